def matmul_kernel(
    a_ptr,
    b_ptr,
    c_ptr,
    M,
    N,
    K,
    stride_am,
    stride_ak,
    stride_bk,
    stride_bn,
    stride_cm,
    stride_cn,
    BLOCK_M: tl.constexpr,
    BLOCK_N: tl.constexpr,
    BLOCK_K: tl.constexpr,
    GROUP_M: tl.constexpr,
):
    pid = tl.program_id(axis=0)
    num_pid_m = tl.cdiv(M, BLOCK_M)
    num_pid_n = tl.cdiv(N, BLOCK_N)
    num_pid_in_group = GROUP_M * num_pid_n
    group_id = pid // num_pid_in_group
    first_pid_m = group_id * GROUP_M
    group_size_m = min(num_pid_m - first_pid_m, GROUP_M)
    pid_m = first_pid_m + ((pid % num_pid_in_group) % group_size_m)
    pid_n = (pid % num_pid_in_group) // group_size_m

    offs_am = (pid_m * BLOCK_M + tl.arange(0, BLOCK_M)) % M
    offs_bn = (pid_n * BLOCK_N + tl.arange(0, BLOCK_N)) % N
    offs_k = tl.arange(0, BLOCK_K)
    a_ptrs = a_ptr + offs_am[:, None] * stride_am + offs_k[None, :] * stride_ak
    b_ptrs = b_ptr + offs_k[:, None] * stride_bk + offs_bn[None, :] * stride_bn

    acc = tl.zeros((BLOCK_M, BLOCK_N), dtype=tl.float32)
    for kk in range(0, tl.cdiv(K, BLOCK_K)):
        a = tl.load(a_ptrs, mask=offs_k[None, :] < K - kk * BLOCK_K, other=0.0)
        b = tl.load(b_ptrs, mask=offs_k[:, None] < K - kk * BLOCK_K, other=0.0)
        acc = tl.dot(a, b, acc)
        a_ptrs += BLOCK_K * stride_ak
        b_ptrs += BLOCK_K * stride_bk

    c = acc.to(c_ptr.dtype.element_ty)
    offs_cm = pid_m * BLOCK_M + tl.arange(0, BLOCK_M)
    offs_cn = pid_n * BLOCK_N + tl.arange(0, BLOCK_N)
    c_ptrs = c_ptr + offs_cm[:, None] * stride_cm + offs_cn[None, :] * stride_cn
    mask = (offs_cm[:, None] < M) & (offs_cn[None, :] < N)
    tl.store(c_ptrs, c, mask=mask)

# config = {"BLOCK_K": 128, "BLOCK_M": 128, "BLOCK_N": 128, "GROUP_M": 8, "arch": "sm_100", "dtype": "fp8e5m2", "num_ctas": 2, "num_stages": 3, "num_warps": 4}
# arch = sm_100


// ===== COMPILED SASS (sm_100a) =====

	.target	sm_100a

	.elftype	@"ET_EXEC"


//--------------------- .note.nv.tkinfo           --------------------------
	.section	.note.nv.tkinfo,"",@"SHT_NOTE"
	.sectionflags	@"SHF_NOTE_NV_TKINFO"
	.tkinfo
        /*0018*/ 	.word	0x00000081
        /*0030*/ 	.string	""
        /*0030*/ 	.string	"ptxas-blackwell"
        /*0030*/ 	.string	"Cuda compilation tools, release 12.9, V12.9.86"
        /*0030*/ 	.string	"Build cuda_12.9.r12.9/compiler.36037853_0"
        /*0030*/ 	.string	"-v  -suppress-debug-info  -lineinfo  -arch sm_100a "



//--------------------- .note.nv.cuver            --------------------------
	.section	.note.nv.cuver,"",@"SHT_NOTE"
	.sectionflags	@"SHF_NOTE_NV_CUVER"
        /*0018*/ 	.short	0x0001
        /*001a*/ 	.short	0x0064
        /*001c*/ 	.short	0x0001
        /*001e*/ 	.short	0x0000
        /*0020*/ 	.short	0x0001
        /*0022*/ 	.short	0x0000


//--------------------- .nv.info                  --------------------------
	.section	.nv.info,"",@"SHT_CUDA_INFO"
	.align	4


	//----- nvinfo : EIATTR_REGCOUNT
	.align		4
        /*0000*/ 	.byte	0x04, 0x2f
        /*0002*/ 	.short	(.L_4 - .L_3)
	.align		4
.L_3:
        /*0004*/ 	.word	index@(matmul_kernel)
        /*0008*/ 	.word	0x00000060


	//----- nvinfo : EIATTR_FRAME_SIZE
	.align		4
.L_4:
        /*000c*/ 	.byte	0x04, 0x11
        /*000e*/ 	.short	(.L_6 - .L_5)
	.align		4
.L_5:
        /*0010*/ 	.word	index@($__internal_2_$__cuda_sm10x_tcgen05_guardrail_trap_unallocated_columns_being_dealloced)
        /*0014*/ 	.word	0x000009e0


	//----- nvinfo : EIATTR_FRAME_SIZE
	.align		4
.L_6:
        /*0018*/ 	.byte	0x04, 0x11
        /*001a*/ 	.short	(.L_8 - .L_7)
	.align		4
.L_7:
        /*001c*/ 	.word	index@($__internal_1_$__cuda_sm10x_tcgen05_guardrail_trap_phase_invalid_during_alloc)
        /*0020*/ 	.word	0x000009e0


	//----- nvinfo : EIATTR_FRAME_SIZE
	.align		4
.L_8:
        /*0024*/ 	.byte	0x04, 0x11
        /*0026*/ 	.short	(.L_10 - .L_9)
	.align		4
.L_9:
        /*0028*/ 	.word	index@($__internal_0_$__cuda_sm10x_tcgen05_guardrail_trap_col_being_dealloced_not_returned_by_alloc)
        /*002c*/ 	.word	0x000009e0


	//----- nvinfo : EIATTR_FRAME_SIZE
	.align		4
.L_10:
        /*0030*/ 	.byte	0x04, 0x11
        /*0032*/ 	.short	(.L_12 - .L_11)
	.align		4
.L_11:
        /*0034*/ 	.word	index@(matmul_kernel)
        /*0038*/ 	.word	0x000009e0


	//----- nvinfo : EIATTR_MIN_STACK_SIZE
	.align		4
.L_12:
        /*003c*/ 	.byte	0x04, 0x12
        /*003e*/ 	.short	(.L_14 - .L_13)
	.align		4
.L_13:
        /*0040*/ 	.word	index@(matmul_kernel)
        /*0044*/ 	.word	0x000009e0
.L_14:


//--------------------- .nv.info.matmul_kernel    --------------------------
	.section	.nv.info.matmul_kernel,"",@"SHT_CUDA_INFO"
	.sectionflags	@""
	.align	4


	//----- nvinfo : EIATTR_CUDA_API_VERSION
	.align		4
        /*0000*/ 	.byte	0x04, 0x37
        /*0002*/ 	.short	(.L_16 - .L_15)
.L_15:
        /*0004*/ 	.word	0x00000081


	//----- nvinfo : EIATTR_KPARAM_INFO
	.align		4
.L_16:
        /*0008*/ 	.byte	0x04, 0x17
        /*000a*/ 	.short	(.L_18 - .L_17)
.L_17:
        /*000c*/ 	.word	0x00000000
        /*0010*/ 	.short	0x000d
        /*0012*/ 	.short	0x0048
        /*0014*/ 	.byte	0x00, 0xf4, 0x21, 0x00


	//----- nvinfo : EIATTR_KPARAM_INFO
	.align		4
.L_18:
        /*0018*/ 	.byte	0x04, 0x17
        /*001a*/ 	.short	(.L_20 - .L_19)
.L_19:
        /*001c*/ 	.word	0x00000000
        /*0020*/ 	.short	0x000c
        /*0022*/ 	.short	0x0040
        /*0024*/ 	.byte	0x00, 0xf4, 0x21, 0x00


	//----- nvinfo : EIATTR_KPARAM_INFO
	.align		4
.L_20:
        /*0028*/ 	.byte	0x04, 0x17
        /*002a*/ 	.short	(.L_22 - .L_21)
.L_21:
        /*002c*/ 	.word	0x00000000
        /*0030*/ 	.short	0x000b
        /*0032*/ 	.short	0x0038
        /*0034*/ 	.byte	0x00, 0xf0, 0x11, 0x00


	//----- nvinfo : EIATTR_KPARAM_INFO
	.align		4
.L_22:
        /*0038*/ 	.byte	0x04, 0x17
        /*003a*/ 	.short	(.L_24 - .L_23)
.L_23:
        /*003c*/ 	.word	0x00000000
        /*0040*/ 	.short	0x000a
        /*0042*/ 	.short	0x0034
        /*0044*/ 	.byte	0x00, 0xf0, 0x11, 0x00


	//----- nvinfo : EIATTR_KPARAM_INFO
	.align		4
.L_24:
        /*0048*/ 	.byte	0x04, 0x17
        /*004a*/ 	.short	(.L_26 - .L_25)
.L_25:
        /*004c*/ 	.word	0x00000000
        /*0050*/ 	.short	0x0009
        /*0052*/ 	.short	0x0030
        /*0054*/ 	.byte	0x00, 0xf0, 0x11, 0x00


	//----- nvinfo : EIATTR_KPARAM_INFO
	.align		4
.L_26:
        /*0058*/ 	.byte	0x04, 0x17
        /*005a*/ 	.short	(.L_28 - .L_27)
.L_27:
        /*005c*/ 	.word	0x00000000
        /*0060*/ 	.short	0x0008
        /*0062*/ 	.short	0x002c
        /*0064*/ 	.byte	0x00, 0xf0, 0x11, 0x00


	//----- nvinfo : EIATTR_KPARAM_INFO
	.align		4
.L_28:
        /*0068*/ 	.byte	0x04, 0x17
        /*006a*/ 	.short	(.L_30 - .L_29)
.L_29:
        /*006c*/ 	.word	0x00000000
        /*0070*/ 	.short	0x0007
        /*0072*/ 	.short	0x0028
        /*0074*/ 	.byte	0x00, 0xf0, 0x11, 0x00


	//----- nvinfo : EIATTR_KPARAM_INFO
	.align		4
.L_30:
        /*0078*/ 	.byte	0x04, 0x17
        /*007a*/ 	.short	(.L_32 - .L_31)
.L_31:
        /*007c*/ 	.word	0x00000000
        /*0080*/ 	.short	0x0006
        /*0082*/ 	.short	0x0024
        /*0084*/ 	.byte	0x00, 0xf0, 0x11, 0x00


	//----- nvinfo : EIATTR_KPARAM_INFO
	.align		4
.L_32:
        /*0088*/ 	.byte	0x04, 0x17
        /*008a*/ 	.short	(.L_34 - .L_33)
.L_33:
        /*008c*/ 	.word	0x00000000
        /*0090*/ 	.short	0x0005
        /*0092*/ 	.short	0x0020
        /*0094*/ 	.byte	0x00, 0xf0, 0x11, 0x00


	//----- nvinfo : EIATTR_KPARAM_INFO
	.align		4
.L_34:
        /*0098*/ 	.byte	0x04, 0x17
        /*009a*/ 	.short	(.L_36 - .L_35)
.L_35:
        /*009c*/ 	.word	0x00000000
        /*00a0*/ 	.short	0x0004
        /*00a2*/ 	.short	0x001c
        /*00a4*/ 	.byte	0x00, 0xf0, 0x11, 0x00


	//----- nvinfo : EIATTR_KPARAM_INFO
	.align		4
.L_36:
        /*00a8*/ 	.byte	0x04, 0x17
        /*00aa*/ 	.short	(.L_38 - .L_37)
.L_37:
        /*00ac*/ 	.word	0x00000000
        /*00b0*/ 	.short	0x0003
        /*00b2*/ 	.short	0x0018
        /*00b4*/ 	.byte	0x00, 0xf0, 0x11, 0x00


	//----- nvinfo : EIATTR_KPARAM_INFO
	.align		4
.L_38:
        /*00b8*/ 	.byte	0x04, 0x17
        /*00ba*/ 	.short	(.L_40 - .L_39)
.L_39:
        /*00bc*/ 	.word	0x00000000
        /*00c0*/ 	.short	0x0002
        /*00c2*/ 	.short	0x0010
        /*00c4*/ 	.byte	0x00, 0xf4, 0x21, 0x00


	//----- nvinfo : EIATTR_KPARAM_INFO
	.align		4
.L_40:
        /*00c8*/ 	.byte	0x04, 0x17
        /*00ca*/ 	.short	(.L_42 - .L_41)
.L_41:
        /*00cc*/ 	.word	0x00000000
        /*00d0*/ 	.short	0x0001
        /*00d2*/ 	.short	0x0008
        /*00d4*/ 	.byte	0x00, 0xf4, 0x21, 0x00


	//----- nvinfo : EIATTR_KPARAM_INFO
	.align		4
.L_42:
        /*00d8*/ 	.byte	0x04, 0x17
        /*00da*/ 	.short	(.L_44 - .L_43)
.L_43:
        /*00dc*/ 	.word	0x00000000
        /*00e0*/ 	.short	0x0000
        /*00e2*/ 	.short	0x0000
        /*00e4*/ 	.byte	0x00, 0xf4, 0x21, 0x00


	//----- nvinfo : EIATTR_EXPLICIT_CLUSTER
	.align		4
.L_44:
        /*00e8*/ 	.byte	0x01, 0x3e
	.zero		2


	//----- nvinfo : EIATTR_CTA_PER_CLUSTER
	.align		4
        /*00ec*/ 	.byte	0x04, 0x3d
        /*00ee*/ 	.short	(.L_46 - .L_45)
.L_45:
        /*00f0*/ 	.word	0x00000002
        /*00f4*/ 	.word	0x00000001
        /*00f8*/ 	.word	0x00000001


	//----- nvinfo : EIATTR_AT_ENTRY_FRAGMENTS
	.align		4
.L_46:
        /*00fc*/ 	.byte	0x04, 0x4f
        /*00fe*/ 	.short	(.L_48 - .L_47)


	//   ....[0]....
.L_47:
        /*0100*/ 	.word	0x00000004


	//----- nvinfo : EIATTR_RESERVED_SMEM_USED
	.align		4
.L_48:
        /*0104*/ 	.byte	0x01, 0x41
	.zero		2


	//----- nvinfo : EIATTR_SPARSE_MMA_MASK
	.align		4
        /*0108*/ 	.byte	0x03, 0x50
        /*010a*/ 	.short	0x0000


	//----- nvinfo : EIATTR_TCGEN05_1CTA_USED
	.align		4
        /*010c*/ 	.byte	0x01, 0x51
	.zero		2


	//----- nvinfo : EIATTR_MAXREG_COUNT
	.align		4
        /*0110*/ 	.byte	0x03, 0x1b
        /*0112*/ 	.short	0x00ff


	//----- nvinfo : EIATTR_NUM_BARRIERS
	.align		4
        /*0114*/ 	.byte	0x02, 0x4c
        /*0116*/ 	.byte	0x01
	.zero		1


	//----- nvinfo : EIATTR_ANNOTATIONS
	.align		4
        /*0118*/ 	.byte	0x04, 0x55
        /*011a*/ 	.short	(.L_50 - .L_49)


	//   ....[0]....
.L_49:
        /*011c*/ 	.word	0x00000001
        /*0120*/ 	.byte	0x90, 0x09, 0x00, 0x00, 0x01, 0x00, 0x00, 0x00, 0x50, 0x0a, 0x00, 0x00, 0x01, 0x00, 0x00, 0x00
        /* <DEDUP_REMOVED lines=1028> */
        /*4170*/ 	.byte	0x30, 0xb7, 0x01, 0x00, 0x01, 0x00, 0x00, 0x00, 0x50, 0xb7, 0x01, 0x00


	//----- nvinfo : EIATTR_INT_WARP_WIDE_INSTR_OFFSETS
	.align		4
.L_50:
        /*417c*/ 	.byte	0x04, 0x31
        /*417e*/ 	.short	(.L_52 - .L_51)


	//   ....[0]....
.L_51:
        /*4180*/ 	.word	0x00001de0


	//   ....[1]....
        /*4184*/ 	.word	0x00001e10


	//   ....[2]....
        /*4188*/ 	.word	0x0000a890


	//   ....[3]....
        /*418c*/ 	.word	0x0001bca0


	//   ....[4]....
        /*4190*/ 	.word	0x0001bcf0


	//----- nvinfo : EIATTR_COOP_GROUP_MASK_REGIDS
	.align		4
.L_52:
        /*4194*/ 	.byte	0x04, 0x29
        /*4196*/ 	.short	(.L_54 - .L_53)


	//   ....[0]....
.L_53:
        /*4198*/ 	.word	0xffffffff


	//   ....[1]....
        /*419c*/ 	.word	0xffffffff


	//   ....[2]....
        /*41a0*/ 	.word	0xffffffff


	//   ....[3]....
        /*41a4*/ 	.word	0xffffffff


	//----- nvinfo : EIATTR_COOP_GROUP_INSTR_OFFSETS
	.align		4
.L_54:
        /*41a8*/ 	.byte	0x04, 0x28
        /*41aa*/ 	.short	(.L_56 - .L_55)


	//   ....[0]....
.L_55:
        /*41ac*/ 	.word	0x00000070


	//   ....[1]....
        /*41b0*/ 	.word	0x00000330


	//   ....[2]....
        /*41b4*/ 	.word	0x0001bb30


	//   ....[3]....
        /*41b8*/ 	.word	0x0001bda0


	//----- nvinfo : EIATTR_VRC_CTA_INIT_COUNT
	.align		4
.L_56:
        /*41bc*/ 	.byte	0x02, 0x4a
        /*41be*/ 	.byte	0x80
	.zero		1


	//----- nvinfo : EIATTR_MBARRIER_INSTR_OFFSETS
	.align		4
        /*41c0*/ 	.byte	0x04, 0x39
        /*41c2*/ 	.short	(.L_58 - .L_57)


	//   ....[0]....
.L_57:
        /*41c4*/ 	.word	0x00001fd0
        /*41c8*/ 	.word	0x000000ff
        /*41cc*/ 	.word	0x00000000
        /*41d0*/ 	.short	0x0100
        /*41d2*/ 	.byte	0x06
	.zero		1


	//   ....[1]....
        /*41d4*/ 	.word	0x0000a910
        /*41d8*/ 	.word	0x000000ff
        /*41dc*/ 	.word	0x0000c008
        /*41e0*/ 	.short	0x0100
        /*41e2*/ 	.byte	0x09
	.zero		1


	//   ....[2]....
        /*41e4*/ 	.word	0x0000fa30
        /*41e8*/ 	.word	0x000000ff
        /*41ec*/ 	.word	0x00000000
        /*41f0*/ 	.short	0x010a
        /*41f2*/ 	.byte	0x06
	.zero		1


	//   ....[3]....
        /*41f4*/ 	.word	0x00019be0
        /*41f8*/ 	.word	0x000000ff
        /*41fc*/ 	.word	0x00000000
        /*4200*/ 	.short	0x010a
        /*4202*/ 	.byte	0x06
	.zero		1


	//   ....[4]....
        /*4204*/ 	.word	0x00019c60
        /*4208*/ 	.word	0x000000ff
        /*420c*/ 	.word	0x0000c000
        /*4210*/ 	.short	0x0108
        /*4212*/ 	.byte	0x09
	.zero		1


	//   ....[5]....
        /*4214*/ 	.word	0x00019cb0
        /*4218*/ 	.word	0x000000ff
        /*421c*/ 	.word	0x0000c008
        /*4220*/ 	.short	0x0108
        /*4222*/ 	.byte	0x09
	.zero		1


	//   ....[6]....
        /*4224*/ 	.word	0x0001bdc0
        /*4228*/ 	.word	0x000000ff
        /*422c*/ 	.word	0x00000000
        /*4230*/ 	.short	0x010a
        /*4232*/ 	.byte	0x06
	.zero		1


	//   ....[7]....
        /*4234*/ 	.word	0x0001bdf0
        /*4238*/ 	.word	0x000000ff
        /*423c*/ 	.word	0x00000000
        /*4240*/ 	.short	0x010a
        /*4242*/ 	.byte	0x06
	.zero		1


	//----- nvinfo : EIATTR_NUM_MBARRIERS
	.align		4
.L_58:
        /*4244*/ 	.byte	0x03, 0x38
        /*4246*/ 	.short	0x0002


	//----- nvinfo : EIATTR_EXIT_INSTR_OFFSETS
	.align		4
        /*4248*/ 	.byte	0x04, 0x1c
        /*424a*/ 	.short	(.L_60 - .L_59)


	//   ....[0]....
.L_59:
        /*424c*/ 	.word	0x0001bdb0


	//----- nvinfo : EIATTR_REQNTID
	.align		4
.L_60:
        /*4250*/ 	.byte	0x04, 0x10
        /*4252*/ 	.short	(.L_62 - .L_61)
.L_61:
        /*4254*/ 	.word	0x00000080
        /*4258*/ 	.word	0x00000001
        /*425c*/ 	.word	0x00000001


	//----- nvinfo : EIATTR_CRS_STACK_SIZE
	.align		4
.L_62:
        /*4260*/ 	.byte	0x04, 0x1e
        /*4262*/ 	.short	(.L_64 - .L_63)
.L_63:
        /*4264*/ 	.word	0x00000000


	//----- nvinfo : EIATTR_CBANK_PARAM_SIZE
	.align		4
.L_64:
        /*4268*/ 	.byte	0x03, 0x19
        /*426a*/ 	.short	0x0050


	//----- nvinfo : EIATTR_PARAM_CBANK
	.align		4
        /*426c*/ 	.byte	0x04, 0x0a
        /*426e*/ 	.short	(.L_66 - .L_65)
	.align		4
.L_65:
        /*4270*/ 	.word	index@(.nv.constant0.matmul_kernel)
        /*4274*/ 	.short	0x0380
        /*4276*/ 	.short	0x0050


	//----- nvinfo : EIATTR_SW_WAR
	.align		4
.L_66:
        /*4278*/ 	.byte	0x04, 0x36
        /*427a*/ 	.short	(.L_68 - .L_67)
.L_67:
        /*427c*/ 	.word	0x00000008
.L_68:


//--------------------- .nv.compat                --------------------------
	.section	.nv.compat,"",@"SHT_CUDA_COMPAT_INFO"
	.align	4
        /*0000*/ 	.byte	0x02, 0x02, 0x02, 0x00, 0x02, 0x05, 0x05, 0x00, 0x02, 0x03, 0x00, 0x00, 0x02, 0x06, 0x01, 0x00


//--------------------- .nv.callgraph             --------------------------
	.section	.nv.callgraph,"",@"SHT_CUDA_CALLGRAPH"
	.align	4
	.sectionentsize	8
	.align		4
        /*0000*/ 	.word	0x00000000
	.align		4
        /*0004*/ 	.word	0xffffffff
	.align		4
        /*0008*/ 	.word	0x00000000
	.align		4
        /*000c*/ 	.word	0xfffffffe
	.align		4
        /*0010*/ 	.word	0x00000000
	.align		4
        /*0014*/ 	.word	0xfffffffd
	.align		4
        /*0018*/ 	.word	0x00000000
	.align		4
        /*001c*/ 	.word	0xfffffffc


//--------------------- .text.matmul_kernel       --------------------------
	.section	.text.matmul_kernel,"ax",@progbits
	.align	128
        .global         matmul_kernel
        .type           matmul_kernel,@function
        .size           matmul_kernel,(.L_x_20 - matmul_kernel)
        .other          matmul_kernel,@"STO_CUDA_ENTRY STV_DEFAULT"
matmul_kernel:
.text.matmul_kernel:
[----:B------:R-:W0:Y:S01]  /*0000*/  LDC R1, c[0x0][0x37c] ;  /* 0x0000df00ff017b82 */ /* 0x000e220000000800 */
[----:B------:R-:W1:Y:S01]  /*0010*/  S2R R5, SR_TID.X ;  /* 0x0000000000057919 */ /* 0x000e620000002100 */
[----:B0-----:R-:W-:Y:S01]  /*0020*/  VIADD R1, R1, 0xfffff620 ;  /* 0xfffff62001017836 */ /* 0x001fe20000000000 */
[----:B-1----:R-:W-:-:S13]  /*0030*/  ISETP.GE.U32.AND P0, PT, R5, 0x20, PT ;  /* 0x000000200500780c */ /* 0x002fda0003f06070 */
[----:B------:R-:W-:Y:S02]  /*0040*/  VOTEU.ANY UP0, P0 ;  /* 0x0000000000ff7886 */ /* 0x000fe40000000100 */
[----:B------:R-:W-:Y:S05]  /*0050*/  BRA.U UP0, `(.L_x_0) ;  /* 0x0000000100b87547 */ /* 0x000fea000b800000 */
[----:B------:R-:W0:Y:S01]  /*0060*/  S2UR UR6, SR_CgaCtaId ;  /* 0x00000000000679c3 */ /* 0x000e220000008800 */
[----:B------:R-:W-:Y:S01]  /*0070*/  NOP ;  /* 0x0000000000007918 */ /* 0x000fe20000000000 */
[----:B------:R-:W-:Y:S02]  /*0080*/  UMOV UR4, 0x40 ;  /* 0x0000004000047882 */ /* 0x000fe40000000000 */
[----:B0-----:R-:W-:-:S09]  /*0090*/  ULEA UR4, UR6, UR4, 0x18 ;  /* 0x0000000406047291 */ /* 0x001fd2000f8ec0ff */
[----:B------:R-:W0:Y:S01]  /*00a0*/  LDS.U8 R0, [UR4] ;  /* 0x00000004ff007984 */ /* 0x000e220008000000 */
[----:B------:R-:W-:Y:S02]  /*00b0*/  UMOV UR4, 0x400 ;  /* 0x0000040000047882 */ /* 0x000fe40000000000 */
[----:B------:R-:W-:Y:S01]  /*00c0*/  ULEA UR4, UR6, UR4, 0x18 ;  /* 0x0000000406047291 */ /* 0x000fe2000f8ec0ff */
[----:B0-----:R-:W-:-:S13]  /*00d0*/  ISETP.NE.AND P0, PT, R0, RZ, PT ;  /* 0x000000ff0000720c */ /* 0x001fda0003f05270 */
[----:B------:R-:W-:Y:S05]  /*00e0*/  @P0 BRA `(.L_x_1) ;  /* 0x00000000007c0947 */ /* 0x000fea0003800000 */
[----:B------:R-:W-:-:S13]  /*00f0*/  ELECT P0, URZ, PT ;  /* 0x0000000000ff782f */ /* 0x000fda0003800000 */
[----:B------:R-:W-:Y:S05]  /*0100*/  @!P0 BRA `(.L_x_2) ;  /* 0x0000000000848947 */ /* 0x000fea0003800000 */
[----:B------:R-:W-:Y:S01]  /*0110*/  UMOV UR5, 0x2 ;  /* 0x0000000200057882 */ /* 0x000fe20000000000 */
[----:B------:R-:W-:Y:S02]  /*0120*/  IMAD.MOV.U32 R4, RZ, RZ, 0x1 ;  /* 0x00000001ff047424 */ /* 0x000fe400078e00ff */
[----:B------:R-:W-:Y:S02]  /*0130*/  IMAD.MOV.U32 R7, RZ, RZ, 0x3 ;  /* 0x00000003ff077424 */ /* 0x000fe400078e00ff */
[----:B------:R-:W-:Y:S04]  /*0140*/  DEPBAR.LE SB0, 0x36 ;  /* 0x00008d800000791a */ /* 0x000fe80000000000 */
[----:B------:R-:W0:Y:S02]  /*0150*/  UTCATOMSWS.FIND_AND_SET.ALIGN UP1, UR5, UR5 ;  /* 0x00000005000575e3 */ /* 0x000e240008020800 */
[----:B0-----:R-:W-:-:S04]  /*0160*/  PLOP3.LUT P0, PT, PT, PT, UP1, 0x80, 0x8 ;  /* 0x000000000008781c */ /* 0x001fc80003f0f018 */
[----:B------:R-:W-:-:S04]  /*0170*/  SEL R0, RZ, 0xffffffff, !P0 ;  /* 0xffffffffff007807 */ /* 0x000fc80004000000 */
[----:B------:R-:W-:Y:S01]  /*0180*/  ISETP.NE.AND P0, PT, R0, RZ, PT ;  /* 0x000000ff0000720c */ /* 0x000fe20003f05270 */
[----:B------:R-:W-:-:S12]  /*0190*/  IMAD.U32 R0, RZ, RZ, UR5 ;  /* 0x00000005ff007e24 */ /* 0x000fd8000f8e00ff */
[----:B------:R-:W-:Y:S05]  /*01a0*/  @P0 BRA `(.L_x_3) ;  /* 0x0000000000240947 */ /* 0x000fea0003800000 */
.L_x_4:
[----:B------:R-:W-:Y:S05]  /*01b0*/  NANOSLEEP 0x64 ;  /* 0x000000640000795d */ /* 0x000fea0003800000 */
[----:B------:R-:W-:-:S05]  /*01c0*/  UMOV UR5, 0x2 ;  /* 0x0000000200057882 */ /* 0x000fca0000000000 */
[----:B------:R-:W-:Y:S04]  /*01d0*/  DEPBAR.LE SB0, 0x36 ;  /* 0x00008d800000791a */ /* 0x000fe80000000000 */
[----:B------:R-:W0:Y:S02]  /*01e0*/  UTCATOMSWS.FIND_AND_SET.ALIGN UP1, UR5, UR5 ;  /* 0x00000005000575e3 */ /* 0x000e240008020800 */
[----:B0-----:R-:W-:-:S04]  /*01f0*/  PLOP3.LUT P0, PT, PT, PT, UP1, 0x80, 0x8 ;  /* 0x000000000008781c */ /* 0x001fc80003f0f018 */
[----:B------:R-:W-:-:S04]  /*0200*/  SEL R0, RZ, 0xffffffff, !P0 ;  /* 0xffffffffff007807 */ /* 0x000fc80004000000 */
[----:B------:R-:W-:Y:S01]  /*0210*/  ISETP.NE.AND P0, PT, R0, RZ, PT ;  /* 0x000000ff0000720c */ /* 0x000fe20003f05270 */
[----:B------:R-:W-:-:S12]  /*0220*/  IMAD.U32 R0, RZ, RZ, UR5 ;  /* 0x00000005ff007e24 */ /* 0x000fd8000f8e00ff */
[----:B------:R-:W-:Y:S05]  /*0230*/  @!P0 BRA `(.L_x_4) ;  /* 0xfffffffc00dc8947 */ /* 0x000fea000383ffff */
.L_x_3:
[C---:B------:R-:W-:Y:S01]  /*0240*/  VIADD R3, R0.reuse, 0x10 ;  /* 0x0000001000037836 */ /* 0x040fe20000000000 */
[----:B------:R-:W-:Y:S01]  /*0250*/  UMOV UR5, 0x50 ;  /* 0x0000005000057882 */ /* 0x000fe20000000000 */
[----:B------:R-:W-:Y:S01]  /*0260*/  SHF.L.U32 R2, R7, R0, RZ ;  /* 0x0000000007027219 */ /* 0x000fe200000006ff */
[----:B------:R-:W-:Y:S01]  /*0270*/  ULEA UR5, UR6, UR5, 0x18 ;  /* 0x0000000506057291 */ /* 0x000fe2000f8ec0ff */
[----:B------:R-:W-:Y:S01]  /*0280*/  IMAD.SHL.U32 R0, R0, 0x20, RZ ;  /* 0x0000002000007824 */ /* 0x000fe200078e00ff */
[----:B------:R-:W-:-:S04]  /*0290*/  SHF.L.U32 R3, R4, R3, RZ ;  /* 0x0000000304037219 */ /* 0x000fc800000006ff */
[----:B------:R-:W-:-:S05]  /*02a0*/  LOP3.LUT R2, R3, R2, RZ, 0xfc, !PT ;  /* 0x0000000203027212 */ /* 0x000fca00078efcff */
[----:B------:R0:W-:Y:S04]  /*02b0*/  ATOMS.OR RZ, [UR5], R2 ;  /* 0x00000002ffff798c */ /* 0x0001e8000b000005 */
[----:B------:R0:W-:Y:S01]  /*02c0*/  STS [UR4], R0 ;  /* 0x00000000ff007988 */ /* 0x0001e20008000804 */
[----:B------:R-:W-:Y:S05]  /*02d0*/  BRA `(.L_x_2) ;  /* 0x0000000000107947 */ /* 0x000fea0003800000 */
.L_x_1:
[----:B------:R-:W-:Y:S01]  /*02e0*/  IMAD.MOV.U32 R0, RZ, RZ, -0x1 ;  /* 0xffffffffff007424 */ /* 0x000fe200078e00ff */
[----:B------:R-:W-:-:S04]  /*02f0*/  MOV R2, 0x320 ;  /* 0x0000032000027802 */ /* 0x000fc80000000f00 */
[----:B------:R0:W-:Y:S03]  /*0300*/  STS [UR4], R0 ;  /* 0x00000000ff007988 */ /* 0x0001e60008000804 */
[----:B0-----:R-:W-:Y:S05]  /*0310*/  CALL.REL.NOINC `($__internal_1_$__cuda_sm10x_tcgen05_guardrail_trap_phase_invalid_during_alloc) ;  /* 0x000001b800cc7944 */ /* 0x001fea0003c00000 */
.L_x_2:
[----:B------:R-:W-:Y:S05]  /*0320*/  WARPSYNC.ALL ;  /* 0x0000000000007948 */ /* 0x000fea0003800000 */
[----:B------:R-:W-:Y:S01]  /*0330*/  NOP ;  /* 0x0000000000007918 */ /* 0x000fe20000000000 */
.L_x_0:
[----:B0-----:R-:W0:Y:S08]  /*0340*/  LDC.64 R2, c[0x0][0x398] ;  /* 0x0000e600ff027b82 */ /* 0x001e300000000a00 */
[----:B------:R-:W1:Y:S02]  /*0350*/  S2UR UR5, SR_CgaSize ;  /* 0x00000000000579c3 */ /* 0x000e640000008a00 */
[----:B-1----:R-:W-:-:S12]  /*0360*/  UIMAD UR5, UR5, -0xa0, URZ ;  /* 0xffffff60050578a4 */ /* 0x002fd8000f8e02ff */
[----:B------:R-:W1:Y:S01]  /*0370*/  LDCU UR5, c[0x0][UR5+0x2b0] ;  /* 0x00005600050577ac */ /* 0x000e620008000800 */
[----:B------:R-:W-:Y:S01]  /*0380*/  UMOV UR9, 0x400 ;  /* 0x0000040000097882 */ /* 0x000fe20000000000 */
[----:B------:R-:W2:Y:S01]  /*0390*/  LDCU UR16, c[0x0][0x3a4] ;  /* 0x00007480ff1077ac */ /* 0x000ea20008000800 */
[----:B------:R-:W3:Y:S01]  /*03a0*/  S2UR UR4, SR_CTAID.X ;  /* 0x00000000000479c3 */ /* 0x000ee20000002500 */
[----:B------:R-:W4:Y:S01]  /*03b0*/  LDCU.64 UR18, c[0x0][0x358] ;  /* 0x00006b00ff1277ac */ /* 0x000f220008000a00 */
[----:B------:R-:W1:Y:S01]  /*03c0*/  LDCU.128 UR12, c[0x0][0x380] ;  /* 0x00007000ff0c77ac */ /* 0x000e620008000c00 */
[----:B------:R-:W-:Y:S01]  /*03d0*/  UMOV UR7, 0x1 ;  /* 0x0000000100077882 */ /* 0x000fe20000000000 */
[----:B0-----:R-:W-:Y:S01]  /*03e0*/  VIADD R0, R3, 0x7f ;  /* 0x0000007f03007836 */ /* 0x001fe20000000000 */
[----:B------:R-:W-:-:S04]  /*03f0*/  IABS R14, R3 ;  /* 0x00000003000e7213 */ /* 0x000fc80000000000 */
[----:B------:R-:W-:Y:S02]  /*0400*/  SHF.R.S32.HI R7, RZ, 0x1f, R0 ;  /* 0x0000001fff077819 */ /* 0x000fe40000011400 */
[----:B---3--:R-:W-:Y:S02]  /*0410*/  I2FP.F32.U32 R8, UR4 ;  /* 0x0000000400087c45 */ /* 0x008fe40008201000 */
[----:B------:R-:W-:-:S03]  /*0420*/  LEA.HI R7, R7, R0, RZ, 0x7 ;  /* 0x0000000007077211 */ /* 0x000fc600078f38ff */
[----:B-1----:R-:W-:Y:S01]  /*0430*/  FMUL R8, R8, UR5 ;  /* 0x0000000508087c20 */ /* 0x002fe20008400000 */
[----:B------:R-:W-:Y:S01]  /*0440*/  SHF.R.S32.HI R7, RZ, 0x7, R7 ;  /* 0x00000007ff077819 */ /* 0x000fe20000011407 */
[----:B------:R-:W0:Y:S02]  /*0450*/  S2UR UR5, SR_CgaCtaId ;  /* 0x00000000000579c3 */ /* 0x000e240000008800 */
[----:B------:R-:W-:Y:S02]  /*0460*/  F2I.U32.TRUNC.NTZ R9, R8 ;  /* 0x0000000800097305 */ /* 0x000fe4000020f000 */
[----:B------:R-:W-:-:S05]  /*0470*/  IMAD.SHL.U32 R4, R7, 0x8, RZ ;  /* 0x0000000807047824 */ /* 0x000fca00078e00ff */
[----:B------:R-:W-:-:S04]  /*0480*/  IABS R11, R4 ;  /* 0x00000004000b7213 */ /* 0x000fc80000000000 */
[----:B------:R-:W1:Y:S01]  /*0490*/  I2F.RP R0, R11 ;  /* 0x0000000b00007306 */ /* 0x000e620000209400 */
[----:B0-----:R-:W-:Y:S02]  /*04a0*/  ULEA UR9, UR5, UR9, 0x18 ;  /* 0x0000000905097291 */ /* 0x001fe4000f8ec0ff */
[----:B------:R-:W-:-:S05]  /*04b0*/  USHF.L.U32 UR4, UR5, 0x6, URZ ;  /* 0x0000000605047899 */ /* 0x000fca00080006ff */
[----:B-1----:R-:W0:Y:S01]  /*04c0*/  MUFU.RCP R0, R0 ;  /* 0x0000000000007308 */ /* 0x002e220000001000 */
[----:B------:R-:W-:Y:S01]  /*04d0*/  ULOP3.LUT UR4, UR4, 0x40, URZ, 0xc0, !UPT ;  /* 0x0000004004047892 */ /* 0x000fe2000f8ec0ff */
[----:B0-----:R-:W-:Y:S01]  /*04e0*/  VIADD R6, R0, 0xffffffe ;  /* 0x0ffffffe00067836 */ /* 0x001fe20000000000 */
[----:B------:R-:W-:-:S05]  /*04f0*/  IABS R0, R9 ;  /* 0x0000000900007213 */ /* 0x000fca0000000000 */
[----:B------:R0:W1:Y:S02]  /*0500*/  F2I.FTZ.U32.TRUNC.NTZ R7, R6 ;  /* 0x0000000600077305 */ /* 0x000064000021f000 */
[----:B0-----:R-:W-:Y:S02]  /*0510*/  IMAD.MOV.U32 R6, RZ, RZ, RZ ;  /* 0x000000ffff067224 */ /* 0x001fe400078e00ff */
[----:B-1----:R-:W-:-:S04]  /*0520*/  IMAD.MOV R10, RZ, RZ, -R7 ;  /* 0x000000ffff0a7224 */ /* 0x002fc800078e0a07 */
[----:B------:R-:W-:Y:S01]  /*0530*/  IMAD R13, R10, R11, RZ ;  /* 0x0000000b0a0d7224 */ /* 0x000fe200078e02ff */
[----:B------:R-:W-:-:S03]  /*0540*/  IABS R10, R4 ;  /* 0x00000004000a7213 */ /* 0x000fc60000000000 */
[----:B------:R-:W-:-:S04]  /*0550*/  IMAD.HI.U32 R7, R7, R13, R6 ;  /* 0x0000000d07077227 */ /* 0x000fc800078e0006 */
[----:B------:R-:W-:Y:S02]  /*0560*/  IMAD.MOV R6, RZ, RZ, -R10 ;  /* 0x000000ffff067224 */ /* 0x000fe400078e0a0a */
[----:B------:R-:W-:-:S04]  /*0570*/  IMAD.HI.U32 R7, R7, R0, RZ ;  /* 0x0000000007077227 */ /* 0x000fc800078e00ff */
[----:B------:R-:W-:Y:S01]  /*0580*/  IMAD R0, R7, R6, R0 ;  /* 0x0000000607007224 */ /* 0x000fe200078e0200 */
[----:B------:R-:W-:Y:S04]  /*0590*/  BAR.SYNC.DEFER_BLOCKING 0x0 ;  /* 0x0000000000007b1d */ /* 0x000fe80000010000 */
[----:B------:R-:W-:-:S13]  /*05a0*/  ISETP.GT.U32.AND P1, PT, R11, R0, PT ;  /* 0x000000000b00720c */ /* 0x000fda0003f24070 */
[----:B------:R-:W-:Y:S02]  /*05b0*/  @!P1 IMAD.IADD R0, R0, 0x1, -R11 ;  /* 0x0000000100009824 */ /* 0x000fe400078e0a0b */
[----:B------:R-:W-:Y:S01]  /*05c0*/  @!P1 VIADD R7, R7, 0x1 ;  /* 0x0000000107079836 */ /* 0x000fe20000000000 */
[----:B------:R-:W-:Y:S02]  /*05d0*/  ISETP.NE.AND P1, PT, R4, RZ, PT ;  /* 0x000000ff0400720c */ /* 0x000fe40003f25270 */
[----:B------:R-:W-:Y:S02]  /*05e0*/  ISETP.GE.U32.AND P0, PT, R0, R11, PT ;  /* 0x0000000b0000720c */ /* 0x000fe40003f06070 */
[----:B------:R-:W-:-:S04]  /*05f0*/  LOP3.LUT R0, R9, R4, RZ, 0x3c, !PT ;  /* 0x0000000409007212 */ /* 0x000fc800078e3cff */
[----:B------:R-:W-:Y:S01]  /*0600*/  ISETP.GE.AND P2, PT, R0, RZ, PT ;  /* 0x000000ff0000720c */ /* 0x000fe20003f46270 */
[----:B------:R-:W-:-:S06]  /*0610*/  VIADD R0, R2, 0x7f ;  /* 0x0000007f02007836 */ /* 0x000fcc0000000000 */
[----:B------:R-:W-:-:S04]  /*0620*/  @P0 VIADD R7, R7, 0x1 ;  /* 0x0000000107070836 */ /* 0x000fc80000000000 */
[----:B------:R-:W-:Y:S01]  /*0630*/  IMAD.MOV.U32 R6, RZ, RZ, R7 ;  /* 0x000000ffff067224 */ /* 0x000fe200078e0007 */
[----:B------:R-:W-:-:S03]  /*0640*/  SHF.R.S32.HI R7, RZ, 0x1f, R0 ;  /* 0x0000001fff077819 */ /* 0x000fc60000011400 */
[----:B------:R-:W-:Y:S01]  /*0650*/  @!P2 IMAD.MOV R6, RZ, RZ, -R6 ;  /* 0x000000ffff06a224 */ /* 0x000fe200078e0a06 */
[----:B------:R-:W-:Y:S02]  /*0660*/  @!P1 LOP3.LUT R6, RZ, R4, RZ, 0x33, !PT ;  /* 0x00000004ff069212 */ /* 0x000fe400078e33ff */
[----:B------:R-:W-:-:S03]  /*0670*/  LEA.HI R7, R7, R0, RZ, 0x7 ;  /* 0x0000000007077211 */ /* 0x000fc600078f38ff */
[----:B------:R-:W-:Y:S02]  /*0680*/  IMAD.SHL.U32 R13, R6, 0x8, RZ ;  /* 0x00000008060d7824 */ /* 0x000fe400078e00ff */
[----:B------:R-:W-:-:S03]  /*0690*/  IMAD.MOV R6, RZ, RZ, -R6 ;  /* 0x000000ffff067224 */ /* 0x000fc600078e0a06 */
[----:B------:R-:W-:Y:S01]  /*06a0*/  LEA.HI.SX32 R7, R7, -R13, 0x19 ;  /* 0x8000000d07077211 */ /* 0x000fe200078fcaff */
[----:B------:R-:W-:Y:S02]  /*06b0*/  IMAD R12, R4, R6, R9 ;  /* 0x00000006040c7224 */ /* 0x000fe400078e0209 */
[----:B------:R-:W-:Y:S01]  /*06c0*/  IMAD.MOV.U32 R6, RZ, RZ, RZ ;  /* 0x000000ffff067224 */ /* 0x000fe200078e00ff */
[----:B------:R-:W-:Y:S02]  /*06d0*/  VIMNMX R15, PT, PT, R7, 0x8, PT ;  /* 0x00000008070f7848 */ /* 0x000fe40003fe0100 */
[----:B------:R-:W-:Y:S02]  /*06e0*/  IABS R4, R12 ;  /* 0x0000000c00047213 */ /* 0x000fe40000000000 */
[-C--:B------:R-:W-:Y:S02]  /*06f0*/  IABS R10, R15.reuse ;  /* 0x0000000f000a7213 */ /* 0x080fe40000000000 */
[----:B------:R-:W-:-:S02]  /*0700*/  IABS R8, R15 ;  /* 0x0000000f00087213 */ /* 0x000fc40000000000 */
[----:B------:R-:W0:Y:S08]  /*0710*/  I2F.RP R0, R10 ;  /* 0x0000000a00007306 */ /* 0x000e300000209400 */
[----:B0-----:R-:W0:Y:S02]  /*0720*/  MUFU.RCP R0, R0 ;  /* 0x0000000000007308 */ /* 0x001e240000001000 */
[----:B0-----:R-:W-:-:S06]  /*0730*/  VIADD R7, R0, 0xffffffe ;  /* 0x0ffffffe00077836 */ /* 0x001fcc0000000000 */
[----:B------:R-:W0:Y:S02]  /*0740*/  F2I.FTZ.U32.TRUNC.NTZ R7, R7 ;  /* 0x0000000700077305 */ /* 0x000e24000021f000 */
[----:B0-----:R-:W-:-:S04]  /*0750*/  IMAD.MOV R11, RZ, RZ, -R7 ;  /* 0x000000ffff0b7224 */ /* 0x001fc800078e0a07 */
[----:B------:R-:W-:-:S04]  /*0760*/  IMAD R9, R11, R10, RZ ;  /* 0x0000000a0b097224 */ /* 0x000fc800078e02ff */
[----:B------:R-:W-:-:S04]  /*0770*/  IMAD.HI.U32 R0, R7, R9, R6 ;  /* 0x0000000907007227 */ /* 0x000fc800078e0006 */
[----:B------:R-:W-:Y:S02]  /*0780*/  IMAD.MOV.U32 R6, RZ, RZ, R14 ;  /* 0x000000ffff067224 */ /* 0x000fe400078e000e */
[----:B------:R-:W-:Y:S01]  /*0790*/  IMAD.MOV.U32 R7, RZ, RZ, R4 ;  /* 0x000000ffff077224 */ /* 0x000fe200078e0004 */
[----:B------:R-:W0:Y:S01]  /*07a0*/  LDS R14, [UR9] ;  /* 0x00000009ff0e7984 */ /* 0x000e220008000800 */
[----:B------:R-:W1:Y:S01]  /*07b0*/  I2F.RP R9, R6 ;  /* 0x0000000600097306 */ /* 0x000e620000209400 */
[----:B------:R-:W-:Y:S01]  /*07c0*/  IMAD.MOV R4, RZ, RZ, -R8 ;  /* 0x000000ffff047224 */ /* 0x000fe200078e0a08 */
[----:B------:R-:W-:Y:S01]  /*07d0*/  IABS R8, R2 ;  /* 0x0000000200087213 */ /* 0x000fe20000000000 */
[----:B------:R-:W-:-:S04]  /*07e0*/  IMAD.HI.U32 R0, R0, R7, RZ ;  /* 0x0000000700007227 */ /* 0x000fc800078e00ff */
[----:B------:R-:W-:Y:S02]  /*07f0*/  IMAD R7, R0, R4, R7 ;  /* 0x0000000400077224 */ /* 0x000fe400078e0207 */
[----:B------:R-:W-:Y:S01]  /*0800*/  IMAD.MOV.U32 R4, RZ, RZ, R8 ;  /* 0x000000ffff047224 */ /* 0x000fe200078e0008 */
[----:B------:R-:W-:Y:S02]  /*0810*/  BAR.SYNC.DEFER_BLOCKING 0x0 ;  /* 0x0000000000007b1d */ /* 0x000fe40000010000 */
[----:B------:R-:W-:-:S04]  /*0820*/  ISETP.GT.U32.AND P1, PT, R10, R7, PT ;  /* 0x000000070a00720c */ /* 0x000fc80003f24070 */
[----:B-1----:R-:W1:Y:S08]  /*0830*/  MUFU.RCP R9, R9 ;  /* 0x0000000900097308 */ /* 0x002e700000001000 */
[----:B------:R-:W3:Y:S01]  /*0840*/  I2F.RP R8, R4 ;  /* 0x0000000400087306 */ /* 0x000ee20000209400 */
[----:B------:R-:W-:Y:S02]  /*0850*/  @!P1 IMAD.IADD R7, R7, 0x1, -R10 ;  /* 0x0000000107079824 */ /* 0x000fe400078e0a0a */
[----:B------:R-:W-:Y:S01]  /*0860*/  @!P1 VIADD R0, R0, 0x1 ;  /* 0x0000000100009836 */ /* 0x000fe20000000000 */
[----:B------:R-:W-:-:S02]  /*0870*/  ISETP.NE.AND P1, PT, R15, RZ, PT ;  /* 0x000000ff0f00720c */ /* 0x000fc40003f25270 */
[----:B------:R-:W-:Y:S02]  /*0880*/  ISETP.GE.U32.AND P0, PT, R7, R10, PT ;  /* 0x0000000a0700720c */ /* 0x000fe40003f06070 */
[----:B------:R-:W-:Y:S01]  /*0890*/  LOP3.LUT R7, R12, R15, RZ, 0x3c, !PT ;  /* 0x0000000f0c077212 */ /* 0x000fe200078e3cff */
[----:B-1----:R-:W-:-:S03]  /*08a0*/  VIADD R10, R9, 0xffffffe ;  /* 0x0ffffffe090a7836 */ /* 0x002fc60000000000 */
[----:B------:R-:W-:Y:S01]  /*08b0*/  ISETP.GE.AND P2, PT, R7, RZ, PT ;  /* 0x000000ff0700720c */ /* 0x000fe20003f46270 */
[----:B------:R1:W5:Y:S01]  /*08c0*/  F2I.FTZ.U32.TRUNC.NTZ R11, R10 ;  /* 0x0000000a000b7305 */ /* 0x000362000021f000 */
[----:B0-----:R-:W-:-:S05]  /*08d0*/  R2UR UR8, R14 ;  /* 0x000000000e0872ca */ /* 0x001fca00000e0000 */
[----:B------:R-:W-:Y:S02]  /*08e0*/  @P0 VIADD R0, R0, 0x1 ;  /* 0x0000000100000836 */ /* 0x000fe40000000000 */
[----:B---3--:R-:W0:Y:S01]  /*08f0*/  MUFU.RCP R8, R8 ;  /* 0x0000000800087308 */ /* 0x008e220000001000 */
[----:B-1----:R-:W-:-:S03]  /*0900*/  IMAD.MOV.U32 R10, RZ, RZ, RZ ;  /* 0x000000ffff0a7224 */ /* 0x002fc600078e00ff */
[----:B------:R-:W-:Y:S01]  /*0910*/  @!P2 IMAD.MOV R0, RZ, RZ, -R0 ;  /* 0x000000ffff00a224 */ /* 0x000fe200078e0a00 */
[----:B------:R-:W-:Y:S01]  /*0920*/  @!P1 LOP3.LUT R0, RZ, R15, RZ, 0x33, !PT ;  /* 0x0000000fff009212 */ /* 0x000fe200078e33ff */
[----:B-----5:R-:W-:-:S03]  /*0930*/  IMAD.MOV R7, RZ, RZ, -R11 ;  /* 0x000000ffff077224 */ /* 0x020fc600078e0a0b */
[----:B------:R-:W-:Y:S01]  /*0940*/  LEA R68, R0, UR4, 0x7 ;  /* 0x0000000400447c11 */ /* 0x000fe2000f8e38ff */
[----:B------:R-:W-:-:S03]  /*0950*/  IMAD R7, R7, R6, RZ ;  /* 0x0000000607077224 */ /* 0x000fc600078e02ff */
[----:B------:R-:W-:Y:S01]  /*0960*/  IABS R71, R68 ;  /* 0x0000004400477213 */ /* 0x000fe20000000000 */
[----:B------:R-:W-:Y:S02]  /*0970*/  VIADD R20, R68, 0x1 ;  /* 0x0000000144147836 */ /* 0x000fe40000000000 */
[----:B------:R-:W-:-:S03]  /*0980*/  IMAD.HI.U32 R7, R11, R7, R10 ;  /* 0x000000070b077227 */ /* 0x000fc600078e000a */
[----:B------:R-:W-:Y:S01]  /*0990*/  STL [R1+0x744], R20 ;  /* 0x0007441401007387 */ /* 0x000fe20000100800 */
[----:B0-----:R-:W-:Y:S01]  /*09a0*/  VIADD R8, R8, 0xffffffe ;  /* 0x0ffffffe08087836 */ /* 0x001fe20000000000 */
[----:B------:R-:W-:Y:S01]  /*09b0*/  IABS R70, R20 ;  /* 0x0000001400467213 */ /* 0x000fe20000000000 */
[----:B------:R-:W-:Y:S02]  /*09c0*/  IMAD.MOV R10, RZ, RZ, -R0 ;  /* 0x000000ffff0a7224 */ /* 0x000fe400078e0a00 */
[----:B------:R0:W1:Y:S01]  /*09d0*/  F2I.FTZ.U32.TRUNC.NTZ R9, R8 ;  /* 0x0000000800097305 */ /* 0x000062000021f000 */
[----:B------:R-:W-:Y:S02]  /*09e0*/  VIADD R17, R68, 0x4 ;  /* 0x0000000444117836 */ /* 0x000fe40000000000 */
[----:B------:R-:W-:-:S03]  /*09f0*/  IMAD.HI.U32 R0, R7, R71, RZ ;  /* 0x0000004707007227 */ /* 0x000fc600078e00ff */
[----:B------:R-:W-:Y:S01]  /*0a00*/  IABS R66, R17 ;  /* 0x0000001100427213 */ /* 0x000fe20000000000 */
[C---:B------:R-:W-:Y:S02]  /*0a10*/  VIADD R19, R68.reuse, 0x2 ;  /* 0x0000000244137836 */ /* 0x040fe40000000000 */
[C---:B------:R-:W-:Y:S01]  /*0a20*/  VIADD R18, R68.reuse, 0x3 ;  /* 0x0000000344127836 */ /* 0x040fe20000000000 */
[----:B0-----:R-:W-:Y:S01]  /*0a30*/  SHF.R.U32.HI R8, RZ, 0x5, R5 ;  /* 0x00000005ff087819 */ /* 0x001fe20000011605 */
[----:B------:R-:W-:Y:S01]  /*0a40*/  IMAD R10, R15, R10, R12 ;  /* 0x0000000a0f0a7224 */ /* 0x000fe200078e020c */
[----:B------:R-:W-:Y:S01]  /*0a50*/  STL [R1+0x740], R19 ;  /* 0x0007401301007387 */ /* 0x000fe20000100800 */
[----:B------:R-:W-:Y:S01]  /*0a60*/  VIADD R16, R68, 0x5 ;  /* 0x0000000544107836 */ /* 0x000fe20000000000 */
[----:B------:R-:W-:Y:S01]  /*0a70*/  R2UR UR11, R8 ;  /* 0x00000000080b72ca */ /* 0x000fe200000e0000 */
[----:B-1----:R-:W-:Y:S01]  /*0a80*/  IMAD.MOV R11, RZ, RZ, -R9 ;  /* 0x000000ffff0b7224 */ /* 0x002fe200078e0a09 */
[----:B------:R-:W-:Y:S01]  /*0a90*/  STL [R1+0x748], R18 ;  /* 0x0007481201007387 */ /* 0x000fe20000100800 */
[----:B------:R-:W-:Y:S01]  /*0aa0*/  IMAD.MOV R12, RZ, RZ, -R0 ;  /* 0x000000ffff0c7224 */ /* 0x000fe200078e0a00 */
[----:B------:R-:W-:Y:S01]  /*0ab0*/  IABS R69, R19 ;  /* 0x0000001300457213 */ /* 0x000fe20000000000 */
[----:B------:R-:W-:Y:S01]  /*0ac0*/  IMAD R11, R11, R4, RZ ;  /* 0x000000040b0b7224 */ /* 0x000fe200078e02ff */
[----:B------:R-:W-:Y:S01]  /*0ad0*/  STL [R1+0x750], R17 ;  /* 0x0007501101007387 */ /* 0x000fe20000100800 */
[----:B------:R-:W-:Y:S01]  /*0ae0*/  IMAD.MOV.U32 R8, RZ, RZ, RZ ;  /* 0x000000ffff087224 */ /* 0x000fe200078e00ff */
[----:B------:R-:W-:Y:S01]  /*0af0*/  IABS R65, R16 ;  /* 0x0000001000417213 */ /* 0x000fe20000000000 */
[----:B------:R-:W-:Y:S01]  /*0b00*/  IMAD R71, R6, R12, R71 ;  /* 0x0000000c06477224 */ /* 0x000fe200078e0247 */
[----:B------:R0:W-:Y:S01]  /*0b10*/  STL [R1+0x74c], R16 ;  /* 0x00074c1001007387 */ /* 0x0001e20000100800 */
[----:B------:R-:W-:Y:S01]  /*0b20*/  IMAD.HI.U32 R12, R7, R66, RZ ;  /* 0x00000042070c7227 */ /* 0x000fe200078e00ff */
[----:B------:R-:W-:Y:S01]  /*0b30*/  IABS R67, R18 ;  /* 0x0000001200437213 */ /* 0x000fe20000000000 */
[----:B------:R-:W-:-:S02]  /*0b40*/  USHF.L.U32 UR4, UR11, 0x15, URZ ;  /* 0x000000150b047899 */ /* 0x000fc400080006ff */
[----:B------:R-:W-:Y:S02]  /*0b50*/  IMAD.HI.U32 R0, R9, R11, R8 ;  /* 0x0000000b09007227 */ /* 0x000fe400078e0008 */
[----:B------:R-:W-:Y:S02]  /*0b60*/  ULOP3.LUT UR4, UR4, 0x600000, URZ, 0xc0, !UPT ;  /* 0x0060000004047892 */ /* 0x000fe4000f8ec0ff */
[----:B------:R-:W-:Y:S02]  /*0b70*/  IMAD.IADD R8, R13, 0x1, R10 ;  /* 0x000000010d087824 */ /* 0x000fe400078e020a */
[C---:B0-----:R-:W-:Y:S02]  /*0b80*/  VIADD R16, R68.reuse, 0x9 ;  /* 0x0000000944107836 */ /* 0x041fe40000000000 */
[----:B------:R-:W-:Y:S02]  /*0b90*/  VIADD R18, R68, 0x7 ;  /* 0x0000000744127836 */ /* 0x000fe40000000000 */
[----:B------:R-:W-:Y:S01]  /*0ba0*/  IMAD.HI.U32 R10, R7, R69, RZ ;  /* 0x00000045070a7227 */ /* 0x000fe200078e00ff */
[----:B------:R-:W-:-:S02]  /*0bb0*/  IABS R61, R16 ;  /* 0x00000010003d7213 */ /* 0x000fc40000000000 */
[----:B------:R-:W-:Y:S01]  /*0bc0*/  IABS R63, R18 ;  /* 0x00000012003f7213 */ /* 0x000fe20000000000 */
[----:B------:R-:W-:Y:S02]  /*0bd0*/  IMAD.MOV R15, RZ, RZ, -R12 ;  /* 0x000000ffff0f7224 */ /* 0x000fe400078e0a0c */
[C---:B------:R-:W-:Y:S02]  /*0be0*/  VIADD R19, R68.reuse, 0x6 ;  /* 0x0000000644137836 */ /* 0x040fe40000000000 */
[----:B------:R-:W-:Y:S02]  /*0bf0*/  VIADD R17, R68, 0x8 ;  /* 0x0000000844117836 */ /* 0x000fe40000000000 */
[----:B------:R-:W-:Y:S01]  /*0c00*/  IMAD.MOV R10, RZ, RZ, -R10 ;  /* 0x000000ffff0a7224 */ /* 0x000fe200078e0a0a */
[----:B------:R-:W-:Y:S01]  /*0c10*/  STL [R1+0x754], R19 ;  /* 0x0007541301007387 */ /* 0x000fe20000100800 */
[----:B------:R-:W-:Y:S01]  /*0c20*/  IMAD R66, R6, R15, R66 ;  /* 0x0000000f06427224 */ /* 0x000fe200078e0242 */
[----:B------:R-:W-:Y:S01]  /*0c30*/  IABS R62, R17 ;  /* 0x00000011003e7213 */ /* 0x000fe20000000000 */
[----:B------:R-:W-:Y:S01]  /*0c40*/  VIADD R15, R68, 0xe ;  /* 0x0000000e440f7836 */ /* 0x000fe20000000000 */
[----:B------:R-:W-:Y:S01]  /*0c50*/  STL [R1+0x758], R18 ;  /* 0x0007581201007387 */ /* 0x000fe20000100800 */
[----:B------:R-:W-:Y:S01]  /*0c60*/  IMAD.HI.U32 R12, R7, R61, RZ ;  /* 0x0000003d070c7227 */ /* 0x000fe200078e00ff */
[----:B------:R-:W-:-:S02]  /*0c70*/  IABS R64, R19 ;  /* 0x0000001300407213 */ /* 0x000fc40000000000 */
[----:B------:R0:W-:Y:S01]  /*0c80*/  STL [R1+0x75c], R17 ;  /* 0x00075c1101007387 */ /* 0x0001e20000100800 */
[----:B------:R-:W-:Y:S01]  /*0c90*/  IMAD R69, R6, R10, R69 ;  /* 0x0000000a06457224 */ /* 0x000fe200078e0245 */
[----:B------:R-:W-:Y:S01]  /*0ca0*/  IABS R56, R15 ;  /* 0x0000000f00387213 */ /* 0x000fe20000000000 */
[----:B------:R-:W-:Y:S01]  /*0cb0*/  VIADD R14, R68, 0xa ;  /* 0x0000000a440e7836 */ /* 0x000fe20000000000 */
[----:B------:R1:W-:Y:S01]  /*0cc0*/  STL [R1+0x760], R16 ;  /* 0x0007601001007387 */ /* 0x0003e20000100800 */
[----:B------:R-:W-:-:S03]  /*0cd0*/  IMAD.HI.U32 R10, R7, R63, RZ ;  /* 0x0000003f070a7227 */ /* 0x000fc600078e00ff */
[----:B------:R3:W-:Y:S01]  /*0ce0*/  STL [R1+0x764], R14 ;  /* 0x0007640e01007387 */ /* 0x0007e20000100800 */
[----:B------:R-:W-:Y:S01]  /*0cf0*/  IMAD.MOV R12, RZ, RZ, -R12 ;  /* 0x000000ffff0c7224 */ /* 0x000fe200078e0a0c */
[----:B------:R-:W-:Y:S01]  /*0d00*/  IABS R60, R14 ;  /* 0x0000000e003c7213 */ /* 0x000fe20000000000 */
[C---:B0-----:R-:W-:Y:S02]  /*0d10*/  VIADD R17, R68.reuse, 0xc ;  /* 0x0000000c44117836 */ /* 0x041fe40000000000 */
[C---:B------:R-:W-:Y:S02]  /*0d20*/  VIADD R18, R68.reuse, 0xb ;  /* 0x0000000b44127836 */ /* 0x040fe40000000000 */
[----:B-1----:R-:W-:Y:S01]  /*0d30*/  VIADD R16, R68, 0xd ;  /* 0x0000000d44107836 */ /* 0x002fe20000000000 */
[----:B------:R-:W-:Y:S01]  /*0d40*/  IABS R58, R17 ;  /* 0x00000011003a7213 */ /* 0x000fe20000000000 */
[----:B------:R-:W-:Y:S01]  /*0d50*/  IMAD.MOV R10, RZ, RZ, -R10 ;  /* 0x000000ffff0a7224 */ /* 0x000fe200078e0a0a */
[----:B------:R-:W-:Y:S01]  /*0d60*/  STL [R1+0x76c], R18 ;  /* 0x00076c1201007387 */ /* 0x000fe20000100800 */
[----:B------:R-:W-:Y:S01]  /*0d70*/  IMAD R61, R6, R12, R61 ;  /* 0x0000000c063d7224 */ /* 0x000fe200078e023d */
[----:B------:R-:W-:Y:S01]  /*0d80*/  IABS R57, R16 ;  /* 0x0000001000397213 */ /* 0x000fe20000000000 */
[----:B------:R-:W-:Y:S01]  /*0d90*/  IMAD.HI.U32 R12, R7, R56, RZ ;  /* 0x00000038070c7227 */ /* 0x000fe200078e00ff */
[----:B------:R-:W-:Y:S01]  /*0da0*/  STL [R1+0x77c], R17 ;  /* 0x00077c1101007387 */ /* 0x000fe20000100800 */
[----:B------:R-:W-:-:S02]  /*0db0*/  IABS R59, R18 ;  /* 0x00000012003b7213 */ /* 0x000fc40000000000 */
[----:B------:R-:W-:Y:S01]  /*0dc0*/  VIADD R19, R68, 0x11 ;  /* 0x0000001144137836 */ /* 0x000fe20000000000 */
[----:B------:R0:W-:Y:S01]  /*0dd0*/  STL [R1+0x778], R16 ;  /* 0x0007781001007387 */ /* 0x0001e20000100800 */
[----:B------:R-:W-:Y:S02]  /*0de0*/  IMAD R63, R6, R10, R63 ;  /* 0x0000000a063f7224 */ /* 0x000fe400078e023f */
[C---:B---3--:R-:W-:Y:S01]  /*0df0*/  VIADD R14, R68.reuse, 0xf ;  /* 0x0000000f440e7836 */ /* 0x048fe20000000000 */
[----:B------:R-:W-:Y:S01]  /*0e00*/  IABS R53, R19 ;  /* 0x0000001300357213 */ /* 0x000fe20000000000 */
[----:B------:R-:W-:Y:S01]  /*0e10*/  IMAD.HI.U32 R10, R7, R58, RZ ;  /* 0x0000003a070a7227 */ /* 0x000fe200078e00ff */
[----:B------:R1:W-:Y:S02]  /*0e20*/  STL [R1+0x774], R15 ;  /* 0x0007740f01007387 */ /* 0x0003e40000100800 */
[----:B------:R-:W-:Y:S01]  /*0e30*/  IABS R55, R14 ;  /* 0x0000000e00377213 */ /* 0x000fe20000000000 */
[C---:B------:R-:W-:Y:S01]  /*0e40*/  VIADD R20, R68.reuse, 0x10 ;  /* 0x0000001044147836 */ /* 0x040fe20000000000 */
[----:B------:R3:W-:Y:S01]  /*0e50*/  STL [R1+0x770], R14 ;  /* 0x0007700e01007387 */ /* 0x0007e20000100800 */
[----:B0-----:R-:W-:-:S02]  /*0e60*/  VIADD R16, R68, 0x13 ;  /* 0x0000001344107836 */ /* 0x001fc40000000000 */
[----:B------:R-:W-:Y:S01]  /*0e70*/  IMAD.MOV R17, RZ, RZ, -R12 ;  /* 0x000000ffff117224 */ /* 0x000fe200078e0a0c */
[----:B------:R-:W-:Y:S01]  /*0e80*/  STL [R1+0x768], R20 ;  /* 0x0007681401007387 */ /* 0x000fe20000100800 */
[----:B------:R-:W-:Y:S01]  /*0e90*/  VIADD R18, R68, 0x12 ;  /* 0x0000001244127836 */ /* 0x000fe20000000000 */
[----:B------:R-:W-:Y:S01]  /*0ea0*/  IABS R51, R16 ;  /* 0x0000001000337213 */ /* 0x000fe20000000000 */
[----:B-1----:R-:W-:Y:S01]  /*0eb0*/  IMAD.MOV R15, RZ, RZ, -R10 ;  /* 0x000000ffff0f7224 */ /* 0x002fe200078e0a0a */
[----:B------:R-:W-:Y:S01]  /*0ec0*/  STL [R1+0x780], R19 ;  /* 0x0007801301007387 */ /* 0x000fe20000100800 */
[----:B------:R-:W-:Y:S01]  /*0ed0*/  IMAD R56, R6, R17, R56 ;  /* 0x0000001106387224 */ /* 0x000fe200078e0238 */
[----:B------:R-:W-:Y:S01]  /*0ee0*/  IABS R52, R18 ;  /* 0x0000001200347213 */ /* 0x000fe20000000000 */
[C---:B------:R-:W-:Y:S01]  /*0ef0*/  VIADD R17, R68.reuse, 0x16 ;  /* 0x0000001644117836 */ /* 0x040fe20000000000 */
[----:B------:R0:W-:Y:S01]  /*0f00*/  STL [R1+0x790], R18 ;  /* 0x0007901201007387 */ /* 0x0001e20000100800 */
[----:B---3--:R-:W-:Y:S01]  /*0f10*/  VIADD R14, R68, 0x14 ;  /* 0x00000014440e7836 */ /* 0x008fe20000000000 */
[----:B------:R-:W-:Y:S01]  /*0f20*/  IABS R54, R20 ;  /* 0x0000001400367213 */ /* 0x000fe20000000000 */
[----:B------:R-:W-:Y:S01]  /*0f30*/  IMAD.HI.U32 R10, R7, R53, RZ ;  /* 0x00000035070a7227 */ /* 0x000fe200078e00ff */
[----:B------:R1:W-:Y:S01]  /*0f40*/  STL [R1+0x78c], R16 ;  /* 0x00078c1001007387 */ /* 0x0003e20000100800 */
[----:B------:R-:W-:-:S02]  /*0f50*/  IABS R48, R17 ;  /* 0x0000001100307213 */ /* 0x000fc40000000000 */
[----:B------:R-:W-:Y:S01]  /*0f60*/  IMAD R58, R6, R15, R58 ;  /* 0x0000000f063a7224 */ /* 0x000fe200078e023a */
[----:B------:R-:W-:Y:S01]  /*0f70*/  STL [R1+0x794], R14 ;  /* 0x0007940e01007387 */ /* 0x000fe20000100800 */
[C---:B------:R-:W-:Y:S01]  /*0f80*/  VIADD R15, R68.reuse, 0x18 ;  /* 0x00000018440f7836 */ /* 0x040fe20000000000 */
[----:B------:R-:W-:Y:S01]  /*0f90*/  IABS R50, R14 ;  /* 0x0000000e00327213 */ /* 0x000fe20000000000 */
[C---:B0-----:R-:W-:Y:S02]  /*0fa0*/  VIADD R18, R68.reuse, 0x15 ;  /* 0x0000001544127836 */ /* 0x041fe40000000000 */
[C---:B------:R-:W-:Y:S01]  /*0fb0*/  IMAD.HI.U32 R12, R7.reuse, R51, RZ ;  /* 0x00000033070c7227 */ /* 0x040fe200078e00ff */
[----:B------:R-:W-:Y:S02]  /*0fc0*/  IABS R46, R15 ;  /* 0x0000000f002e7213 */ /* 0x000fe40000000000 */
[----:B------:R-:W-:Y:S01]  /*0fd0*/  STL [R1+0x798], R18 ;  /* 0x0007981201007387 */ /* 0x000fe20000100800 */
[----:B-1----:R-:W-:Y:S01]  /*0fe0*/  VIADD R16, R68, 0x17 ;  /* 0x0000001744107836 */ /* 0x002fe20000000000 */
[----:B------:R-:W-:Y:S01]  /*0ff0*/  IABS R49, R18 ;  /* 0x0000001200317213 */ /* 0x000fe20000000000 */
[----:B------:R-:W-:Y:S01]  /*1000*/  IMAD.MOV R10, RZ, RZ, -R10 ;  /* 0x000000ffff0a7224 */ /* 0x000fe200078e0a0a */
[----:B------:R-:W-:Y:S01]  /*1010*/  STL [R1+0x7a8], R17 ;  /* 0x0007a81101007387 */ /* 0x000fe20000100800 */
[----:B------:R-:W-:Y:S01]  /*1020*/  IMAD.MOV R12, RZ, RZ, -R12 ;  /* 0x000000ffff0c7224 */ /* 0x000fe200078e0a0c */
[----:B------:R-:W-:Y:S01]  /*1030*/  IABS R47, R16 ;  /* 0x00000010002f7213 */ /* 0x000fe20000000000 */
[----:B------:R-:W-:Y:S01]  /*1040*/  IMAD R53, R6, R10, R53 ;  /* 0x0000000a06357224 */ /* 0x000fe200078e0235 */
[----:B------:R0:W-:Y:S01]  /*1050*/  STL [R1+0x7a4], R16 ;  /* 0x0007a41001007387 */ /* 0x0001e20000100800 */
[----:B------:R-:W-:-:S03]  /*1060*/  IMAD.HI.U32 R10, R7, R48, RZ ;  /* 0x00000030070a7227 */ /* 0x000fc600078e00ff */
[----:B------:R1:W-:Y:S01]  /*1070*/  STL [R1+0x7ac], R15 ;  /* 0x0007ac0f01007387 */ /* 0x0003e20000100800 */
[----:B------:R-:W-:-:S04]  /*1080*/  IMAD.HI.U32 R13, R7, R65, RZ ;  /* 0x00000041070d7227 */ /* 0x000fc800078e00ff */
[----:B------:R-:W-:Y:S02]  /*1090*/  IMAD R51, R6, R12, R51 ;  /* 0x0000000c06337224 */ /* 0x000fe400078e0233 */
[C---:B0-----:R-:W-:Y:S02]  /*10a0*/  VIADD R16, R68.reuse, 0x1d ;  /* 0x0000001d44107836 */ /* 0x041fe40000000000 */
[C---:B------:R-:W-:Y:S02]  /*10b0*/  VIADD R14, R68.reuse, 0x19 ;  /* 0x00000019440e7836 */ /* 0x040fe40000000000 */
[----:B------:R-:W-:Y:S01]  /*10c0*/  IMAD.HI.U32 R12, R7, R46, RZ ;  /* 0x0000002e070c7227 */ /* 0x000fe200078e00ff */
[----:B------:R-:W-:Y:S02]  /*10d0*/  IABS R41, R16 ;  /* 0x0000001000297213 */ /* 0x000fe40000000000 */
[----:B------:R0:W-:Y:S01]  /*10e0*/  STL [R1+0x7b0], R14 ;  /* 0x0007b00e01007387 */ /* 0x0001e20000100800 */
[----:B------:R-:W-:Y:S01]  /*10f0*/  VIADD R20, R68, 0x1a ;  /* 0x0000001a44147836 */ /* 0x000fe20000000000 */
[----:B------:R-:W-:Y:S01]  /*1100*/  IABS R45, R14 ;  /* 0x0000000e002d7213 */ /* 0x000fe20000000000 */
[----:B-1----:R-:W-:-:S02]  /*1110*/  IMAD.MOV R15, RZ, RZ, -R10 ;  /* 0x000000ffff0f7224 */ /* 0x002fc400078e0a0a */
[C---:B------:R-:W-:Y:S01]  /*1120*/  VIADD R19, R68.reuse, 0x1b ;  /* 0x0000001b44137836 */ /* 0x040fe20000000000 */
[----:B------:R-:W-:Y:S01]  /*1130*/  STL [R1+0x7c0], R20 ;  /* 0x0007c01401007387 */ /* 0x000fe20000100800 */
[----:B------:R-:W-:Y:S01]  /*1140*/  VIADD R18, R68, 0x1c ;  /* 0x0000001c44127836 */ /* 0x000fe20000000000 */
[----:B------:R-:W-:Y:S01]  /*1150*/  IABS R44, R20 ;  /* 0x00000014002c7213 */ /* 0x000fe20000000000 */
[----:B------:R-:W-:Y:S01]  /*1160*/  IMAD.MOV R13, RZ, RZ, -R13 ;  /* 0x000000ffff0d7224 */ /* 0x000fe200078e0a0d */
[----:B------:R-:W-:Y:S01]  /*1170*/  STL [R1+0x7bc], R19 ;  /* 0x0007bc1301007387 */ /* 0x000fe20000100800 */
[----:B------:R-:W-:Y:S01]  /*1180*/  IMAD.MOV R17, RZ, RZ, -R12 ;  /* 0x000000ffff117224 */ /* 0x000fe200078e0a0c */
[----:B------:R-:W-:Y:S01]  /*1190*/  IABS R42, R18 ;  /* 0x00000012002a7213 */ /* 0x000fe20000000000 */
[----:B------:R-:W-:Y:S01]  /*11a0*/  IMAD R48, R6, R15, R48 ;  /* 0x0000000f06307224 */ /* 0x000fe200078e0230 */
[----:B------:R1:W-:Y:S01]  /*11b0*/  STL [R1+0x7c4], R18 ;  /* 0x0007c41201007387 */ /* 0x0003e20000100800 */
[----:B------:R-:W-:Y:S01]  /*11c0*/  VIADD R15, R68, 0x22 ;  /* 0x00000022440f7836 */ /* 0x000fe20000000000 */
[----:B------:R-:W-:Y:S01]  /*11d0*/  IABS R43, R19 ;  /* 0x00000013002b7213 */ /* 0x000fe20000000000 */
[----:B------:R-:W-:Y:S01]  /*11e0*/  IMAD.HI.U32 R9, R7, R70, RZ ;  /* 0x0000004607097227 */ /* 0x000fe200078e00ff */
[----:B------:R3:W-:Y:S02]  /*11f0*/  STL [R1+0x7c8], R16 ;  /* 0x0007c81001007387 */ /* 0x0007e40000100800 */
[----:B------:R-:W-:Y:S01]  /*1200*/  IABS R36, R15 ;  /* 0x0000000f00247213 */ /* 0x000fe20000000000 */
[----:B------:R-:W-:-:S02]  /*1210*/  IMAD R65, R6, R13, R65 ;  /* 0x0000000d06417224 */ /* 0x000fc400078e0241 */
[----:B0-----:R-:W-:Y:S02]  /*1220*/  VIADD R14, R68, 0x1e ;  /* 0x0000001e440e7836 */ /* 0x001fe40000000000 */
[----:B------:R-:W-:-:S03]  /*1230*/  IMAD.HI.U32 R12, R7, R41, RZ ;  /* 0x00000029070c7227 */ /* 0x000fc600078e00ff */
[----:B------:R-:W-:Y:S01]  /*1240*/  STL [R1+0x7d8], R14 ;  /* 0x0007d80e01007387 */ /* 0x000fe20000100800 */
[----:B------:R-:W-:Y:S01]  /*1250*/  IMAD.HI.U32 R13, R7, R60, RZ ;  /* 0x0000003c070d7227 */ /* 0x000fe200078e00ff */
[----:B------:R-:W-:-:S03]  /*1260*/  IABS R40, R14 ;  /* 0x0000000e00287213 */ /* 0x000fc60000000000 */
[----:B------:R-:W-:Y:S02]  /*1270*/  IMAD R46, R6, R17, R46 ;  /* 0x00000011062e7224 */ /* 0x000fe400078e022e */
[C---:B-1----:R-:W-:Y:S02]  /*1280*/  VIADD R18, R68.reuse, 0x1f ;  /* 0x0000001f44127836 */ /* 0x042fe40000000000 */
[C---:B------:R-:W-:Y:S02]  /*1290*/  VIADD R17, R68.reuse, 0x20 ;  /* 0x0000002044117836 */ /* 0x040fe40000000000 */
[----:B---3--:R-:W-:Y:S01]  /*12a0*/  VIADD R16, R68, 0x21 ;  /* 0x0000002144107836 */ /* 0x008fe20000000000 */
[----:B------:R-:W-:Y:S01]  /*12b0*/  STL [R1+0x7d4], R18 ;  /* 0x0007d41201007387 */ /* 0x000fe20000100800 */
[----:B------:R-:W-:Y:S01]  /*12c0*/  IMAD.MOV R9, RZ, RZ, -R9 ;  /* 0x000000ffff097224 */ /* 0x000fe200078e0a09 */
[----:B------:R-:W-:Y:S01]  /*12d0*/  IABS R38, R17 ;  /* 0x0000001100267213 */ /* 0x000fe20000000000 */
[----:B------:R-:W-:Y:S01]  /*12e0*/  IMAD.MOV R12, RZ, RZ, -R12 ;  /* 0x000000ffff0c7224 */ /* 0x000fe200078e0a0c */
[----:B------:R-:W-:Y:S01]  /*12f0*/  STL [R1+0x7dc], R17 ;  /* 0x0007dc1101007387 */ /* 0x000fe20000100800 */
[----:B------:R-:W-:Y:S01]  /*1300*/  IMAD.MOV R13, RZ, RZ, -R13 ;  /* 0x000000ffff0d7224 */ /* 0x000fe200078e0a0d */
[----:B------:R-:W-:Y:S01]  /*1310*/  IABS R37, R16 ;  /* 0x0000001000257213 */ /* 0x000fe20000000000 */
[C---:B------:R-:W-:Y:S01]  /*1320*/  IMAD R70, R6.reuse, R9, R70 ;  /* 0x0000000906467224 */ /* 0x040fe200078e0246 */
[----:B------:R0:W-:Y:S01]  /*1330*/  STL [R1+0x7e0], R16 ;  /* 0x0007e01001007387 */ /* 0x0001e20000100800 */
[C---:B------:R-:W-:Y:S01]  /*1340*/  IMAD R41, R6.reuse, R12, R41 ;  /* 0x0000000c06297224 */ /* 0x040fe200078e0229 */
[----:B------:R-:W-:Y:S01]  /*1350*/  IABS R39, R18 ;  /* 0x0000001200277213 */ /* 0x000fe20000000000 */
[----:B------:R-:W-:Y:S01]  /*1360*/  IMAD.HI.U32 R9, R7, R64, RZ ;  /* 0x0000004007097227 */ /* 0x000fe200078e00ff */
[----:B------:R-:W-:Y:S03]  /*1370*/  STL [R1+0x7f0], R15 ;  /* 0x0007f00f01007387 */ /* 0x000fe60000100800 */
[----:B------:R-:W-:-:S02]  /*1380*/  IMAD R60, R6, R13, R60 ;  /* 0x0000000d063c7224 */ /* 0x000fc400078e023c */
[----:B------:R-:W-:Y:S01]  /*1390*/  IMAD.HI.U32 R12, R7, R36, RZ ;  /* 0x00000024070c7227 */ /* 0x000fe200078e00ff */
[----:B0-----:R-:W-:-:S03]  /*13a0*/  LOP3.LUT R16, R5, 0x7f, RZ, 0xc0, !PT ;  /* 0x0000007f05107812 */ /* 0x001fc600078ec0ff */
[----:B------:R-:W-:Y:S01]  /*13b0*/  IMAD.HI.U32 R13, R7, R55, RZ ;  /* 0x00000037070d7227 */ /* 0x000fe200078e00ff */
[----:B------:R-:W-:-:S03]  /*13c0*/  ISETP.NE.U32.AND P3, PT, R16, RZ, PT ;  /* 0x000000ff1000720c */ /* 0x000fc60003f65070 */
[----:B------:R-:W-:Y:S02]  /*13d0*/  IMAD.MOV R9, RZ, RZ, -R9 ;  /* 0x000000ffff097224 */ /* 0x000fe400078e0a09 */
[----:B------:R-:W-:Y:S02]  /*13e0*/  IMAD.MOV R17, RZ, RZ, -R12 ;  /* 0x000000ffff117224 */ /* 0x000fe400078e0a0c */
[----:B------:R-:W-:Y:S02]  /*13f0*/  IMAD.MOV R13, RZ, RZ, -R13 ;  /* 0x000000ffff0d7224 */ /* 0x000fe400078e0a0d */
[----:B------:R-:W-:Y:S02]  /*1400*/  IMAD R12, R8, 0x80, R16 ;  /* 0x00000080080c7824 */ /* 0x000fe400078e0210 */
[----:B------:R-:W-:-:S03]  /*1410*/  IMAD.HI.U32 R11, R7, R67, RZ ;  /* 0x00000043070b7227 */ /* 0x000fc600078e00ff */
[----:B------:R-:W-:Y:S01]  /*1420*/  IABS R5, R12 ;  /* 0x0000000c00057213 */ /* 0x000fe20000000000 */
[----:B------:R-:W-:Y:S01]  /*1430*/  IMAD R64, R6, R9, R64 ;  /* 0x0000000906407224 */ /* 0x000fe200078e0240 */
[----:B------:R-:W-:Y:S01]  /*1440*/  ISETP.GE.AND P2, PT, R12, RZ, PT ;  /* 0x000000ff0c00720c */ /* 0x000fe20003f46270 */
[----:B------:R-:W-:-:S04]  /*1450*/  IMAD.HI.U32 R9, R7, R59, RZ ;  /* 0x0000003b07097227 */ /* 0x000fc800078e00ff */
[----:B------:R-:W-:Y:S02]  /*1460*/  IMAD R55, R6, R13, R55 ;  /* 0x0000000d06377224 */ /* 0x000fe400078e0237 */
[----:B------:R-:W-:Y:S02]  /*1470*/  IMAD.MOV R11, RZ, RZ, -R11 ;  /* 0x000000ffff0b7224 */ /* 0x000fe400078e0a0b */
[----:B------:R-:W-:-:S04]  /*1480*/  IMAD.HI.U32 R13, R7, R50, RZ ;  /* 0x00000032070d7227 */ /* 0x000fc800078e00ff */
[----:B------:R-:W-:Y:S02]  /*1490*/  IMAD.MOV R9, RZ, RZ, -R9 ;  /* 0x000000ffff097224 */ /* 0x000fe400078e0a09 */
[----:B------:R-:W-:Y:S02]  /*14a0*/  IMAD R67, R6, R11, R67 ;  /* 0x0000000b06437224 */ /* 0x000fe400078e0243 */
[----:B------:R-:W-:Y:S02]  /*14b0*/  IMAD.MOV R13, RZ, RZ, -R13 ;  /* 0x000000ffff0d7224 */ /* 0x000fe400078e0a0d */
[----:B------:R-:W-:-:S04]  /*14c0*/  IMAD.HI.U32 R11, R7, R62, RZ ;  /* 0x0000003e070b7227 */ /* 0x000fc800078e00ff */
[----:B------:R-:W-:-:S04]  /*14d0*/  IMAD.HI.U32 R0, R0, R5, RZ ;  /* 0x0000000500007227 */ /* 0x000fc800078e00ff */
[----:B------:R-:W-:Y:S02]  /*14e0*/  IMAD R59, R6, R9, R59 ;  /* 0x00000009063b7224 */ /* 0x000fe400078e023b */
[----:B------:R-:W-:-:S04]  /*14f0*/  IMAD.HI.U32 R9, R7, R54, RZ ;  /* 0x0000003607097227 */ /* 0x000fc800078e00ff */
[----:B------:R-:W-:Y:S02]  /*1500*/  IMAD R50, R6, R13, R50 ;  /* 0x0000000d06327224 */ /* 0x000fe400078e0232 */
[----:B------:R-:W-:Y:S02]  /*1510*/  IMAD.MOV R11, RZ, RZ, -R11 ;  /* 0x000000ffff0b7224 */ /* 0x000fe400078e0a0b */
[----:B------:R-:W-:-:S04]  /*1520*/  IMAD.HI.U32 R13, R7, R45, RZ ;  /* 0x0000002d070d7227 */ /* 0x000fc800078e00ff */
[----:B------:R-:W-:Y:S02]  /*1530*/  IMAD.MOV R0, RZ, RZ, -R0 ;  /* 0x000000ffff007224 */ /* 0x000fe400078e0a00 */
[----:B------:R-:W-:Y:S02]  /*1540*/  IMAD.MOV R9, RZ, RZ, -R9 ;  /* 0x000000ffff097224 */ /* 0x000fe400078e0a09 */
[----:B------:R-:W-:Y:S02]  /*1550*/  IMAD R62, R6, R11, R62 ;  /* 0x0000000b063e7224 */ /* 0x000fe400078e023e */
[----:B------:R-:W-:Y:S02]  /*1560*/  IMAD.MOV R13, RZ, RZ, -R13 ;  /* 0x000000ffff0d7224 */ /* 0x000fe400078e0a0d */
[----:B------:R-:W-:Y:S02]  /*1570*/  IMAD R0, R4, R0, R5 ;  /* 0x0000000004007224 */ /* 0x000fe400078e0205 */
[----:B------:R-:W-:-:S03]  /*1580*/  IMAD.HI.U32 R11, R7, R57, RZ ;  /* 0x00000039070b7227 */ /* 0x000fc600078e00ff */
[----:B------:R-:W-:Y:S01]  /*1590*/  ISETP.GT.U32.AND P0, PT, R4, R0, PT ;  /* 0x000000000400720c */ /* 0x000fe20003f04070 */
[----:B------:R-:W-:Y:S02]  /*15a0*/  VIADD R14, R68, 0x23 ;  /* 0x00000023440e7836 */ /* 0x000fe40000000000 */
[C---:B------:R-:W-:Y:S02]  /*15b0*/  IMAD R54, R6.reuse, R9, R54 ;  /* 0x0000000906367224 */ /* 0x040fe400078e0236 */
[----:B------:R-:W-:Y:S01]  /*15c0*/  IMAD.HI.U32 R9, R7, R49, RZ ;  /* 0x0000003107097227 */ /* 0x000fe200078e00ff */
[----:B------:R0:W-:Y:S01]  /*15d0*/  STL [R1+0x7ec], R14 ;  /* 0x0007ec0e01007387 */ /* 0x0001e20000100800 */
[----:B------:R-:W-:Y:S02]  /*15e0*/  IABS R35, R14 ;  /* 0x0000000e00237213 */ /* 0x000fe40000000000 */
[----:B------:R-:W-:Y:S02]  /*15f0*/  IMAD R45, R6, R13, R45 ;  /* 0x0000000d062d7224 */ /* 0x000fe400078e022d */
[----:B------:R-:W-:-:S02]  /*1600*/  VIADD R20, R68, 0x24 ;  /* 0x0000002444147836 */ /* 0x000fc40000000000 */
[----:B------:R-:W-:Y:S02]  /*1610*/  IMAD.MOV R11, RZ, RZ, -R11 ;  /* 0x000000ffff0b7224 */ /* 0x000fe400078e0a0b */
[C---:B------:R-:W-:Y:S01]  /*1620*/  IMAD.HI.U32 R13, R7.reuse, R40, RZ ;  /* 0x00000028070d7227 */ /* 0x040fe200078e00ff */
[----:B------:R-:W-:Y:S01]  /*1630*/  STL [R1+0x7f4], R20 ;  /* 0x0007f41401007387 */ /* 0x000fe20000100800 */
[----:B------:R-:W-:Y:S02]  /*1640*/  IABS R34, R20 ;  /* 0x0000001400227213 */ /* 0x000fe40000000000 */
[C---:B------:R-:W-:Y:S02]  /*1650*/  VIADD R19, R68.reuse, 0x25 ;  /* 0x0000002544137836 */ /* 0x040fe40000000000 */
[C---:B------:R-:W-:Y:S02]  /*1660*/  VIADD R18, R68.reuse, 0x26 ;  /* 0x0000002644127836 */ /* 0x040fe40000000000 */
[----:B0-----:R-:W-:Y:S01]  /*1670*/  VIADD R14, R68, 0x27 ;  /* 0x00000027440e7836 */ /* 0x001fe20000000000 */
[----:B------:R-:W-:Y:S01]  /*1680*/  STL [R1+0x7e8], R19 ;  /* 0x0007e81301007387 */ /* 0x000fe20000100800 */
[----:B------:R-:W-:Y:S01]  /*1690*/  IMAD.MOV R9, RZ, RZ, -R9 ;  /* 0x000000ffff097224 */ /* 0x000fe200078e0a09 */
[----:B------:R-:W-:Y:S01]  /*16a0*/  IABS R32, R18 ;  /* 0x0000001200207213 */ /* 0x000fe20000000000 */
[----:B------:R-:W-:Y:S01]  /*16b0*/  IMAD R57, R6, R11, R57 ;  /* 0x0000000b06397224 */ /* 0x000fe200078e0239 */
[----:B------:R-:W-:Y:S01]  /*16c0*/  STL [R1+0x7e4], R18 ;  /* 0x0007e41201007387 */ /* 0x000fe20000100800 */
[----:B------:R-:W-:Y:S01]  /*16d0*/  IMAD.MOV R13, RZ, RZ, -R13 ;  /* 0x000000ffff0d7224 */ /* 0x000fe200078e0a0d */
[----:B------:R-:W-:Y:S01]  /*16e0*/  IABS R31, R14 ;  /* 0x0000000e001f7213 */ /* 0x000fe20000000000 */
[----:B------:R-:W-:Y:S01]  /*16f0*/  IMAD.HI.U32 R11, R7, R52, RZ ;  /* 0x00000034070b7227 */ /* 0x000fe200078e00ff */
[----:B------:R0:W-:Y:S01]  /*1700*/  STL [R1+0x7d0], R14 ;  /* 0x0007d00e01007387 */ /* 0x0001e20000100800 */
[----:B------:R-:W-:-:S02]  /*1710*/  IABS R33, R19 ;  /* 0x0000001300217213 */ /* 0x000fc40000000000 */
[----:B------:R-:W-:Y:S01]  /*1720*/  IMAD R49, R6, R9, R49 ;  /* 0x0000000906317224 */ /* 0x000fe200078e0231 */
[----:B------:R-:W-:Y:S01]  /*1730*/  STL [R1+0x6f8], R12 ;  /* 0x0006f80c01007387 */ /* 0x000fe20000100800 */
[----:B------:R-:W-:-:S04]  /*1740*/  IMAD.HI.U32 R9, R7, R44, RZ ;  /* 0x0000002c07097227 */ /* 0x000fc800078e00ff */
[C---:B------:R-:W-:Y:S01]  /*1750*/  IMAD.HI.U32 R10, R7.reuse, R43, RZ ;  /* 0x0000002b070a7227 */ /* 0x040fe200078e00ff */
[----:B0-----:R-:W0:Y:S03]  /*1760*/  LDC R14, c[0x0][0x3a0] ;  /* 0x0000e800ff0e7b82 */ /* 0x001e260000000800 */
[----:B------:R-:W-:Y:S02]  /*1770*/  IMAD R40, R6, R13, R40 ;  /* 0x0000000d06287224 */ /* 0x000fe400078e0228 */
[----:B------:R-:W-:Y:S02]  /*1780*/  IMAD.MOV R11, RZ, RZ, -R11 ;  /* 0x000000ffff0b7224 */ /* 0x000fe400078e0a0b */
[----:B------:R-:W-:-:S04]  /*1790*/  IMAD.HI.U32 R13, R7, R35, RZ ;  /* 0x00000023070d7227 */ /* 0x000fc800078e00ff */
[----:B------:R-:W-:Y:S02]  /*17a0*/  IMAD.MOV R9, RZ, RZ, -R9 ;  /* 0x000000ffff097224 */ /* 0x000fe400078e0a09 */
[----:B------:R-:W-:Y:S02]  /*17b0*/  IMAD.MOV R10, RZ, RZ, -R10 ;  /* 0x000000ffff0a7224 */ /* 0x000fe400078e0a0a */
[----:B------:R-:W-:Y:S02]  /*17c0*/  IMAD R52, R6, R11, R52 ;  /* 0x0000000b06347224 */ /* 0x000fe400078e0234 */
[----:B------:R-:W-:Y:S02]  /*17d0*/  IMAD.MOV R13, RZ, RZ, -R13 ;  /* 0x000000ffff0d7224 */ /* 0x000fe400078e0a0d */
[----:B------:R-:W-:Y:S02]  /*17e0*/  @!P0 IMAD.IADD R0, R0, 0x1, -R4 ;  /* 0x0000000100008824 */ /* 0x000fe400078e0a04 */
[----:B------:R-:W-:-:S03]  /*17f0*/  IMAD.HI.U32 R11, R7, R47, RZ ;  /* 0x0000002f070b7227 */ /* 0x000fc600078e00ff */
[----:B------:R-:W-:Y:S01]  /*1800*/  ISETP.GT.U32.AND P0, PT, R4, R0, PT ;  /* 0x000000000400720c */ /* 0x000fe20003f04070 */
[C---:B------:R-:W-:Y:S02]  /*1810*/  IMAD R44, R6.reuse, R9, R44 ;  /* 0x00000009062c7224 */ /* 0x040fe400078e022c */
[----:B------:R-:W-:Y:S02]  /*1820*/  IMAD R43, R6, R10, R43 ;  /* 0x0000000a062b7224 */ /* 0x000fe400078e022b */
[----:B------:R-:W-:-:S04]  /*1830*/  IMAD.HI.U32 R9, R7, R39, RZ ;  /* 0x0000002707097227 */ /* 0x000fc800078e00ff */
[----:B------:R-:W-:-:S04]  /*1840*/  IMAD.HI.U32 R10, R7, R38, RZ ;  /* 0x00000026070a7227 */ /* 0x000fc800078e00ff */
[----:B------:R-:W-:Y:S02]  /*1850*/  IMAD R35, R6, R13, R35 ;  /* 0x0000000d06237224 */ /* 0x000fe400078e0223 */
[----:B------:R-:W-:Y:S02]  /*1860*/  IMAD.MOV R11, RZ, RZ, -R11 ;  /* 0x000000ffff0b7224 */ /* 0x000fe400078e0a0b */
[----:B------:R-:W-:Y:S02]  /*1870*/  VIADD R13, R68, 0x2c ;  /* 0x0000002c440d7836 */ /* 0x000fe40000000000 */
[----:B------:R-:W-:Y:S02]  /*1880*/  IMAD.MOV R9, RZ, RZ, -R9 ;  /* 0x000000ffff097224 */ /* 0x000fe400078e0a09 */
[----:B------:R-:W-:Y:S01]  /*1890*/  IMAD.MOV R15, RZ, RZ, -R10 ;  /* 0x000000ffff0f7224 */ /* 0x000fe200078e0a0a */
[----:B------:R-:W-:Y:S01]  /*18a0*/  IABS R26, R13 ;  /* 0x0000000d001a7213 */ /* 0x000fe20000000000 */
[----:B------:R-:W-:-:S02]  /*18b0*/  IMAD R47, R6, R11, R47 ;  /* 0x0000000b062f7224 */ /* 0x000fc400078e022f */
[----:B------:R-:W-:-:S04]  /*18c0*/  IMAD.HI.U32 R11, R7, R42, RZ ;  /* 0x0000002a070b7227 */ /* 0x000fc800078e00ff */
[----:B------:R-:W-:Y:S02]  /*18d0*/  VIADD R19, R68, 0x28 ;  /* 0x0000002844137836 */ /* 0x000fe40000000000 */
[----:B------:R-:W-:Y:S02]  /*18e0*/  IMAD R36, R6, R17, R36 ;  /* 0x0000001106247224 */ /* 0x000fe400078e0224 */
[----:B------:R-:W-:Y:S01]  /*18f0*/  VIADD R18, R68, 0x29 ;  /* 0x0000002944127836 */ /* 0x000fe20000000000 */
[----:B------:R-:W-:Y:S01]  /*1900*/  STL [R1+0x7cc], R19 ;  /* 0x0007cc1301007387 */ /* 0x000fe20000100800 */
[C---:B------:R-:W-:Y:S01]  /*1910*/  IMAD R39, R6.reuse, R9, R39 ;  /* 0x0000000906277224 */ /* 0x040fe200078e0227 */
[----:B------:R-:W-:Y:S01]  /*1920*/  IABS R30, R19 ;  /* 0x00000013001e7213 */ /* 0x000fe20000000000 */
[----:B------:R-:W-:Y:S01]  /*1930*/  IMAD R38, R6, R15, R38 ;  /* 0x0000000f06267224 */ /* 0x000fe200078e0226 */
[----:B------:R-:W-:Y:S01]  /*1940*/  STL [R1+0x7b8], R18 ;  /* 0x0007b81201007387 */ /* 0x000fe20000100800 */
[----:B------:R-:W-:Y:S01]  /*1950*/  VIADD R17, R68, 0x2a ;  /* 0x0000002a44117836 */ /* 0x000fe20000000000 */
[----:B------:R-:W-:Y:S01]  /*1960*/  IABS R29, R18 ;  /* 0x00000012001d7213 */ /* 0x000fe20000000000 */
[----:B------:R-:W-:-:S03]  /*1970*/  IMAD.HI.U32 R9, R7, R32, RZ ;  /* 0x0000002007097227 */ /* 0x000fc600078e00ff */
[----:B------:R-:W-:Y:S01]  /*1980*/  STL [R1+0x7b4], R17 ;  /* 0x0007b41101007387 */ /* 0x000fe20000100800 */
[----:B------:R-:W-:Y:S01]  /*1990*/  VIADD R15, R68, 0x2b ;  /* 0x0000002b440f7836 */ /* 0x000fe20000000000 */
[----:B------:R-:W-:Y:S01]  /*19a0*/  IABS R28, R17 ;  /* 0x00000011001c7213 */ /* 0x000fe20000000000 */
[----:B------:R-:W-:Y:S02]  /*19b0*/  IMAD.MOV R11, RZ, RZ, -R11 ;  /* 0x000000ffff0b7224 */ /* 0x000fe400078e0a0b */
[----:B------:R-:W-:Y:S01]  /*19c0*/  IMAD.HI.U32 R5, R7, R26, RZ ;  /* 0x0000001a07057227 */ /* 0x000fe200078e00ff */
[----:B------:R1:W-:Y:S01]  /*19d0*/  STL [R1+0x7a0], R15 ;  /* 0x0007a00f01007387 */ /* 0x0003e20000100800 */
[----:B------:R-:W-:Y:S02]  /*19e0*/  IABS R27, R15 ;  /* 0x0000000f001b7213 */ /* 0x000fe40000000000 */
[----:B------:R-:W-:Y:S01]  /*19f0*/  IMAD.MOV R9, RZ, RZ, -R9 ;  /* 0x000000ffff097224 */ /* 0x000fe200078e0a09 */
[----:B------:R3:W-:Y:S01]  /*1a00*/  STL [R1+0x79c], R13 ;  /* 0x00079c0d01007387 */ /* 0x0007e20000100800 */
[----:B------:R-:W-:-:S02]  /*1a10*/  IMAD R42, R6, R11, R42 ;  /* 0x0000000b062a7224 */ /* 0x000fc400078e022a */
[----:B------:R-:W-:-:S04]  /*1a20*/  IMAD.HI.U32 R8, R7, R31, RZ ;  /* 0x0000001f07087227 */ /* 0x000fc800078e00ff */
[----:B------:R-:W-:Y:S01]  /*1a30*/  @!P0 IMAD.IADD R0, R0, 0x1, -R4 ;  /* 0x0000000100008824 */ /* 0x000fe200078e0a04 */
[----:B------:R-:W-:Y:S01]  /*1a40*/  ISETP.NE.AND P0, PT, R2, RZ, PT ;  /* 0x000000ff0200720c */ /* 0x000fe20003f05270 */
[----:B------:R-:W-:-:S04]  /*1a50*/  IMAD.HI.U32 R11, R7, R37, RZ ;  /* 0x00000025070b7227 */ /* 0x000fc800078e00ff */
[----:B------:R-:W-:Y:S02]  /*1a60*/  IMAD.MOV R5, RZ, RZ, -R5 ;  /* 0x000000ffff057224 */ /* 0x000fe400078e0a05 */
[----:B0-----:R-:W-:Y:S02]  /*1a70*/  VIADD R4, R14, 0xfffffff7 ;  /* 0xfffffff70e047836 */ /* 0x001fe40000000000 */
[C---:B-1----:R-:W-:Y:S02]  /*1a80*/  VIADD R15, R68.reuse, 0x2d ;  /* 0x0000002d440f7836 */ /* 0x042fe40000000000 */
[----:B---3--:R-:W-:Y:S01]  /*1a90*/  VIADD R13, R68, 0x2e ;  /* 0x0000002e440d7836 */ /* 0x008fe20000000000 */
[----:B------:R-:W-:Y:S01]  /*1aa0*/  ISETP.GE.U32.AND P1, PT, R4, 0x7fffff78, PT ;  /* 0x7fffff780400780c */ /* 0x000fe20003f26070 */
[----:B------:R-:W-:Y:S01]  /*1ab0*/  IMAD R32, R6, R9, R32 ;  /* 0x0000000906207224 */ /* 0x000fe200078e0220 */
[----:B------:R0:W-:Y:S01]  /*1ac0*/  STL [R1+0x788], R15 ;  /* 0x0007880f01007387 */ /* 0x0001e20000100800 */
[----:B------:R-:W-:Y:S01]  /*1ad0*/  IMAD.HI.U32 R10, R7, R33, RZ ;  /* 0x00000021070a7227 */ /* 0x000fe200078e00ff */
[----:B------:R-:W-:-:S02]  /*1ae0*/  IABS R24, R13 ;  /* 0x0000000d00187213 */ /* 0x000fc40000000000 */
[----:B------:R0:W-:Y:S01]  /*1af0*/  STL [R1+0x784], R13 ;  /* 0x0007840d01007387 */ /* 0x0001e20000100800 */
[----:B------:R-:W-:Y:S01]  /*1b00*/  IMAD.MOV R8, RZ, RZ, -R8 ;  /* 0x000000ffff087224 */ /* 0x000fe200078e0a08 */
[----:B------:R-:W-:Y:S01]  /*1b10*/  IABS R25, R15 ;  /* 0x0000000f00197213 */ /* 0x000fe20000000000 */
[----:B------:R-:W-:-:S04]  /*1b20*/  IMAD.HI.U32 R9, R7, R28, RZ ;  /* 0x0000001c07097227 */ /* 0x000fc800078e00ff */
[----:B------:R-:W-:Y:S02]  /*1b30*/  IMAD.MOV R11, RZ, RZ, -R11 ;  /* 0x000000ffff0b7224 */ /* 0x000fe400078e0a0b */
[C---:B------:R-:W-:Y:S02]  /*1b40*/  IMAD R26, R6.reuse, R5, R26 ;  /* 0x00000005061a7224 */ /* 0x040fe400078e021a */
[----:B------:R-:W1:Y:S01]  /*1b50*/  LDC.64 R4, c[0x0][0x3a8] ;  /* 0x0000ea00ff047b82 */ /* 0x000e620000000a00 */
[----:B------:R-:W-:Y:S02]  /*1b60*/  IMAD.MOV R10, RZ, RZ, -R10 ;  /* 0x000000ffff0a7224 */ /* 0x000fe400078e0a0a */
[C---:B------:R-:W-:Y:S02]  /*1b70*/  IMAD R31, R6.reuse, R8, R31 ;  /* 0x00000008061f7224 */ /* 0x040fe400078e021f */
[----:B------:R-:W-:Y:S02]  /*1b80*/  IMAD.MOV R9, RZ, RZ, -R9 ;  /* 0x000000ffff097224 */ /* 0x000fe400078e0a09 */
[----:B------:R-:W-:-:S02]  /*1b90*/  IMAD R37, R6, R11, R37 ;  /* 0x0000000b06257224 */ /* 0x000fc400078e0225 */
[----:B------:R-:W-:-:S04]  /*1ba0*/  IMAD.HI.U32 R8, R7, R27, RZ ;  /* 0x0000001b07087227 */ /* 0x000fc800078e00ff */
[----:B------:R-:W-:-:S04]  /*1bb0*/  IMAD.HI.U32 R11, R7, R34, RZ ;  /* 0x00000022070b7227 */ /* 0x000fc800078e00ff */
[C---:B------:R-:W-:Y:S02]  /*1bc0*/  IMAD R33, R6.reuse, R10, R33 ;  /* 0x0000000a06217224 */ /* 0x040fe400078e0221 */
[----:B------:R-:W-:Y:S02]  /*1bd0*/  IMAD R28, R6, R9, R28 ;  /* 0x00000009061c7224 */ /* 0x000fe400078e021c */
[----:B------:R-:W-:-:S04]  /*1be0*/  IMAD.HI.U32 R10, R7, R29, RZ ;  /* 0x0000001d070a7227 */ /* 0x000fc800078e00ff */
[----:B------:R-:W-:Y:S02]  /*1bf0*/  IMAD.MOV R8, RZ, RZ, -R8 ;  /* 0x000000ffff087224 */ /* 0x000fe400078e0a08 */
[----:B------:R-:W-:Y:S02]  /*1c00*/  VIADD R9, R14, 0xffffffff ;  /* 0xffffffff0e097836 */ /* 0x000fe40000000000 */
[----:B------:R-:W-:Y:S02]  /*1c10*/  IMAD.MOV R11, RZ, RZ, -R11 ;  /* 0x000000ffff0b7224 */ /* 0x000fe400078e0a0b */
[----:B------:R-:W-:Y:S01]  /*1c20*/  IMAD.MOV R10, RZ, RZ, -R10 ;  /* 0x000000ffff0a7224 */ /* 0x000fe200078e0a0a */
[----:B------:R-:W-:Y:S01]  /*1c30*/  ISETP.GE.U32.AND P5, PT, R9, 0x7fffff80, PT ;  /* 0x7fffff800900780c */ /* 0x000fe20003fa6070 */
[C---:B------:R-:W-:Y:S02]  /*1c40*/  IMAD R27, R6.reuse, R8, R27 ;  /* 0x00000008061b7224 */ /* 0x040fe400078e021b */
[----:B------:R-:W-:-:S02]  /*1c50*/  IMAD R34, R6, R11, R34 ;  /* 0x0000000b06227224 */ /* 0x000fc400078e0222 */
[----:B------:R-:W-:-:S04]  /*1c60*/  IMAD.HI.U32 R8, R7, R24, RZ ;  /* 0x0000001807087227 */ /* 0x000fc800078e00ff */
[----:B------:R-:W-:-:S04]  /*1c70*/  IMAD.HI.U32 R11, R7, R30, RZ ;  /* 0x0000001e070b7227 */ /* 0x000fc800078e00ff */
[----:B------:R-:W-:-:S04]  /*1c80*/  IMAD.HI.U32 R9, R7, R25, RZ ;  /* 0x0000001907097227 */ /* 0x000fc800078e00ff */
[----:B------:R-:W-:Y:S02]  /*1c90*/  IMAD R29, R6, R10, R29 ;  /* 0x0000000a061d7224 */ /* 0x000fe400078e021d */
[----:B------:R-:W-:Y:S02]  /*1ca0*/  VIADD R10, R14, 0xffffffef ;  /* 0xffffffef0e0a7836 */ /* 0x000fe40000000000 */
[----:B------:R-:W-:Y:S02]  /*1cb0*/  IMAD.MOV R8, RZ, RZ, -R8 ;  /* 0x000000ffff087224 */ /* 0x000fe400078e0a08 */
[----:B------:R-:W-:Y:S01]  /*1cc0*/  IMAD.MOV R11, RZ, RZ, -R11 ;  /* 0x000000ffff0b7224 */ /* 0x000fe200078e0a0b */
[----:B------:R-:W-:Y:S01]  /*1cd0*/  ISETP.GE.U32.AND P4, PT, R10, 0x7fffff70, PT ;  /* 0x7fffff700a00780c */ /* 0x000fe20003f86070 */
[----:B------:R-:W-:Y:S02]  /*1ce0*/  IMAD.MOV R9, RZ, RZ, -R9 ;  /* 0x000000ffff097224 */ /* 0x000fe400078e0a09 */
[----:B------:R-:W-:Y:S01]  /*1cf0*/  @!P2 IMAD.MOV R0, RZ, RZ, -R0 ;  /* 0x000000ffff00a224 */ /* 0x000fe200078e0a00 */
[----:B------:R-:W-:Y:S01]  /*1d00*/  @!P0 LOP3.LUT R0, RZ, R2, RZ, 0x33, !PT ;  /* 0x00000002ff008212 */ /* 0x000fe200078e33ff */
[----:B------:R-:W-:-:S02]  /*1d10*/  IMAD R24, R6, R8, R24 ;  /* 0x0000000806187224 */ /* 0x000fc400078e0218 */
[C---:B------:R-:W-:Y:S02]  /*1d20*/  IMAD R30, R6.reuse, R11, R30 ;  /* 0x0000000b061e7224 */ /* 0x040fe400078e021e */
[----:B------:R-:W-:Y:S02]  /*1d30*/  IMAD R25, R6, R9, R25 ;  /* 0x0000000906197224 */ /* 0x000fe400078e0219 */
[----:B------:R-:W-:Y:S01]  /*1d40*/  VIADD R8, R14, 0xffffffe7 ;  /* 0xffffffe70e087836 */ /* 0x000fe20000000000 */
[----:B012-4-:R-:W-:Y:S06]  /*1d50*/  BRA.U UP0, `(.L_x_5) ;  /* 0x0000000100187547 */ /* 0x017fec000b800000 */
[----:B------:R-:W-:Y:S01]  /*1d60*/  ELECT P0, URZ, PT ;  /* 0x0000000000ff782f */ /* 0x000fe20003800000 */
[----:B------:R-:W-:Y:S01]  /*1d70*/  IMAD.MOV.U32 R2, RZ, RZ, 0x1 ;  /* 0x00000001ff027424 */ /* 0x000fe200078e00ff */
[----:B------:R-:W-:Y:S01]  /*1d80*/  UMOV UR6, 0x40 ;  /* 0x0000004000067882 */ /* 0x000fe20000000000 */
[----:B------:R-:W-:Y:S01]  /*1d90*/  UVIRTCOUNT.DEALLOC.SMPOOL 0x80 ;  /* 0x000000800000784c */ /* 0x000fe20000000000 */
[----:B------:R-:W-:-:S09]  /*1da0*/  ULEA UR6, UR5, UR6, 0x18 ;  /* 0x0000000605067291 */ /* 0x000fd2000f8ec0ff */
[----:B------:R0:W-:Y:S03]  /*1db0*/  @P0 STS.U8 [UR6], R2 ;  /* 0x00000002ff000988 */ /* 0x0001e60008000006 */
.L_x_5:
[----:B------:R-:W-:Y:S01]  /*1dc0*/  UIADD3 UR10, UPT, UPT, UR8, UR4, URZ ;  /* 0x00000004080a7290 */ /* 0x000fe2000fffe0ff */
[----:B0-----:R-:W-:Y:S01]  /*1dd0*/  IMAD R2, R0, UR16, RZ ;  /* 0x0000001000027c24 */ /* 0x001fe2000f8e02ff */
[----:B------:R-:W-:Y:S01]  /*1de0*/  VOTEU.ALL UP1, P3 ;  /* 0x0000000000ff7886 */ /* 0x000fe20001820000 */
[----:B------:R-:W-:Y:S01]  /*1df0*/  UIADD3 UR6, UPT, UPT, UR9, 0xc000, URZ ;  /* 0x0000c00009067890 */ /* 0x000fe2000fffe0ff */
[----:B------:R-:W-:Y:S01]  /*1e00*/  ISETP.GE.U32.AND P0, PT, R8, 0x7fffff68, PT ;  /* 0x7fffff680800780c */ /* 0x000fe20003f06070 */
[----:B------:R-:W-:Y:S01]  /*1e10*/  VOTEU.ALL UP2, P3 ;  /* 0x0000000000ff7886 */ /* 0x000fe20001840000 */
[----:B------:R-:W-:Y:S01]  /*1e20*/  IADD3 R0, P6, PT, R2, UR12, RZ ;  /* 0x0000000c02007c10 */ /* 0x000fe2000ffde0ff */
[----:B------:R-:W-:Y:S01]  /*1e30*/  VIADD R8, R14, 0xffffffdf ;  /* 0xffffffdf0e087836 */ /* 0x000fe20000000000 */
[----:B------:R-:W-:-:S04]  /*1e40*/  @!UP1 UIADD3 UR4, UPT, UPT, -UR7, 0x100000, URZ ;  /* 0x0010000007049890 */ /* 0x000fc8000fffe1ff */
[----:B------:R-:W-:Y:S02]  /*1e50*/  @!UP1 USHF.L.U32 UR5, UR4, 0xb, URZ ;  /* 0x0000000b04059899 */ /* 0x000fe400080006ff */
[----:B------:R-:W-:Y:S01]  /*1e60*/  @!UP1 USHF.L.U32 UR4, UR4, 0x1, URZ ;  /* 0x0000000104049899 */ /* 0x000fe200080006ff */
[----:B------:R-:W-:Y:S01]  /*1e70*/  STTM.x64 tmem[UR10], RZ ;  /* 0x000000ff000079ed */ /* 0x000fe2000834000a */
[----:B------:R-:W0:Y:S02]  /*1e80*/  FENCE.VIEW.ASYNC.T ;  /* 0x00000000000073c6 */ /* 0x000e240000000200 */
[----:B0-----:R-:W-:Y:S01]  /*1e90*/  BAR.SYNC.DEFER_BLOCKING 0x0 ;  /* 0x0000000000007b1d */ /* 0x001fe20000010000 */
[----:B------:R-:W-:Y:S01]  /*1ea0*/  LEA.HI.X.SX32 R2, R2, UR13, 0x1, P6 ;  /* 0x0000000d02027c11 */ /* 0x000fe2000b0f0eff */
[----:B------:R-:W-:Y:S01]  /*1eb0*/  IMAD.SHL.U32 R10, R4, 0x8, RZ ;  /* 0x00000008040a7824 */ /* 0x000fe200078e00ff */
[----:B------:R-:W-:Y:S01]  /*1ec0*/  ISETP.GE.U32.AND P2, PT, R8, 0x7fffff60, PT ;  /* 0x7fffff600800780c */ /* 0x000fe20003f46070 */
[----:B------:R-:W-:-:S02]  /*1ed0*/  @!P5 IMAD.MOV.U32 R8, RZ, RZ, R0 ;  /* 0x000000ffff08d224 */ /* 0x000fc400078e0000 */
[----:B------:R-:W-:Y:S01]  /*1ee0*/  @!P5 IMAD.MOV.U32 R9, RZ, RZ, R2 ;  /* 0x000000ffff09d224 */ /* 0x000fe200078e0002 */
[----:B------:R0:W-:Y:S01]  /*1ef0*/  STL [R1+0x9dc], R91 ;  /* 0x0009dc5b01007387 */ /* 0x0001e20000100800 */
[----:B------:R-:W-:Y:S01]  /*1f00*/  PRMT R12, RZ, 0x7610, R12 ;  /* 0x00007610ff0c7816 */ /* 0x000fe2000000000c */
[----:B------:R-:W-:Y:S01]  /*1f10*/  VIADD R11, R14, 0xffffffd7 ;  /* 0xffffffd70e0b7836 */ /* 0x000fe20000000000 */
[----:B------:R-:W-:Y:S01]  /*1f20*/  PRMT R86, RZ, 0x7610, R86 ;  /* 0x00007610ff567816 */ /* 0x000fe20000000056 */
[----:B------:R-:W-:Y:S01]  /*1f30*/  STL [R1+0x9d8], R89 ;  /* 0x0009d85901007387 */ /* 0x000fe20000100800 */
[----:B------:R-:W-:Y:S01]  /*1f40*/  PRMT R84, RZ, 0x7610, R84 ;  /* 0x00007610ff547816 */ /* 0x000fe20000000054 */
[----:B------:R-:W1:Y:S02]  /*1f50*/  LDCU UR13, c[0x0][0x3b0] ;  /* 0x00007600ff0d77ac */ /* 0x000e640008000800 */
[----:B------:R-:W-:Y:S01]  /*1f60*/  STL [R1+0x9d4], R90 ;  /* 0x0009d45a01007387 */ /* 0x000fe20000100800 */
[----:B0-----:R-:W-:Y:S01]  /*1f70*/  PRMT R91, RZ, 0x7610, R91 ;  /* 0x00007610ff5b7816 */ /* 0x001fe2000000005b */
[----:B------:R-:W0:Y:S02]  /*1f80*/  LDCU UR20, c[0x0][0x3b0] ;  /* 0x00007600ff1477ac */ /* 0x000e240008000800 */
[----:B------:R2:W-:Y:S01]  /*1f90*/  STL [R1+0x9d0], R88 ;  /* 0x0009d05801007387 */ /* 0x0005e20000100800 */
[----:B------:R-:W-:-:S02]  /*1fa0*/  PRMT R82, RZ, 0x7610, R82 ;  /* 0x00007610ff527816 */ /* 0x000fc40000000052 */
[----:B------:R-:W-:Y:S01]  /*1fb0*/  PRMT R73, RZ, 0x7610, R73 ;  /* 0x00007610ff497816 */ /* 0x000fe20000000049 */
[----:B------:R-:W3:Y:S02]  /*1fc0*/  FENCE.VIEW.ASYNC.S ;  /* 0x00000000000073c6 */ /* 0x000ee40000000000 */
[----:B---3--:R3:W4:Y:S02]  /*1fd0*/  @!UP2 SYNCS.EXCH.64 URZ, [UR6], UR4 ;  /* 0x0000000406ffa5b2 */ /* 0x0087240008000100 */
[----:B----4-:R-:W-:Y:S01]  /*1fe0*/  BAR.SYNC.DEFER_BLOCKING 0x0 ;  /* 0x0000000000007b1d */ /* 0x010fe20000010000 */
[----:B------:R-:W-:Y:S02]  /*1ff0*/  PRMT R72, RZ, 0x7610, R72 ;  /* 0x00007610ff487816 */ /* 0x000fe40000000048 */
[----:B------:R-:W-:Y:S02]  /*2000*/  PRMT R23, RZ, 0x7610, R23 ;  /* 0x00007610ff177816 */ /* 0x000fe40000000017 */
[----:B------:R-:W-:Y:S01]  /*2010*/  PRMT R22, RZ, 0x7610, R22 ;  /* 0x00007610ff167816 */ /* 0x000fe20000000016 */
[----:B------:R-:W4:Y:S01]  /*2020*/  LDCU UR23, c[0x0][0x3b0] ;  /* 0x00007600ff1777ac */ /* 0x000f220008000800 */
[----:B------:R-:W-:Y:S01]  /*2030*/  STL [R1+0x9cc], R87 ;  /* 0x0009cc5701007387 */ /* 0x000fe20000100800 */
[----:B------:R-:W-:Y:S01]  /*2040*/  PRMT R21, RZ, 0x7610, R21 ;  /* 0x00007610ff157816 */ /* 0x000fe20000000015 */
[----:B------:R-:W0:Y:S02]  /*2050*/  LDCU UR26, c[0x0][0x3b0] ;  /* 0x00007600ff1a77ac */ /* 0x000e240008000800 */
        /* <DEDUP_REMOVED lines=9> */
[----:B------:R0:W3:Y:S01]  /*20f0*/  @!P5 LDG.E.U8 R91, desc[UR18][R8.64] ;  /* 0x00000012085bd981 */ /* 0x0000e2000c1e1100 */
        /* <DEDUP_REMOVED lines=18> */
[----:B------:R-:W0:Y:S03]  /*2220*/  LDCU UR25, c[0x0][0x3b0] ;  /* 0x00007600ff1977ac */ /* 0x000e260008000800 */
        /* <DEDUP_REMOVED lines=64> */
[----:B------:R-:W-:Y:S04]  /*2630*/  STL [R1+0x924], R41 ;  /* 0x0009242901007387 */ /* 0x000fe80000100800 */
        /* <DEDUP_REMOVED lines=11> */
[----:B------:R-:W-:Y:S01]  /*26f0*/  STL [R1+0x8f4], R29 ;  /* 0x0008f41d01007387 */ /* 0x000fe20000100800 */
[----:B0-----:R-:W-:-:S03]  /*2700*/  IADD3 R9, P6, PT, R10, R0, RZ ;  /* 0x000000000a097210 */ /* 0x001fc60007fde0ff */
[----:B------:R-:W-:Y:S04]  /*2710*/  STL [R1+0x8f0], R28 ;  /* 0x0008f01c01007387 */ /* 0x000fe80000100800 */
[----:B------:R-:W-:Y:S04]  /*2720*/  STL [R1+0x8ec], R27 ;  /* 0x0008ec1b01007387 */ /* 0x000fe80000100800 */
[----:B------:R-:W-:Y:S01]  /*2730*/  STL [R1+0x8e8], R26 ;  /* 0x0008e81a01007387 */ /* 0x000fe20000100800 */
[----:B------:R-:W-:-:S03]  /*2740*/  IMAD.SHL.U32 R8, R4, 0x10, RZ ;  /* 0x0000001004087824 */ /* 0x000fc600078e00ff */
[----:B------:R-:W-:Y:S04]  /*2750*/  STL [R1+0x8e4], R25 ;  /* 0x0008e41901007387 */ /* 0x000fe80000100800 */
[----:B------:R-:W-:Y:S04]  /*2760*/  STL [R1+0x8e0], R24 ;  /* 0x0008e01801007387 */ /* 0x000fe80000100800 */
[----:B------:R-:W-:Y:S04]  /*2770*/  STL [R1+0x8dc], R74 ;  /* 0x0008dc4a01007387 */ /* 0x000fe80000100800 */
[----:B------:R-:W-:Y:S04]  /*2780*/  STL [R1+0x888], R3 ;  /* 0x0008880301007387 */ /* 0x000fe80000100800 */
[----:B------:R-:W-:Y:S04]  /*2790*/  STL [R1+0x884], R5 ;  /* 0x0008840501007387 */ /* 0x000fe80000100800 */
[----:B------:R-:W-:Y:S01]  /*27a0*/  STL [R1+0x74], R9 ;  /* 0x0000740901007387 */ /* 0x000fe20000100800 */
[----:B--2---:R-:W-:-:S03]  /*27b0*/  PRMT R88, RZ, 0x7610, R88 ;  /* 0x00007610ff587816 */ /* 0x004fc60000000058 */
[----:B---3--:R0:W-:Y:S02]  /*27c0*/  STL [R1+0x1a8], R91 ;  /* 0x0001a85b01007387 */ /* 0x0081e40000100800 */
[----:B0-----:R-:W-:Y:S02]  /*27d0*/  LEA.HI.X.SX32 R91, R10, R2, 0x1, P6 ;  /* 0x000000020a5b7211 */ /* 0x001fe400030f0eff */
[----:B------:R-:W-:-:S04]  /*27e0*/  IADD3 R90, P6, PT, R8, R0, RZ ;  /* 0x00000000085a7210 */ /* 0x000fc80007fde0ff */
[----:B------:R-:W-:Y:S01]  /*27f0*/  LEA.HI.X.SX32 R89, R8, R2, 0x1, P6 ;  /* 0x0000000208597211 */ /* 0x000fe200030f0eff */
[----:B------:R-:W-:Y:S02]  /*2800*/  @!P1 IMAD.MOV.U32 R8, RZ, RZ, R9 ;  /* 0x000000ffff089224 */ /* 0x000fe400078e0009 */
[----:B------:R-:W-:-:S05]  /*2810*/  @!P1 IMAD.MOV.U32 R9, RZ, RZ, R91 ;  /* 0x000000ffff099224 */ /* 0x000fca00078e005b */
[----:B------:R0:W2:Y:S02]  /*2820*/  @!P1 LDG.E.U8 R12, desc[UR18][R8.64] ;  /* 0x00000012080c9981 */ /* 0x0000a4000c1e1100 */
[----:B0-----:R-:W-:Y:S02]  /*2830*/  @!P4 IMAD.MOV.U32 R8, RZ, RZ, R90 ;  /* 0x000000ffff08c224 */ /* 0x001fe400078e005a */
[----:B------:R-:W-:-:S05]  /*2840*/  @!P4 IMAD.MOV.U32 R9, RZ, RZ, R89 ;  /* 0x000000ffff09c224 */ /* 0x000fca00078e0059 */
[----:B------:R0:W3:Y:S01]  /*2850*/  @!P4 LDG.E.U8 R88, desc[UR18][R8.64] ;  /* 0x000000120858c981 */ /* 0x0000e2000c1e1100 */
[----:B------:R-:W-:Y:S01]  /*2860*/  ISETP.GE.U32.AND P5, PT, R11, 0x7fffff58, PT ;  /* 0x7fffff580b00780c */ /* 0x000fe20003fa6070 */
[----:B------:R-:W-:Y:S02]  /*2870*/  IMAD R11, R4, 0x18, RZ ;  /* 0x00000018040b7824 */ /* 0x000fe400078e02ff */
[----:B------:R0:W-:Y:S04]  /*2880*/  STL [R1+0x64], R91 ;  /* 0x0000645b01007387 */ /* 0x0001e80000100800 */
[----:B------:R-:W-:Y:S04]  /*2890*/  STL [R1+0x108], R90 ;  /* 0x0001085a01007387 */ /* 0x000fe80000100800 */
[----:B0-----:R-:W4:Y:S04]  /*28a0*/  LDL.LU R91, [R1+0x9dc] ;  /* 0x0009dc00015b7983 */ /* 0x001f280000300800 */
[----:B------:R0:W-:Y:S01]  /*28b0*/  STL [R1+0x104], R89 ;  /* 0x0001045901007387 */ /* 0x0001e20000100800 */
[----:B------:R-:W-:-:S05]  /*28c0*/  VIADD R8, R14, 0xffffffc7 ;  /* 0xffffffc70e087836 */ /* 0x000fca0000000000 */
[----:B------:R-:W-:Y:S01]  /*28d0*/  ISETP.GE.U32.AND P4, PT, R8, 0x7fffff48, PT ;  /* 0x7fffff480800780c */ /* 0x000fe20003f86070 */
[----:B------:R-:W-:Y:S01]  /*28e0*/  VIADD R10, R14, 0xffffffcf ;  /* 0xffffffcf0e0a7836 */ /* 0x000fe20000000000 */
[----:B------:R-:W-:-:S04]  /*28f0*/  PRMT R83, RZ, 0x7610, R83 ;  /* 0x00007610ff537816 */ /* 0x000fc80000000053 */
[----:B------:R-:W-:Y:S01]  /*2900*/  ISETP.GE.U32.AND P1, PT, R10, 0x7fffff50, PT ;  /* 0x7fffff500a00780c */ /* 0x000fe20003f26070 */
[----:B------:R-:W-:Y:S01]  /*2910*/  IMAD.SHL.U32 R10, R4, 0x20, RZ ;  /* 0x00000020040a7824 */ /* 0x000fe200078e00ff */
[----:B------:R-:W-:Y:S01]  /*2920*/  PRMT R85, RZ, 0x7610, R85 ;  /* 0x00007610ff557816 */ /* 0x000fe20000000055 */
[----:B--2---:R2:W-:Y:S04]  /*2930*/  STL [R1+0x280], R12 ;  /* 0x0002800c01007387 */ /* 0x0045e80000100800 */
[----:B0-----:R-:W4:Y:S04]  /*2940*/  LDL.LU R89, [R1+0x9d8] ;  /* 0x0009d80001597983 */ /* 0x001f280000300800 */
[----:B------:R-:W4:Y:S01]  /*2950*/  LDL.LU R90, [R1+0x9d4] ;  /* 0x0009d400015a7983 */ /* 0x000f220000300800 */
[----:B--2---:R-:W-:-:S04]  /*2960*/  IADD3 R12, P6, PT, R11, R0, RZ ;  /* 0x000000000b0c7210 */ /* 0x004fc80007fde0ff */
[----:B------:R-:W-:Y:S01]  /*2970*/  LEA.HI.X.SX32 R11, R11, R2, 0x1, P6 ;  /* 0x000000020b0b7211 */ /* 0x000fe200030f0eff */
[----:B------:R-:W-:-:S04]  /*2980*/  IMAD.MOV.U32 R9, RZ, RZ, R12 ;  /* 0x000000ffff097224 */ /* 0x000fc800078e000c */
[----:B------:R-:W-:-:S05]  /*2990*/  IMAD.MOV.U32 R8, RZ, RZ, R11 ;  /* 0x000000ffff087224 */ /* 0x000fca00078e000b */
[-C--:B------:R-:W-:Y:S01]  /*29a0*/  @!P0 LOP3.LUT R9, R9, R8.reuse, RZ, 0x3c, !PT ;  /* 0x0000000809098212 */ /* 0x080fe200078e3cff */
[----:B---3--:R0:W-:Y:S03]  /*29b0*/  STL [R1+0x1bc], R88 ;  /* 0x0001bc5801007387 */ /* 0x0081e60000100800 */
[----:B------:R-:W-:-:S04]  /*29c0*/  @!P0 LOP3.LUT R8, R9, R8, RZ, 0x3c, !PT ;  /* 0x0000000809088212 */ /* 0x000fc800078e3cff */
[----:B------:R-:W-:Y:S01]  /*29d0*/  @!P0 LOP3.LUT R9, R9, R8, RZ, 0x3c, !PT ;  /* 0x0000000809098212 */ /* 0x000fe200078e3cff */
[----:B0-----:R-:W2:Y:S04]  /*29e0*/  LDL.LU R88, [R1+0x9d0] ;  /* 0x0009d00001587983 */ /* 0x001ea80000300800 */
[----:B------:R0:W-:Y:S04]  /*29f0*/  STL [R1+0x3d8], R12 ;  /* 0x0003d80c01007387 */ /* 0x0001e80000100800 */
[----:B------:R3:W2:Y:S01]  /*2a00*/  @!P0 LDG.E.U8 R83, desc[UR18][R8.64] ;  /* 0x0000001208538981 */ /* 0x0006a2000c1e1100 */
[----:B0-----:R-:W-:-:S04]  /*2a10*/  IADD3 R12, P6, PT, R10, R0, RZ ;  /* 0x000000000a0c7210 */ /* 0x001fc80007fde0ff */
[----:B---3--:R-:W-:Y:S01]  /*2a20*/  LEA.HI.X.SX32 R8, R10, R2, 0x1, P6 ;  /* 0x000000020a087211 */ /* 0x008fe200030f0eff */
[----:B------:R-:W-:Y:S01]  /*2a30*/  IMAD.MOV.U32 R9, RZ, RZ, R12 ;  /* 0x000000ffff097224 */ /* 0x000fe200078e000c */
[----:B------:R-:W-:Y:S04]  /*2a40*/  STL [R1+0x154], R11 ;  /* 0x0001540b01007387 */ /* 0x000fe80000100800 */
[-C--:B------:R-:W-:Y:S01]  /*2a50*/  @!P2 LOP3.LUT R9, R9, R8.reuse, RZ, 0x3c, !PT ;  /* 0x000000080909a212 */ /* 0x080fe200078e3cff */
[----:B------:R-:W-:Y:S04]  /*2a60*/  STL [R1+0x410], R12 ;  /* 0x0004100c01007387 */ /* 0x000fe80000100800 */
[----:B------:R0:W-:Y:S02]  /*2a70*/  STL [R1+0x40c], R8 ;  /* 0x00040c0801007387 */ /* 0x0001e40000100800 */
[----:B0-----:R-:W-:-:S04]  /*2a80*/  @!P2 LOP3.LUT R8, R9, R8, RZ, 0x3c, !PT ;  /* 0x000000080908a212 */ /* 0x001fc800078e3cff */
[----:B------:R-:W-:-:S05]  /*2a90*/  @!P2 LOP3.LUT R9, R9, R8, RZ, 0x3c, !PT ;  /* 0x000000080909a212 */ /* 0x000fca00078e3cff */
[----:B------:R0:W3:Y:S01]  /*2aa0*/  @!P2 LDG.E.U8 R85, desc[UR18][R8.64] ;  /* 0x000000120855a981 */ /* 0x0000e2000c1e1100 */
[----:B------:R-:W-:-:S05]  /*2ab0*/  VIADD R11, R14, 0xffffffbf ;  /* 0xffffffbf0e0b7836 */ /* 0x000fca0000000000 */
[----:B------:R-:W-:Y:S01]  /*2ac0*/  ISETP.GE.U32.AND P0, PT, R11, 0x7fffff40, PT ;  /* 0x7fffff400b00780c */ /* 0x000fe20003f06070 */
[C---:B------:R-:W-:Y:S02]  /*2ad0*/  IMAD R11, R4.reuse, 0x28, RZ ;  /* 0x00000028040b7824 */ /* 0x040fe400078e02ff */
[----:B------:R-:W-:Y:S01]  /*2ae0*/  IMAD R10, R4, 0x30, RZ ;  /* 0x00000030040a7824 */ /* 0x000fe200078e02ff */
[----:B------:R-:W-:Y:S02]  /*2af0*/  PRMT R87, RZ, 0x7610, R87 ;  /* 0x00007610ff577816 */ /* 0x000fe40000000057 */
[----:B------:R-:W-:Y:S01]  /*2b00*/  PRMT R81, RZ, 0x7610, R81 ;  /* 0x00007610ff517816 */ /* 0x000fe20000000051 */
[----:B--2---:R2:W-:Y:S02]  /*2b10*/  STL [R1+0x1b8], R83 ;  /* 0x0001b85301007387 */ /* 0x0045e40000100800 */
[----:B--2---:R-:W-:-:S04]  /*2b20*/  IADD3 R83, P6, PT, R11, R0, RZ ;  /* 0x000000000b537210 */ /* 0x004fc80007fde0ff */
[----:B0-----:R-:W-:Y:S01]  /*2b30*/  LEA.HI.X.SX32 R8, R11, R2, 0x1, P6 ;  /* 0x000000020b087211 */ /* 0x001fe200030f0eff */
[----:B------:R-:W-:Y:S01]  /*2b40*/  IMAD.MOV.U32 R9, RZ, RZ, R83 ;  /* 0x000000ffff097224 */ /* 0x000fe200078e0053 */
[----:B------:R0:W-:Y:S04]  /*2b50*/  STL [R1+0x448], R83 ;  /* 0x0004485301007387 */ /* 0x0001e80000100800 */
[----:B------:R-:W-:Y:S01]  /*2b60*/  @!P5 LOP3.LUT R9, R9, R8, RZ, 0x3c, !PT ;  /* 0x000000080909d212 */ /* 0x000fe200078e3cff */
[----:B------:R2:W-:Y:S01]  /*2b70*/  STL [R1+0x444], R8 ;  /* 0x0004440801007387 */ /* 0x0005e20000100800 */
[----:B0-----:R-:W-:Y:S02]  /*2b80*/  IADD3 R83, P6, PT, R10, R0, RZ ;  /* 0x000000000a537210 */ /* 0x001fe40007fde0ff */
[----:B--2---:R-:W-:-:S03]  /*2b90*/  @!P5 LOP3.LUT R8, R9, R8, RZ, 0x3c, !PT ;  /* 0x000000080908d212 */ /* 0x004fc600078e3cff */
[----:B------:R-:W-:Y:S01]  /*2ba0*/  STL [R1+0x480], R83 ;  /* 0x0004805301007387 */ /* 0x000fe20000100800 */
[----:B------:R-:W-:-:S03]  /*2bb0*/  @!P5 LOP3.LUT R9, R9, R8, RZ, 0x3c, !PT ;  /* 0x000000080909d212 */ /* 0x000fc600078e3cff */
[----:B---3--:R0:W-:Y:S04]  /*2bc0*/  STL [R1+0x27c], R85 ;  /* 0x00027c5501007387 */ /* 0x0081e80000100800 */
[----:B------:R2:W3:Y:S01]  /*2bd0*/  @!P5 LDG.E.U8 R87, desc[UR18][R8.64] ;  /* 0x000000120857d981 */ /* 0x0004e2000c1e1100 */
[----:B0-----:R-:W-:Y:S01]  /*2be0*/  LEA.HI.X.SX32 R85, R10, R2, 0x1, P6 ;  /* 0x000000020a557211 */ /* 0x001fe200030f0eff */
[----:B--2---:R-:W-:-:S04]  /*2bf0*/  @!P1 IMAD.MOV.U32 R8, RZ, RZ, R83 ;  /* 0x000000ffff089224 */ /* 0x004fc800078e0053 */
[----:B------:R-:W-:-:S05]  /*2c00*/  @!P1 IMAD.MOV.U32 R9, RZ, RZ, R85 ;  /* 0x000000ffff099224 */ /* 0x000fca00078e0055 */
[----:B------:R0:W2:Y:S01]  /*2c10*/  @!P1 LDG.E.U8 R81, desc[UR18][R8.64] ;  /* 0x0000001208519981 */ /* 0x0000a2000c1e1100 */
[----:B------:R-:W-:-:S05]  /*2c20*/  IMAD R11, R4, 0x38, RZ ;  /* 0x00000038040b7824 */ /* 0x000fca00078e02ff */
[----:B------:R-:W-:Y:S01]  /*2c30*/  IADD3 R10, P6, PT, R11, R0, RZ ;  /* 0x000000000b0a7210 */ /* 0x000fe20007fde0ff */
[----:B0-----:R-:W-:-:S03]  /*2c40*/  VIADD R8, R14, 0xffffffa7 ;  /* 0xffffffa70e087836 */ /* 0x001fc60000000000 */
[----:B------:R-:W-:Y:S01]  /*2c50*/  LEA.HI.X.SX32 R11, R11, R2, 0x1, P6 ;  /* 0x000000020b0b7211 */ /* 0x000fe200030f0eff */
[----:B------:R-:W-:Y:S01]  /*2c60*/  IMAD.MOV.U32 R9, RZ, RZ, R10 ;  /* 0x000000ffff097224 */ /* 0x000fe200078e000a */
[----:B------:R-:W-:-:S03]  /*2c70*/  ISETP.GE.U32.AND P1, PT, R8, 0x7fffff28, PT ;  /* 0x7fffff280800780c */ /* 0x000fc60003f26070 */
[----:B------:R-:W-:Y:S02]  /*2c80*/  IMAD.MOV.U32 R8, RZ, RZ, R11 ;  /* 0x000000ffff087224 */ /* 0x000fe400078e000b */
[----:B------:R-:W-:-:S03]  /*2c90*/  VIADD R12, R14, 0xffffffb7 ;  /* 0xffffffb70e0c7836 */ /* 0x000fc60000000000 */
[-C--:B------:R-:W-:Y:S02]  /*2ca0*/  @!P4 LOP3.LUT R9, R9, R8.reuse, RZ, 0x3c, !PT ;  /* 0x000000080909c212 */ /* 0x080fe400078e3cff */
[----:B------:R-:W-:Y:S01]  /*2cb0*/  ISETP.GE.U32.AND P2, PT, R12, 0x7fffff38, PT ;  /* 0x7fffff380c00780c */ /* 0x000fe20003f46070 */
[----:B------:R-:W-:Y:S01]  /*2cc0*/  VIADD R12, R14, 0xffffffaf ;  /* 0xffffffaf0e0c7836 */ /* 0x000fe20000000000 */
[C---:B------:R-:W-:Y:S02]  /*2cd0*/  @!P4 LOP3.LUT R8, R9.reuse, R8, RZ, 0x3c, !PT ;  /* 0x000000080908c212 */ /* 0x040fe400078e3cff */
[----:B------:R-:W-:Y:S02]  /*2ce0*/  PRMT R78, RZ, 0x7610, R78 ;  /* 0x00007610ff4e7816 */ /* 0x000fe4000000004e */
[----:B------:R-:W-:Y:S02]  /*2cf0*/  ISETP.GE.U32.AND P5, PT, R12, 0x7fffff30, PT ;  /* 0x7fffff300c00780c */ /* 0x000fe40003fa6070 */
[----:B------:R-:W-:-:S05]  /*2d00*/  @!P4 LOP3.LUT R9, R9, R8, RZ, 0x3c, !PT ;  /* 0x000000080909c212 */ /* 0x000fca00078e3cff */
[----:B------:R0:W4:Y:S01]  /*2d10*/  @!P4 LDG.E.U8 R78, desc[UR18][R8.64] ;  /* 0x00000012084ec981 */ /* 0x000122000c1e1100 */
[----:B------:R-:W-:-:S03]  /*2d20*/  PRMT R79, RZ, 0x7610, R79 ;  /* 0x00007610ff4f7816 */ /* 0x000fc6000000004f */
[----:B---3--:R3:W-:Y:S04]  /*2d30*/  STL [R1+0x1cc], R87 ;  /* 0x0001cc5701007387 */ /* 0x0087e80000100800 */
[----:B---3--:R-:W3:Y:S04]  /*2d40*/  LDL.LU R87, [R1+0x9cc] ;  /* 0x0009cc0001577983 */ /* 0x008ee80000300800 */
[----:B------:R0:W-:Y:S04]  /*2d50*/  STL [R1+0x47c], R85 ;  /* 0x00047c5501007387 */ /* 0x0001e80000100800 */
[----:B0-----:R-:W3:Y:S04]  /*2d60*/  LDL.LU R85, [R1+0x9c8] ;  /* 0x0009c80001557983 */ /* 0x001ee80000300800 */
[----:B------:R-:W3:Y:S04]  /*2d70*/  LDL.LU R83, [R1+0x9c4] ;  /* 0x0009c40001537983 */ /* 0x000ee80000300800 */
[----:B--2---:R0:W-:Y:S04]  /*2d80*/  STL [R1+0x1c8], R81 ;  /* 0x0001c85101007387 */ /* 0x0041e80000100800 */
[----:B0-----:R-:W2:Y:S04]  /*2d90*/  LDL.LU R81, [R1+0x9c0] ;  /* 0x0009c00001517983 */ /* 0x001ea80000300800 */
[----:B------:R0:W-:Y:S02]  /*2da0*/  STL [R1+0x4c0], R10 ;  /* 0x0004c00a01007387 */ /* 0x0001e40000100800 */
[----:B0-----:R-:W-:-:S05]  /*2db0*/  IMAD.SHL.U32 R10, R4, 0x40, RZ ;  /* 0x00000040040a7824 */ /* 0x001fca00078e00ff */
[----:B------:R-:W-:-:S04]  /*2dc0*/  IADD3 R12, P6, PT, R10, R0, RZ ;  /* 0x000000000a0c7210 */ /* 0x000fc80007fde0ff */
[----:B------:R-:W-:Y:S01]  /*2dd0*/  LEA.HI.X.SX32 R8, R10, R2, 0x1, P6 ;  /* 0x000000020a087211 */ /* 0x000fe200030f0eff */
[----:B------:R-:W-:Y:S01]  /*2de0*/  IMAD.MOV.U32 R9, RZ, RZ, R12 ;  /* 0x000000ffff097224 */ /* 0x000fe200078e000c */
[----:B------:R-:W-:Y:S04]  /*2df0*/  STL [R1+0x4bc], R11 ;  /* 0x0004bc0b01007387 */ /* 0x000fe80000100800 */
[-C--:B------:R-:W-:Y:S01]  /*2e00*/  @!P0 LOP3.LUT R9, R9, R8.reuse, RZ, 0x3c, !PT ;  /* 0x0000000809098212 */ /* 0x080fe200078e3cff */
[----:B------:R-:W-:Y:S04]  /*2e10*/  STL [R1+0x4f8], R12 ;  /* 0x0004f80c01007387 */ /* 0x000fe80000100800 */
[----:B------:R0:W-:Y:S02]  /*2e20*/  STL [R1+0x4f4], R8 ;  /* 0x0004f40801007387 */ /* 0x0001e40000100800 */
[----:B0-----:R-:W-:-:S04]  /*2e30*/  @!P0 LOP3.LUT R8, R9, R8, RZ, 0x3c, !PT ;  /* 0x0000000809088212 */ /* 0x001fc800078e3cff */
[----:B------:R-:W-:-:S05]  /*2e40*/  @!P0 LOP3.LUT R9, R9, R8, RZ, 0x3c, !PT ;  /* 0x0000000809098212 */ /* 0x000fca00078e3cff */
[----:B------:R0:W2:Y:S01]  /*2e50*/  @!P0 LDG.E.U8 R79, desc[UR18][R8.64] ;  /* 0x00000012084f8981 */ /* 0x0000a2000c1e1100 */
[----:B------:R-:W-:-:S05]  /*2e60*/  VIADD R11, R14, 0xffffff9f ;  /* 0xffffff9f0e0b7836 */ /* 0x000fca0000000000 */
[----:B------:R-:W-:Y:S01]  /*2e70*/  ISETP.GE.U32.AND P4, PT, R11, 0x7fffff20, PT ;  /* 0x7fffff200b00780c */ /* 0x000fe20003f86070 */
[C---:B------:R-:W-:Y:S01]  /*2e80*/  IMAD R11, R4.reuse, 0x48, RZ ;  /* 0x00000048040b7824 */ /* 0x040fe200078e02ff */
[----:B----4-:R4:W-:Y:S01]  /*2e90*/  STL [R1+0x274], R78 ;  /* 0x0002744e01007387 */ /* 0x0109e20000100800 */
[----:B------:R-:W-:-:S03]  /*2ea0*/  IMAD R10, R4, 0x50, RZ ;  /* 0x00000050040a7824 */ /* 0x000fc600078e02ff */
[----:B----4-:R-:W-:-:S04]  /*2eb0*/  IADD3 R78, P6, PT, R11, R0, RZ ;  /* 0x000000000b4e7210 */ /* 0x010fc80007fde0ff */
[----:B0-----:R-:W-:Y:S01]  /*2ec0*/  LEA.HI.X.SX32 R8, R11, R2, 0x1, P6 ;  /* 0x000000020b087211 */ /* 0x001fe200030f0eff */
[----:B------:R-:W-:Y:S01]  /*2ed0*/  IMAD.MOV.U32 R9, RZ, RZ, R78 ;  /* 0x000000ffff097224 */ /* 0x000fe200078e004e */
[----:B------:R0:W-:Y:S04]  /*2ee0*/  STL [R1+0x530], R78 ;  /* 0x0005304e01007387 */ /* 0x0001e80000100800 */
[----:B------:R-:W-:Y:S01]  /*2ef0*/  @!P2 LOP3.LUT R9, R9, R8, RZ, 0x3c, !PT ;  /* 0x000000080909a212 */ /* 0x000fe200078e3cff */
[----:B------:R4:W-:Y:S01]  /*2f00*/  STL [R1+0x52c], R8 ;  /* 0x00052c0801007387 */ /* 0x0009e20000100800 */
[----:B0-----:R-:W-:Y:S02]  /*2f10*/  IADD3 R78, P6, PT, R10, R0, RZ ;  /* 0x000000000a4e7210 */ /* 0x001fe40007fde0ff */
[----:B------:R-:W-:-:S02]  /*2f20*/  PRMT R80, RZ, 0x7610, R80 ;  /* 0x00007610ff507816 */ /* 0x000fc40000000050 */
[C---:B----4-:R-:W-:Y:S01]  /*2f30*/  @!P2 LOP3.LUT R8, R9.reuse, R8, RZ, 0x3c, !PT ;  /* 0x000000080908a212 */ /* 0x050fe200078e3cff */
[----:B------:R-:W-:Y:S03]  /*2f40*/  STL [R1+0x568], R78 ;  /* 0x0005684e01007387 */ /* 0x000fe60000100800 */
[----:B------:R-:W-:Y:S02]  /*2f50*/  @!P2 LOP3.LUT R9, R9, R8, RZ, 0x3c, !PT ;  /* 0x000000080909a212 */ /* 0x000fe400078e3cff */
[----:B------:R-:W-:-:S03]  /*2f60*/  PRMT R77, RZ, 0x7610, R77 ;  /* 0x00007610ff4d7816 */ /* 0x000fc6000000004d */
[----:B------:R0:W4:Y:S02]  /*2f70*/  @!P2 LDG.E.U8 R80, desc[UR18][R8.64] ;  /* 0x000000120850a981 */ /* 0x000124000c1e1100 */
[----:B0-----:R-:W-:Y:S02]  /*2f80*/  @!P5 IMAD.MOV.U32 R8, RZ, RZ, R78 ;  /* 0x000000ffff08d224 */ /* 0x001fe400078e004e */
[----:B--2---:R0:W-:Y:S02]  /*2f90*/  STL [R1+0x60], R79 ;  /* 0x0000604f01007387 */ /* 0x0041e40000100800 */
[----:B0-----:R-:W-:-:S05]  /*2fa0*/  LEA.HI.X.SX32 R79, R10, R2, 0x1, P6 ;  /* 0x000000020a4f7211 */ /* 0x001fca00030f0eff */
        /* <DEDUP_REMOVED lines=10> */
[-C--:B------:R-:W-:Y:S01]  /*3050*/  @!P1 LOP3.LUT R9, R9, R8.reuse, RZ, 0x3c, !PT ;  /* 0x0000000809099212 */ /* 0x080fe200078e3cff */
[----:B----4-:R0:W-:Y:S01]  /*3060*/  STL [R1+0x58], R80 ;  /* 0x0000585001007387 */ /* 0x0101e20000100800 */
[----:B------:R-:W-:Y:S01]  /*3070*/  ISETP.GE.U32.AND P0, PT, R12, 0x7fffff18, PT ;  /* 0x7fffff180c00780c */ /* 0x000fe20003f06070 */
[----:B------:R-:W-:Y:S01]  /*3080*/  VIADD R12, R14, 0xffffff8f ;  /* 0xffffff8f0e0c7836 */ /* 0x000fe20000000000 */
[----:B------:R-:W-:Y:S01]  /*3090*/  @!P1 LOP3.LUT R8, R9, R8, RZ, 0x3c, !PT ;  /* 0x0000000809089212 */ /* 0x000fe200078e3cff */
[----:B0-----:R-:W4:Y:S04]  /*30a0*/  LDL.LU R80, [R1+0x9bc] ;  /* 0x0009bc0001507983 */ /* 0x001f280000300800 */
[----:B------:R0:W-:Y:S01]  /*30b0*/  STL [R1+0x564], R79 ;  /* 0x0005644f01007387 */ /* 0x0001e20000100800 */
[----:B------:R-:W-:-:S03]  /*30c0*/  PRMT R68, RZ, 0x7610, R68 ;  /* 0x00007610ff447816 */ /* 0x000fc60000000044 */
[----:B0-----:R-:W3:Y:S04]  /*30d0*/  LDL.LU R79, [R1+0x9b8] ;  /* 0x0009b800014f7983 */ /* 0x001ee80000300800 */
[----:B------:R-:W3:Y:S01]  /*30e0*/  LDL.LU R78, [R1+0x9b4] ;  /* 0x0009b400014e7983 */ /* 0x000ee20000300800 */
[----:B------:R-:W-:Y:S02]  /*30f0*/  ISETP.GE.U32.AND P2, PT, R12, 0x7fffff10, PT ;  /* 0x7fffff100c00780c */ /* 0x000fe40003f46070 */
[----:B------:R-:W-:-:S05]  /*3100*/  @!P1 LOP3.LUT R9, R9, R8, RZ, 0x3c, !PT ;  /* 0x0000000809099212 */ /* 0x000fca00078e3cff */
[----:B------:R0:W3:Y:S01]  /*3110*/  @!P1 LDG.E.U8 R68, desc[UR18][R8.64] ;  /* 0x0000001208449981 */ /* 0x0000e2000c1e1100 */
[----:B------:R-:W-:-:S03]  /*3120*/  PRMT R75, RZ, 0x7610, R75 ;  /* 0x00007610ff4b7816 */ /* 0x000fc6000000004b */
[----:B--2---:R2:W-:Y:S04]  /*3130*/  STL [R1+0x278], R77 ;  /* 0x0002784d01007387 */ /* 0x0045e80000100800 */
[----:B--2---:R-:W2:Y:S04]  /*3140*/  LDL.LU R77, [R1+0x9b0] ;  /* 0x0009b000014d7983 */ /* 0x004ea80000300800 */
[----:B------:R0:W-:Y:S02]  /*3150*/  STL [R1+0x5a0], R10 ;  /* 0x0005a00a01007387 */ /* 0x0001e40000100800 */
[----:B0-----:R-:W-:-:S05]  /*3160*/  IMAD R10, R4, 0x60, RZ ;  /* 0x00000060040a7824 */ /* 0x001fca00078e02ff */
        /* <DEDUP_REMOVED lines=12> */
[----:B------:R-:W-:Y:S01]  /*3230*/  IMAD R11, R4, 0x68, RZ ;  /* 0x00000068040b7824 */ /* 0x000fe200078e02ff */
[----:B---3--:R3:W-:Y:S04]  /*3240*/  STL [R1+0xf0], R68 ;  /* 0x0000f04401007387 */ /* 0x0087e80000100800 */
[----:B---3--:R-:W-:-:S04]  /*3250*/  IADD3 R68, P6, PT, R11, R0, RZ ;  /* 0x000000000b447210 */ /* 0x008fc80007fde0ff */
[----:B0-----:R-:W-:Y:S01]  /*3260*/  LEA.HI.X.SX32 R8, R11, R2, 0x1, P6 ;  /* 0x000000020b087211 */ /* 0x001fe200030f0eff */
[----:B------:R-:W-:Y:S01]  /*3270*/  IMAD.MOV.U32 R9, RZ, RZ, R68 ;  /* 0x000000ffff097224 */ /* 0x000fe200078e0044 */
[----:B------:R-:W-:Y:S01]  /*3280*/  STL [R1+0x608], R68 ;  /* 0x0006084401007387 */ /* 0x000fe20000100800 */
[----:B------:R-:W-:-:S03]  /*3290*/  IMAD R10, R4, 0x70, RZ ;  /* 0x00000070040a7824 */ /* 0x000fc600078e02ff */
[----:B------:R-:W-:Y:S02]  /*32a0*/  @!P0 LOP3.LUT R9, R9, R8, RZ, 0x3c, !PT ;  /* 0x0000000809098212 */ /* 0x000fe400078e3cff */
[----:B------:R-:W-:Y:S02]  /*32b0*/  PRMT R76, RZ, 0x7610, R76 ;  /* 0x00007610ff4c7816 */ /* 0x000fe4000000004c */
[----:B------:R-:W-:Y:S01]  /*32c0*/  PRMT R7, RZ, 0x7610, R7 ;  /* 0x00007610ff077816 */ /* 0x000fe20000000007 */
[----:B--2---:R0:W-:Y:S04]  /*32d0*/  STL [R1+0xec], R75 ;  /* 0x0000ec4b01007387 */ /* 0x0041e80000100800 */
[----:B------:R2:W-:Y:S01]  /*32e0*/  STL [R1+0x604], R8 ;  /* 0x0006040801007387 */ /* 0x0005e20000100800 */
[----:B0-----:R-:W-:-:S02]  /*32f0*/  IADD3 R75, P6, PT, R10, R0, RZ ;  /* 0x000000000a4b7210 */ /* 0x001fc40007fde0ff */
[C---:B--2---:R-:W-:Y:S02]  /*3300*/  @!P0 LOP3.LUT R8, R9.reuse, R8, RZ, 0x3c, !PT ;  /* 0x0000000809088212 */ /* 0x044fe400078e3cff */
[----:B------:R-:W-:Y:S02]  /*3310*/  LEA.HI.X.SX32 R68, R10, R2, 0x1, P6 ;  /* 0x000000020a447211 */ /* 0x000fe400030f0eff */
[----:B------:R-:W-:-:S05]  /*3320*/  @!P0 LOP3.LUT R9, R9, R8, RZ, 0x3c, !PT ;  /* 0x0000000809098212 */ /* 0x000fca00078e3cff */
[----:B------:R0:W2:Y:S02]  /*3330*/  @!P0 LDG.E.U8 R76, desc[UR18][R8.64] ;  /* 0x00000012084c8981 */ /* 0x0000a4000c1e1100 */
[----:B0-----:R-:W-:Y:S02]  /*3340*/  @!P2 IMAD.MOV.U32 R8, RZ, RZ, R75 ;  /* 0x000000ffff08a224 */ /* 0x001fe400078e004b */
[----:B------:R-:W-:-:S05]  /*3350*/  @!P2 IMAD.MOV.U32 R9, RZ, RZ, R68 ;  /* 0x000000ffff09a224 */ /* 0x000fca00078e0044 */
[----:B------:R0:W3:Y:S01]  /*3360*/  @!P2 LDG.E.U8 R7, desc[UR18][R8.64] ;  /* 0x000000120807a981 */ /* 0x0000e2000c1e1100 */
[----:B------:R-:W-:-:S05]  /*3370*/  IMAD R11, R4, 0x78, RZ ;  /* 0x00000078040b7824 */ /* 0x000fca00078e02ff */
[----:B------:R-:W-:Y:S01]  /*3380*/  IADD3 R10, P6, PT, R11, R0, RZ ;  /* 0x000000000b0a7210 */ /* 0x000fe20007fde0ff */
[----:B0-----:R-:W-:-:S03]  /*3390*/  VIADD R8, R14, 0xffffffde ;  /* 0xffffffde0e087836 */ /* 0x001fc60000000000 */
[----:B------:R-:W-:Y:S01]  /*33a0*/  LEA.HI.X.SX32 R11, R11, R2, 0x1, P6 ;  /* 0x000000020b0b7211 */ /* 0x000fe200030f0eff */
[----:B------:R-:W-:Y:S01]  /*33b0*/  STL [R1+0x638], R75 ;  /* 0x0006384b01007387 */ /* 0x000fe20000100800 */
[----:B------:R-:W-:Y:S01]  /*33c0*/  IMAD.MOV.U32 R9, RZ, RZ, R10 ;  /* 0x000000ffff097224 */ /* 0x000fe200078e000a */
[----:B------:R-:W-:Y:S02]  /*33d0*/  ISETP.GE.U32.AND P2, PT, R8, 0x7fffff5f, PT ;  /* 0x7fffff5f0800780c */ /* 0x000fe40003f46070 */
        /* <DEDUP_REMOVED lines=11> */
[----:B--2---:R2:W-:Y:S04]  /*3490*/  STL [R1+0x270], R76 ;  /* 0x0002704c01007387 */ /* 0x0045e80000100800 */
[----:B--2---:R-:W2:Y:S04]  /*34a0*/  LDL.LU R76, [R1+0x9ac] ;  /* 0x0009ac00014c7983 */ /* 0x004ea80000300800 */
[----:B------:R0:W-:Y:S04]  /*34b0*/  STL [R1+0x634], R68 ;  /* 0x0006344401007387 */ /* 0x0001e80000100800 */
[----:B0-----:R-:W2:Y:S04]  /*34c0*/  LDL.LU R68, [R1+0x9a8] ;  /* 0x0009a80001447983 */ /* 0x001ea80000300800 */
[----:B------:R-:W2:Y:S04]  /*34d0*/  LDL.LU R75, [R1+0x9a4] ;  /* 0x0009a400014b7983 */ /* 0x000ea80000300800 */
[----:B---3--:R0:W-:Y:S04]  /*34e0*/  STL [R1+0x26c], R7 ;  /* 0x00026c0701007387 */ /* 0x0081e80000100800 */
[----:B0-----:R-:W3:Y:S04]  /*34f0*/  LDL.LU R7, [R1+0x9a0] ;  /* 0x0009a00001077983 */ /* 0x001ee80000300800 */
        /* <DEDUP_REMOVED lines=51> */
[----:B0-----:R-:W4:Y:S04]  /*3830*/  LDL.LU R71, [R1+0x998] ;  /* 0x0009980001477983 */ /* 0x001f280000300800 */
        /* <DEDUP_REMOVED lines=22> */
[----:B---3--:R3:W-:Y:S01]  /*39a0*/  STL [R1+0x158], R65 ;  /* 0x0001584101007387 */ /* 0x0087e20000100800 */
[----:B------:R-:W-:-:S03]  /*39b0*/  IMAD R10, R4, 0x39, RZ ;  /* 0x00000039040a7824 */ /* 0x000fc600078e02ff */
[----:B---3--:R-:W-:-:S04]  /*39c0*/  IADD3 R65, P6, PT, R11, R0, RZ ;  /* 0x000000000b417210 */ /* 0x008fc80007fde0ff */
[----:B0-----:R-:W-:Y:S01]  /*39d0*/  LEA.HI.X.SX32 R8, R11, R2, 0x1, P6 ;  /* 0x000000020b087211 */ /* 0x001fe200030f0eff */
[----:B------:R-:W-:Y:S01]  /*39e0*/  IMAD.MOV.U32 R9, RZ, RZ, R65 ;  /* 0x000000ffff097224 */ /* 0x000fe200078e0041 */
[----:B------:R0:W-:Y:S04]  /*39f0*/  STL [R1+0x490], R65 ;  /* 0x0004904101007387 */ /* 0x0001e80000100800 */
[----:B------:R-:W-:Y:S01]  /*3a00*/  @!P1 LOP3.LUT R9, R9, R8, RZ, 0x3c, !PT ;  /* 0x0000000809099212 */ /* 0x000fe200078e3cff */
[----:B------:R3:W-:Y:S01]  /*3a10*/  STL [R1+0x48c], R8 ;  /* 0x00048c0801007387 */ /* 0x0007e20000100800 */
[----:B0-----:R-:W-:Y:S02]  /*3a20*/  IADD3 R65, P6, PT, R10, R0, RZ ;  /* 0x000000000a417210 */ /* 0x001fe40007fde0ff */
[----:B------:R-:W-:-:S02]  /*3a30*/  PRMT R67, RZ, 0x7610, R67 ;  /* 0x00007610ff437816 */ /* 0x000fc40000000043 */
[C---:B---3--:R-:W-:Y:S01]  /*3a40*/  @!P1 LOP3.LUT R8, R9.reuse, R8, RZ, 0x3c, !PT ;  /* 0x0000000809089212 */ /* 0x048fe200078e3cff */
[----:B------:R-:W-:Y:S03]  /*3a50*/  STL [R1+0x4c8], R65 ;  /* 0x0004c84101007387 */ /* 0x000fe60000100800 */
[----:B------:R-:W-:Y:S02]  /*3a60*/  @!P1 LOP3.LUT R9, R9, R8, RZ, 0x3c, !PT ;  /* 0x0000000809099212 */ /* 0x000fe400078e3cff */
[----:B------:R-:W-:-:S03]  /*3a70*/  PRMT R64, RZ, 0x7610, R64 ;  /* 0x00007610ff407816 */ /* 0x000fc60000000040 */
[----:B------:R0:W3:Y:S01]  /*3a80*/  @!P1 LDG.E.U8 R67, desc[UR18][R8.64] ;  /* 0x0000001208439981 */ /* 0x0000e2000c1e1100 */
[----:B------:R-:W-:Y:S02]  /*3a90*/  IMAD R11, R4, 0x41, RZ ;  /* 0x00000041040b7824 */ /* 0x000fe400078e02ff */
[----:B0-----:R-:W-:Y:S01]  /*3aa0*/  @!P4 IMAD.MOV.U32 R8, RZ, RZ, R65 ;  /* 0x000000ffff08c224 */ /* 0x001fe200078e0041 */
[----:B------:R-:W-:Y:S01]  /*3ab0*/  PRMT R63, RZ, 0x7610, R63 ;  /* 0x00007610ff3f7816 */ /* 0x000fe2000000003f */
[----:B--2---:R0:W-:Y:S02]  /*3ac0*/  STL [R1+0x264], R66 ;  /* 0x0002644201007387 */ /* 0x0041e40000100800 */
[----:B0-----:R-:W-:-:S05]  /*3ad0*/  LEA.HI.X.SX32 R66, R10, R2, 0x1, P6 ;  /* 0x000000020a427211 */ /* 0x001fca00030f0eff */
[----:B------:R-:W-:-:S05]  /*3ae0*/  @!P4 IMAD.MOV.U32 R9, RZ, RZ, R66 ;  /* 0x000000ffff09c224 */ /* 0x000fca00078e0042 */
[----:B------:R0:W2:Y:S01]  /*3af0*/  @!P4 LDG.E.U8 R64, desc[UR18][R8.64] ;  /* 0x000000120840c981 */ /* 0x0000a2000c1e1100 */
[----:B------:R-:W-:-:S04]  /*3b00*/  IADD3 R10, P6, PT, R11, R0, RZ ;  /* 0x000000000b0a7210 */ /* 0x000fc80007fde0ff */
[----:B------:R-:W-:Y:S01]  /*3b10*/  LEA.HI.X.SX32 R11, R11, R2, 0x1, P6 ;  /* 0x000000020b0b7211 */ /* 0x000fe200030f0eff */
[----:B0-----:R-:W-:Y:S02]  /*3b20*/  VIADD R8, R14, 0xffffff9e ;  /* 0xffffff9e0e087836 */ /* 0x001fe40000000000 */
[----:B------:R-:W-:-:S03]  /*3b30*/  IMAD.MOV.U32 R9, RZ, RZ, R10 ;  /* 0x000000ffff097224 */ /* 0x000fc600078e000a */
[----:B------:R-:W-:Y:S01]  /*3b40*/  ISETP.GE.U32.AND P4, PT, R8, 0x7fffff1f, PT ;  /* 0x7fffff1f0800780c */ /* 0x000fe20003f86070 */
[----:B------:R-:W-:-:S05]  /*3b50*/  IMAD.MOV.U32 R8, RZ, RZ, R11 ;  /* 0x000000ffff087224 */ /* 0x000fca00078e000b */
[----:B------:R-:W-:-:S04]  /*3b60*/  @!P0 LOP3.LUT R9, R9, R8, RZ, 0x3c, !PT ;  /* 0x0000000809098212 */ /* 0x000fc800078e3cff */
[----:B------:R-:W-:-:S04]  /*3b70*/  @!P0 LOP3.LUT R8, R9, R8, RZ, 0x3c, !PT ;  /* 0x0000000809088212 */ /* 0x000fc800078e3cff */
[----:B------:R-:W-:-:S05]  /*3b80*/  @!P0 LOP3.LUT R9, R9, R8, RZ, 0x3c, !PT ;  /* 0x0000000809098212 */ /* 0x000fca00078e3cff */
[----:B------:R0:W4:Y:S01]  /*3b90*/  @!P0 LDG.E.U8 R63, desc[UR18][R8.64] ;  /* 0x00000012083f8981 */ /* 0x000122000c1e1100 */
[----:B------:R-:W-:-:S03]  /*3ba0*/  VIADD R12, R14, 0xffffffae ;  /* 0xffffffae0e0c7836 */ /* 0x000fc60000000000 */
[----:B---3--:R3:W-:Y:S02]  /*3bb0*/  STL [R1+0x164], R67 ;  /* 0x0001644301007387 */ /* 0x0087e40000100800 */
[----:B------:R-:W-:Y:S01]  /*3bc0*/  ISETP.GE.U32.AND P5, PT, R12, 0x7fffff2f, PT ;  /* 0x7fffff2f0c00780c */ /* 0x000fe20003fa6070 */
[----:B------:R-:W-:Y:S01]  /*3bd0*/  VIADD R12, R14, 0xffffffa6 ;  /* 0xffffffa60e0c7836 */ /* 0x000fe20000000000 */
[----:B---3--:R-:W3:Y:S04]  /*3be0*/  LDL.LU R67, [R1+0x98c] ;  /* 0x00098c0001437983 */ /* 0x008ee80000300800 */
[----:B------:R0:W-:Y:S01]  /*3bf0*/  STL [R1+0x4c4], R66 ;  /* 0x0004c44201007387 */ /* 0x0001e20000100800 */
[----:B------:R-:W-:-:S03]  /*3c00*/  ISETP.GE.U32.AND P1, PT, R12, 0x7fffff27, PT ;  /* 0x7fffff270c00780c */ /* 0x000fc60003f26070 */
[----:B0-----:R-:W3:Y:S04]  /*3c10*/  LDL.LU R66, [R1+0x988] ;  /* 0x0009880001427983 */ /* 0x001ee80000300800 */
[----:B------:R-:W3:Y:S01]  /*3c20*/  LDL.LU R65, [R1+0x984] ;  /* 0x0009840001417983 */ /* 0x000ee20000300800 */
[----:B------:R-:W-:-:S03]  /*3c30*/  PRMT R62, RZ, 0x7610, R62 ;  /* 0x00007610ff3e7816 */ /* 0x000fc6000000003e */
[----:B--2---:R0:W-:Y:S04]  /*3c40*/  STL [R1+0x160], R64 ;  /* 0x0001604001007387 */ /* 0x0041e80000100800 */
[----:B0-----:R-:W2:Y:S04]  /*3c50*/  LDL.LU R64, [R1+0x980] ;  /* 0x0009800001407983 */ /* 0x001ea80000300800 */
[----:B------:R0:W-:Y:S02]  /*3c60*/  STL [R1+0x500], R10 ;  /* 0x0005000a01007387 */ /* 0x0001e40000100800 */
[----:B0-----:R-:W-:-:S05]  /*3c70*/  IMAD R10, R4, 0x49, RZ ;  /* 0x00000049040a7824 */ /* 0x001fca00078e02ff */
[----:B------:R-:W-:-:S04]  /*3c80*/  IADD3 R12, P6, PT, R10, R0, RZ ;  /* 0x000000000a0c7210 */ /* 0x000fc80007fde0ff */
[----:B------:R-:W-:Y:S01]  /*3c90*/  LEA.HI.X.SX32 R8, R10, R2, 0x1, P6 ;  /* 0x000000020a087211 */ /* 0x000fe200030f0eff */
[----:B------:R-:W-:Y:S01]  /*3ca0*/  IMAD.MOV.U32 R9, RZ, RZ, R12 ;  /* 0x000000ffff097224 */ /* 0x000fe200078e000c */
[----:B------:R0:W-:Y:S04]  /*3cb0*/  STL [R1+0x4fc], R11 ;  /* 0x0004fc0b01007387 */ /* 0x0001e80000100800 */
[-C--:B------:R-:W-:Y:S01]  /*3cc0*/  @!P2 LOP3.LUT R9, R9, R8.reuse, RZ, 0x3c, !PT ;  /* 0x000000080909a212 */ /* 0x080fe200078e3cff */
[----:B------:R-:W-:Y:S04]  /*3cd0*/  STL [R1+0x538], R12 ;  /* 0x0005380c01007387 */ /* 0x000fe80000100800 */
[----:B------:R1:W-:Y:S01]  /*3ce0*/  STL [R1+0x534], R8 ;  /* 0x0005340801007387 */ /* 0x0003e20000100800 */
[----:B0-----:R-:W-:Y:S01]  /*3cf0*/  VIADD R11, R14, 0xffffff96 ;  /* 0xffffff960e0b7836 */ /* 0x001fe20000000000 */
[----:B-1----:R-:W-:-:S04]  /*3d00*/  @!P2 LOP3.LUT R8, R9, R8, RZ, 0x3c, !PT ;  /* 0x000000080908a212 */ /* 0x002fc800078e3cff */
[----:B------:R-:W-:Y:S02]  /*3d10*/  ISETP.GE.U32.AND P0, PT, R11, 0x7fffff17, PT ;  /* 0x7fffff170b00780c */ /* 0x000fe40003f06070 */
[----:B------:R-:W-:Y:S01]  /*3d20*/  @!P2 LOP3.LUT R9, R9, R8, RZ, 0x3c, !PT ;  /* 0x000000080909a212 */ /* 0x000fe200078e3cff */
[----:B------:R-:W-:Y:S01]  /*3d30*/  IMAD R11, R4, 0x51, RZ ;  /* 0x00000051040b7824 */ /* 0x000fe200078e02ff */
[----:B----4-:R0:W-:Y:S04]  /*3d40*/  STL [R1+0x260], R63 ;  /* 0x0002603f01007387 */ /* 0x0101e80000100800 */
[----:B------:R1:W4:Y:S01]  /*3d50*/  @!P2 LDG.E.U8 R62, desc[UR18][R8.64] ;  /* 0x00000012083ea981 */ /* 0x000322000c1e1100 */
[----:B0-----:R-:W-:-:S04]  /*3d60*/  IADD3 R63, P6, PT, R11, R0, RZ ;  /* 0x000000000b3f7210 */ /* 0x001fc80007fde0ff */
[----:B-1----:R-:W-:Y:S01]  /*3d70*/  LEA.HI.X.SX32 R9, R11, R2, 0x1, P6 ;  /* 0x000000020b097211 */ /* 0x002fe200030f0eff */
[----:B------:R-:W-:-:S05]  /*3d80*/  @!P5 IMAD.MOV.U32 R8, RZ, RZ, R63 ;  /* 0x000000ffff08d224 */ /* 0x000fca00078e003f */
[----:B------:R0:W2:Y:S01]  /*3d90*/  @!P5 LDG.E.U8 R86, desc[UR18][R8.64] ;  /* 0x000000120856d981 */ /* 0x0000a2000c1e1100 */
[----:B------:R-:W-:-:S03]  /*3da0*/  IMAD R10, R4, 0x59, RZ ;  /* 0x00000059040a7824 */ /* 0x000fc600078e02ff */
[----:B------:R-:W-:Y:S01]  /*3db0*/  STL [R1+0x570], R63 ;  /* 0x0005703f01007387 */ /* 0x000fe20000100800 */
[----:B------:R-:W-:-:S03]  /*3dc0*/  IMAD R11, R4, 0x61, RZ ;  /* 0x00000061040b7824 */ /* 0x000fc600078e02ff */
[----:B----4-:R1:W-:Y:S02]  /*3dd0*/  STL [R1+0x16c], R62 ;  /* 0x00016c3e01007387 */ /* 0x0103e40000100800 */
[C---:B-1----:R-:W-:Y:S02]  /*3de0*/  IADD3 R62, P6, PT, R10.reuse, R0, RZ ;  /* 0x000000000a3e7210 */ /* 0x042fe40007fde0ff */
[----:B------:R1:W-:Y:S02]  /*3df0*/  STL [R1+0x56c], R9 ;  /* 0x00056c0901007387 */ /* 0x0003e40000100800 */
[----:B------:R-:W-:Y:S02]  /*3e00*/  LEA.HI.X.SX32 R10, R10, R2, 0x1, P6 ;  /* 0x000000020a0a7211 */ /* 0x000fe400030f0eff */
[----:B------:R-:W-:Y:S01]  /*3e10*/  STL [R1+0x5a8], R62 ;  /* 0x0005a83e01007387 */ /* 0x000fe20000100800 */
[----:B0-----:R-:W-:-:S03]  /*3e20*/  @!P1 IMAD.MOV.U32 R8, RZ, RZ, R62 ;  /* 0x000000ffff089224 */ /* 0x001fc600078e003e */
[----:B------:R-:W4:Y:S01]  /*3e30*/  LDL.LU R63, [R1+0x97c] ;  /* 0x00097c00013f7983 */ /* 0x000f220000300800 */
[----:B-1----:R-:W-:-:S03]  /*3e40*/  @!P1 IMAD.MOV.U32 R9, RZ, RZ, R10 ;  /* 0x000000ffff099224 */ /* 0x002fc600078e000a */
[----:B------:R0:W-:Y:S04]  /*3e50*/  STL [R1+0x5a4], R10 ;  /* 0x0005a40a01007387 */ /* 0x0001e80000100800 */
[----:B--2---:R1:W-:Y:S04]  /*3e60*/  STL [R1+0x168], R86 ;  /* 0x0001685601007387 */ /* 0x0043e80000100800 */
[----:B------:R2:W3:Y:S01]  /*3e70*/  @!P1 LDG.E.U8 R84, desc[UR18][R8.64] ;  /* 0x0000001208549981 */ /* 0x0004e2000c1e1100 */
[----:B0-----:R-:W-:-:S03]  /*3e80*/  IMAD R10, R4, 0x69, RZ ;  /* 0x00000069040a7824 */ /* 0x001fc600078e02ff */
[----:B------:R-:W4:Y:S01]  /*3e90*/  LDL.LU R62, [R1+0x978] ;  /* 0x00097800013e7983 */ /* 0x000f220000300800 */
[----:B-1----:R-:W-:Y:S01]  /*3ea0*/  IADD3 R86, P6, PT, R11, R0, RZ ;  /* 0x000000000b567210 */ /* 0x002fe20007fde0ff */
[----:B--2---:R-:W-:-:S03]  /*3eb0*/  VIADD R8, R14, 0xfffffffe ;  /* 0xfffffffe0e087836 */ /* 0x004fc60000000000 */
[----:B------:R-:W-:Y:S02]  /*3ec0*/  LEA.HI.X.SX32 R11, R11, R2, 0x1, P6 ;  /* 0x000000020b0b7211 */ /* 0x000fe400030f0eff */
[----:B------:R-:W-:Y:S01]  /*3ed0*/  ISETP.GE.U32.AND P1, PT, R8, 0x7fffff7f, PT ;  /* 0x7fffff7f0800780c */ /* 0x000fe20003f26070 */
[----:B------:R-:W-:Y:S02]  /*3ee0*/  @!P4 IMAD.MOV.U32 R8, RZ, RZ, R86 ;  /* 0x000000ffff08c224 */ /* 0x000fe400078e0056 */
[----:B------:R-:W-:-:S05]  /*3ef0*/  @!P4 IMAD.MOV.U32 R9, RZ, RZ, R11 ;  /* 0x000000ffff09c224 */ /* 0x000fca00078e000b */
[----:B------:R0:W2:Y:S01]  /*3f00*/  @!P4 LDG.E.U8 R82, desc[UR18][R8.64] ;  /* 0x000000120852c981 */ /* 0x0000a2000c1e1100 */
[----:B------:R-:W-:-:S03]  /*3f10*/  VIADD R12, R14, 0xffffff8e ;  /* 0xffffff8e0e0c7836 */ /* 0x000fc60000000000 */
[----:B------:R-:W-:Y:S04]  /*3f20*/  STL [R1+0x5e0], R86 ;  /* 0x0005e05601007387 */ /* 0x000fe80000100800 */
[----:B------:R1:W-:Y:S01]  /*3f30*/  STL [R1+0x5dc], R11 ;  /* 0x0005dc0b01007387 */ /* 0x0003e20000100800 */
[----:B------:R-:W-:Y:S02]  /*3f40*/  ISETP.GE.U32.AND P2, PT, R12, 0x7fffff0f, PT ;  /* 0x7fffff0f0c00780c */ /* 0x000fe40003f46070 */
[----:B------:R-:W-:Y:S01]  /*3f50*/  PRMT R59, RZ, 0x7610, R59 ;  /* 0x00007610ff3b7816 */ /* 0x000fe2000000003b */
[----:B-1----:R-:W-:Y:S01]  /*3f60*/  IMAD R11, R4, 0x71, RZ ;  /* 0x00000071040b7824 */ /* 0x002fe200078e02ff */
[----:B------:R-:W-:Y:S01]  /*3f70*/  PRMT R61, RZ, 0x7610, R61 ;  /* 0x00007610ff3d7816 */ /* 0x000fe2000000003d */
[----:B---3--:R1:W-:Y:S02]  /*3f80*/  STL [R1+0x25c], R84 ;  /* 0x00025c5401007387 */ /* 0x0083e40000100800 */
[----:B-1----:R-:W-:-:S04]  /*3f90*/  IADD3 R84, P6, PT, R10, R0, RZ ;  /* 0x000000000a547210 */ /* 0x002fc80007fde0ff */
[----:B------:R-:W-:Y:S01]  /*3fa0*/  LEA.HI.X.SX32 R86, R10, R2, 0x1, P6 ;  /* 0x000000020a567211 */ /* 0x000fe200030f0eff */
[----:B------:R-:W-:Y:S01]  /*3fb0*/  STL [R1+0x610], R84 ;  /* 0x0006105401007387 */ /* 0x000fe20000100800 */
[----:B0-----:R-:W-:-:S03]  /*3fc0*/  @!P0 IMAD.MOV.U32 R8, RZ, RZ, R84 ;  /* 0x000000ffff088224 */ /* 0x001fc600078e0054 */
[----:B------:R-:W-:Y:S01]  /*3fd0*/  @!P0 IMAD.MOV.U32 R9, RZ, RZ, R86 ;  /* 0x000000ffff098224 */ /* 0x000fe200078e0056 */
[----:B--2---:R0:W-:Y:S04]  /*3fe0*/  STL [R1+0x174], R82 ;  /* 0x0001745201007387 */ /* 0x0041e80000100800 */
[----:B------:R1:W2:Y:S01]  /*3ff0*/  @!P0 LDG.E.U8 R59, desc[UR18][R8.64] ;  /* 0x00000012083b8981 */ /* 0x0002a2000c1e1100 */
[----:B0-----:R-:W-:-:S04]  /*4000*/  IADD3 R82, P6, PT, R11, R0, RZ ;  /* 0x000000000b527210 */ /* 0x001fc80007fde0ff */
[----:B------:R-:W-:Y:S01]  /*4010*/  LEA.HI.X.SX32 R84, R11, R2, 0x1, P6 ;  /* 0x000000020b547211 */ /* 0x000fe200030f0eff */
[----:B-1----:R-:W-:-:S04]  /*4020*/  @!P2 IMAD.MOV.U32 R8, RZ, RZ, R82 ;  /* 0x000000ffff08a224 */ /* 0x002fc800078e0052 */
[----:B------:R-:W-:-:S05]  /*4030*/  @!P2 IMAD.MOV.U32 R9, RZ, RZ, R84 ;  /* 0x000000ffff09a224 */ /* 0x000fca00078e0054 */
[----:B------:R-:W3:Y:S01]  /*4040*/  @!P2 LDG.E.U8 R61, desc[UR18][R8.64] ;  /* 0x00000012083da981 */ /* 0x000ee2000c1e1100 */
[----:B------:R-:W-:Y:S02]  /*4050*/  VIADD R12, R14, 0xffffff86 ;  /* 0xffffff860e0c7836 */ /* 0x000fe40000000000 */
[----:B------:R-:W-:Y:S01]  /*4060*/  IMAD R10, R4, 0x79, RZ ;  /* 0x00000079040a7824 */ /* 0x000fe200078e02ff */
[----:B------:R-:W-:Y:S02]  /*4070*/  STL [R1+0x60c], R86 ;  /* 0x00060c5601007387 */ /* 0x000fe40000100800 */
[----:B------:R-:W-:Y:S02]  /*4080*/  ISETP.GE.U32.AND P5, PT, R12, 0x7fffff07, PT ;  /* 0x7fffff070c00780c */ /* 0x000fe40003fa6070 */
[----:B------:R-:W-:Y:S01]  /*4090*/  STL [R1+0x640], R82 ;  /* 0x0006405201007387 */ /* 0x000fe20000100800 */
[----:B------:R-:W-:-:S03]  /*40a0*/  PRMT R58, RZ, 0x7610, R58 ;  /* 0x00007610ff3a7816 */ /* 0x000fc6000000003a */
[----:B--2---:R0:W-:Y:S04]  /*40b0*/  STL [R1+0x170], R59 ;  /* 0x0001703b01007387 */ /* 0x0041e80000100800 */
[----:B------:R-:W-:Y:S01]  /*40c0*/  STL [R1+0x63c], R84 ;  /* 0x00063c5401007387 */ /* 0x000fe20000100800 */
[----:B0-----:R-:W-:-:S05]  /*40d0*/  IADD3 R59, P6, PT, R10, R0, RZ ;  /* 0x000000000a3b7210 */ /* 0x001fca0007fde0ff */
[----:B------:R-:W-:Y:S04]  /*40e0*/  STL [R1+0x670], R59 ;  /* 0x0006703b01007387 */ /* 0x000fe80000100800 */
[----:B---3--:R0:W-:Y:S01]  /*40f0*/  STL [R1+0x258], R61 ;  /* 0x0002583d01007387 */ /* 0x0081e20000100800 */
[----:B------:R-:W-:Y:S01]  /*4100*/  @!P5 IMAD.MOV.U32 R8, RZ, RZ, R59 ;  /* 0x000000ffff08d224 */ /* 0x000fe200078e003b */
[----:B0-----:R-:W-:-:S05]  /*4110*/  LEA.HI.X.SX32 R61, R10, R2, 0x1, P6 ;  /* 0x000000020a3d7211 */ /* 0x001fca00030f0eff */
[----:B------:R-:W-:-:S05]  /*4120*/  @!P5 IMAD.MOV.U32 R9, RZ, RZ, R61 ;  /* 0x000000ffff09d224 */ /* 0x000fca00078e003d */
[----:B------:R0:W2:Y:S01]  /*4130*/  @!P5 LDG.E.U8 R58, desc[UR18][R8.64] ;  /* 0x00000012083ad981 */ /* 0x0000a2000c1e1100 */
[----:B------:R-:W-:Y:S01]  /*4140*/  VIADD R12, R14, 0xfffffffd ;  /* 0xfffffffd0e0c7836 */ /* 0x000fe20000000000 */
[----:B------:R-:W-:Y:S01]  /*4150*/  IADD3 R84, P6, PT, R0, R4, RZ ;  /* 0x0000000400547210 */ /* 0x000fe20007fde0ff */
[----:B------:R-:W-:Y:S02]  /*4160*/  IMAD.SHL.U32 R86, R4, 0x2, RZ ;  /* 0x0000000204567824 */ /* 0x000fe400078e00ff */
[----:B------:R-:W-:Y:S01]  /*4170*/  VIADD R10, R14, 0xffffffe5 ;  /* 0xffffffe50e0a7836 */ /* 0x000fe20000000000 */
[----:B------:R-:W-:Y:S01]  /*4180*/  ISETP.GE.U32.AND P4, PT, R12, 0x7fffff7e, PT ;  /* 0x7fffff7e0c00780c */ /* 0x000fe20003f86070 */
[----:B------:R-:W-:Y:S01]  /*4190*/  VIADD R12, R14, 0xfffffff5 ;  /* 0xfffffff50e0c7836 */ /* 0x000fe20000000000 */
[----:B------:R1:W-:Y:S01]  /*41a0*/  STL [R1+0x66c], R61 ;  /* 0x00066c3d01007387 */ /* 0x0003e20000100800 */
[----:B------:R-:W-:Y:S02]  /*41b0*/  LEA.HI.X.SX32 R82, R4, R2, 0x1, P6 ;  /* 0x0000000204527211 */ /* 0x000fe400030f0eff */
[----:B------:R-:W-:Y:S01]  /*41c0*/  ISETP.GE.U32.AND P5, PT, R10, 0x7fffff66, PT ;  /* 0x7fffff660a00780c */ /* 0x000fe20003fa6070 */
[----:B------:R-:W-:Y:S01]  /*41d0*/  IMAD R10, R4, 0xa, RZ ;  /* 0x0000000a040a7824 */ /* 0x000fe200078e02ff */
[----:B------:R-:W-:Y:S01]  /*41e0*/  ISETP.GE.U32.AND P0, PT, R12, 0x7fffff76, PT ;  /* 0x7fffff760c00780c */ /* 0x000fe20003f06070 */
[----:B------:R-:W-:Y:S01]  /*41f0*/  STL [R1+0x7fc], R84 ;  /* 0x0007fc5401007387 */ /* 0x000fe20000100800 */
[----:B------:R-:W-:-:S02]  /*4200*/  PRMT R12, RZ, 0x7610, R12 ;  /* 0x00007610ff0c7816 */ /* 0x000fc4000000000c */
[C---:B-1----:R-:W-:Y:S01]  /*4210*/  IADD3 R61, P6, PT, R86.reuse, R0, RZ ;  /* 0x00000000563d7210 */ /* 0x042fe20007fde0ff */
[----:B0-----:R-:W-:Y:S01]  /*4220*/  @!P1 IMAD.MOV.U32 R8, RZ, RZ, R84 ;  /* 0x000000ffff089224 */ /* 0x001fe200078e0054 */
[----:B------:R-:W-:Y:S01]  /*4230*/  STL [R1+0x7f8], R82 ;  /* 0x0007f85201007387 */ /* 0x000fe20000100800 */
[----:B------:R-:W-:Y:S01]  /*4240*/  @!P1 IMAD.MOV.U32 R9, RZ, RZ, R82 ;  /* 0x000000ffff099224 */ /* 0x000fe200078e0052 */
[----:B------:R-:W-:Y:S02]  /*4250*/  LEA.HI.X.SX32 R86, R86, R2, 0x1, P6 ;  /* 0x0000000256567211 */ /* 0x000fe400030f0eff */
[----:B------:R-:W-:Y:S01]  /*4260*/  STL [R1], R61 ;  /* 0x0000003d01007387 */ /* 0x000fe20000100800 */
[----:B------:R-:W-:-:S03]  /*4270*/  PRMT R60, RZ, 0x7610, R60 ;  /* 0x00007610ff3c7816 */ /* 0x000fc6000000003c */
[----:B------:R0:W3:Y:S01]  /*4280*/  @!P1 LDG.E.U8 R12, desc[UR18][R8.64] ;  /* 0x00000012080c9981 */ /* 0x0000e2000c1e1100 */
[----:B------:R-:W-:Y:S01]  /*4290*/  PRMT R57, RZ, 0x7610, R57 ;  /* 0x00007610ff397816 */ /* 0x000fe20000000039 */
[----:B0-----:R-:W-:Y:S02]  /*42a0*/  @!P4 IMAD.MOV.U32 R8, RZ, RZ, R61 ;  /* 0x000000ffff08c224 */ /* 0x001fe400078e003d */
[----:B------:R-:W-:-:S05]  /*42b0*/  @!P4 IMAD.MOV.U32 R9, RZ, RZ, R86 ;  /* 0x000000ffff09c224 */ /* 0x000fca00078e0056 */
[----:B------:R0:W4:Y:S04]  /*42c0*/  @!P4 LDG.E.U8 R60, desc[UR18][R8.64] ;  /* 0x00000012083cc981 */ /* 0x000128000c1e1100 */
[----:B--2---:R1:W-:Y:S02]  /*42d0*/  STL [R1+0x250], R58 ;  /* 0x0002503a01007387 */ /* 0x0043e40000100800 */
[----:B-1----:R-:W-:-:S04]  /*42e0*/  IADD3 R58, P6, PT, R10, R0, RZ ;  /* 0x000000000a3a7210 */ /* 0x002fc80007fde0ff */
[----:B------:R-:W-:Y:S01]  /*42f0*/  LEA.HI.X.SX32 R59, R10, R2, 0x1, P6 ;  /* 0x000000020a3b7211 */ /* 0x000fe200030f0eff */
[----:B0-----:R-:W-:-:S04]  /*4300*/  @!P0 IMAD.MOV.U32 R8, RZ, RZ, R58 ;  /* 0x000000ffff088224 */ /* 0x001fc800078e003a */
[----:B------:R-:W-:-:S05]  /*4310*/  @!P0 IMAD.MOV.U32 R9, RZ, RZ, R59 ;  /* 0x000000ffff098224 */ /* 0x000fca00078e003b */
[----:B------:R0:W2:Y:S01]  /*4320*/  @!P0 LDG.E.U8 R57, desc[UR18][R8.64] ;  /* 0x0000001208398981 */ /* 0x0000a2000c1e1100 */
[----:B------:R-:W-:-:S05]  /*4330*/  VIADD R11, R14, 0xffffffed ;  /* 0xffffffed0e0b7836 */ /* 0x000fca0000000000 */
[----:B------:R-:W-:Y:S01]  /*4340*/  ISETP.GE.U32.AND P2, PT, R11, 0x7fffff6e, PT ;  /* 0x7fffff6e0b00780c */ /* 0x000fe20003f46070 */
[----:B------:R-:W-:-:S05]  /*4350*/  VIADD R11, R14, 0xffffffdd ;  /* 0xffffffdd0e0b7836 */ /* 0x000fca0000000000 */
[----:B------:R-:W-:Y:S01]  /*4360*/  ISETP.GE.U32.AND P1, PT, R11, 0x7fffff5e, PT ;  /* 0x7fffff5e0b00780c */ /* 0x000fe20003f26070 */
[----:B------:R-:W-:Y:S02]  /*4370*/  IMAD R11, R4, 0x12, RZ ;  /* 0x00000012040b7824 */ /* 0x000fe400078e02ff */
[----:B0-----:R-:W-:-:S03]  /*4380*/  VIADD R8, R14, 0xffffffcd ;  /* 0xffffffcd0e087836 */ /* 0x001fc60000000000 */
[C---:B------:R-:W-:Y:S01]  /*4390*/  IADD3 R10, P6, PT, R11.reuse, R0, RZ ;  /* 0x000000000b0a7210 */ /* 0x040fe20007fde0ff */
[----:B---3--:R0:W-:Y:S03]  /*43a0*/  STL [R1+0x17c], R12 ;  /* 0x00017c0c01007387 */ /* 0x0081e60000100800 */
[----:B------:R-:W-:Y:S01]  /*43b0*/  LEA.HI.X.SX32 R11, R11, R2, 0x1, P6 ;  /* 0x000000020b0b7211 */ /* 0x000fe200030f0eff */
[----:B------:R-:W-:Y:S01]  /*43c0*/  STL [R1+0x98], R58 ;  /* 0x0000983a01007387 */ /* 0x000fe20000100800 */
[----:B------:R-:W-:Y:S01]  /*43d0*/  ISETP.GE.U32.AND P0, PT, R8, 0x7fffff4e, PT ;  /* 0x7fffff4e0800780c */ /* 0x000fe20003f06070 */
[----:B------:R-:W-:Y:S02]  /*43e0*/  IMAD.MOV.U32 R9, RZ, RZ, R10 ;  /* 0x000000ffff097224 */ /* 0x000fe400078e000a */
[----:B------:R-:W3:Y:S01]  /*43f0*/  LDL.LU R61, [R1+0x974] ;  /* 0x00097400013d7983 */ /* 0x000ee20000300800 */
[----:B------:R-:W-:-:S03]  /*4400*/  IMAD.MOV.U32 R8, RZ, RZ, R11 ;  /* 0x000000ffff087224 */ /* 0x000fc600078e000b */
[----:B------:R-:W-:Y:S04]  /*4410*/  STL [R1+0x800], R86 ;  /* 0x0008005601007387 */ /* 0x000fe80000100800 */
[----:B----4-:R1:W-:Y:S01]  /*4420*/  STL [R1+0x178], R60 ;  /* 0x0001783c01007387 */ /* 0x0103e20000100800 */
[-C--:B------:R-:W-:Y:S01]  /*4430*/  @!P2 LOP3.LUT R9, R9, R8.reuse, RZ, 0x3c, !PT ;  /* 0x000000080909a212 */ /* 0x080fe200078e3cff */
[----:B0-----:R-:W-:Y:S02]  /*4440*/  VIADD R12, R14, 0xffffffd5 ;  /* 0xffffffd50e0c7836 */ /* 0x001fe40000000000 */
[----:B-1----:R-:W4:Y:S04]  /*4450*/  LDL.LU R60, [R1+0x970] ;  /* 0x00097000013c7983 */ /* 0x002f280000300800 */
[----:B------:R0:W-:Y:S01]  /*4460*/  STL [R1+0x94], R59 ;  /* 0x0000943b01007387 */ /* 0x0001e20000100800 */
[----:B------:R-:W-:-:S03]  /*4470*/  @!P2 LOP3.LUT R8, R9, R8, RZ, 0x3c, !PT ;  /* 0x000000080908a212 */ /* 0x000fc600078e3cff */
[----:B0-----:R-:W3:Y:S04]  /*4480*/  LDL.LU R59, [R1+0x96c] ;  /* 0x00096c00013b7983 */ /* 0x001ee80000300800 */
[----:B------:R-:W3:Y:S01]  /*4490*/  LDL.LU R58, [R1+0x968] ;  /* 0x00096800013a7983 */ /* 0x000ee20000300800 */
[----:B------:R-:W-:Y:S02]  /*44a0*/  PRMT R54, RZ, 0x7610, R54 ;  /* 0x00007610ff367816 */ /* 0x000fe40000000036 */
[----:B------:R-:W-:Y:S02]  /*44b0*/  ISETP.GE.U32.AND P4, PT, R12, 0x7fffff56, PT ;  /* 0x7fffff560c00780c */ /* 0x000fe40003f86070 */
[----:B------:R-:W-:-:S05]  /*44c0*/  @!P2 LOP3.LUT R9, R9, R8, RZ, 0x3c, !PT ;  /* 0x000000080909a212 */ /* 0x000fca00078e3cff */
[----:B------:R0:W3:Y:S01]  /*44d0*/  @!P2 LDG.E.U8 R54, desc[UR18][R8.64] ;  /* 0x000000120836a981 */ /* 0x0000e2000c1e1100 */
[----:B------:R-:W-:-:S03]  /*44e0*/  PRMT R55, RZ, 0x7610, R55 ;  /* 0x00007610ff377816 */ /* 0x000fc60000000037 */
[----:B--2---:R1:W-:Y:S04]  /*44f0*/  STL [R1+0x254], R57 ;  /* 0x0002543901007387 */ /* 0x0043e80000100800 */
[----:B-1----:R-:W2:Y:S04]  /*4500*/  LDL.LU R57, [R1+0x964] ;  /* 0x0009640001397983 */ /* 0x002ea80000300800 */
[----:B------:R1:W-:Y:S02]  /*4510*/  STL [R1+0x128], R10 ;  /* 0x0001280a01007387 */ /* 0x0003e40000100800 */
[----:B-1----:R-:W-:-:S05]  /*4520*/  IMAD R10, R4, 0x1a, RZ ;  /* 0x0000001a040a7824 */ /* 0x002fca00078e02ff */
[----:B------:R-:W-:-:S04]  /*4530*/  IADD3 R12, P6, PT, R10, R0, RZ ;  /* 0x000000000a0c7210 */ /* 0x000fc80007fde0ff */
[----:B0-----:R-:W-:Y:S01]  /*4540*/  LEA.HI.X.SX32 R8, R10, R2, 0x1, P6 ;  /* 0x000000020a087211 */ /* 0x001fe200030f0eff */
        /* <DEDUP_REMOVED lines=13> */
[----:B-1----:R-:W-:-:S04]  /*4620*/  IADD3 R54, P6, PT, R11, R0, RZ ;  /* 0x000000000b367210 */ /* 0x002fc80007fde0ff */
[----:B0-----:R-:W-:Y:S01]  /*4630*/  LEA.HI.X.SX32 R8, R11, R2, 0x1, P6 ;  /* 0x000000020b087211 */ /* 0x001fe200030f0eff */
[----:B------:R-:W-:Y:S01]  /*4640*/  IMAD.MOV.U32 R9, RZ, RZ, R54 ;  /* 0x000000ffff097224 */ /* 0x000fe200078e0036 */
[----:B------:R0:W-:Y:S04]  /*4650*/  STL [R1+0x420], R54 ;  /* 0x0004203601007387 */ /* 0x0001e80000100800 */
[----:B------:R-:W-:Y:S01]  /*4660*/  @!P1 LOP3.LUT R9, R9, R8, RZ, 0x3c, !PT ;  /* 0x0000000809099212 */ /* 0x000fe200078e3cff */
[----:B------:R1:W-:Y:S01]  /*4670*/  STL [R1+0x41c], R8 ;  /* 0x00041c0801007387 */ /* 0x0003e20000100800 */
[----:B0-----:R-:W-:Y:S02]  /*4680*/  IADD3 R54, P6, PT, R10, R0, RZ ;  /* 0x000000000a367210 */ /* 0x001fe40007fde0ff */
[----:B------:R-:W-:-:S02]  /*4690*/  PRMT R56, RZ, 0x7610, R56 ;  /* 0x00007610ff387816 */ /* 0x000fc40000000038 */
[C---:B-1----:R-:W-:Y:S01]  /*46a0*/  @!P1 LOP3.LUT R8, R9.reuse, R8, RZ, 0x3c, !PT ;  /* 0x0000000809089212 */ /* 0x042fe200078e3cff */
[----:B------:R-:W-:Y:S03]  /*46b0*/  STL [R1+0x458], R54 ;  /* 0x0004583601007387 */ /* 0x000fe60000100800 */
[----:B------:R-:W-:Y:S02]  /*46c0*/  @!P1 LOP3.LUT R9, R9, R8, RZ, 0x3c, !PT ;  /* 0x0000000809099212 */ /* 0x000fe400078e3cff */
[----:B------:R-:W-:-:S03]  /*46d0*/  PRMT R53, RZ, 0x7610, R53 ;  /* 0x00007610ff357816 */ /* 0x000fc60000000035 */
[----:B------:R0:W3:Y:S02]  /*46e0*/  @!P1 LDG.E.U8 R56, desc[UR18][R8.64] ;  /* 0x0000001208389981 */ /* 0x0000e4000c1e1100 */
        /* <DEDUP_REMOVED lines=15> */
[----:B---3--:R0:W-:Y:S01]  /*47e0*/  STL [R1+0x24c], R56 ;  /* 0x00024c3801007387 */ /* 0x0081e20000100800 */
[----:B------:R-:W-:Y:S01]  /*47f0*/  VIADD R12, R14, 0xffffffb5 ;  /* 0xffffffb50e0c7836 */ /* 0x000fe20000000000 */
[----:B------:R-:W-:Y:S02]  /*4800*/  @!P0 LOP3.LUT R8, R9, R8, RZ, 0x3c, !PT ;  /* 0x0000000809088212 */ /* 0x000fe400078e3cff */
[----:B0-----:R-:W3:Y:S04]  /*4810*/  LDL.LU R56, [R1+0x960] ;  /* 0x0009600001387983 */ /* 0x001ee80000300800 */
        /* <DEDUP_REMOVED lines=54> */
[----:B---3--:R0:W-:Y:S01]  /*4b80*/  STL [R1+0x194], R52 ;  /* 0x0001943401007387 */ /* 0x0081e20000100800 */
[----:B------:R-:W-:Y:S01]  /*4b90*/  ISETP.GE.U32.AND P2, PT, R12, 0x7fffff1e, PT ;  /* 0x7fffff1e0c00780c */ /* 0x000fe20003f46070 */
[----:B------:R-:W-:Y:S01]  /*4ba0*/  VIADD R12, R14, 0xffffff95 ;  /* 0xffffff950e0c7836 */ /* 0x000fe20000000000 */
[----:B------:R-:W-:Y:S01]  /*4bb0*/  @!P4 LOP3.LUT R8, R9, R8, RZ, 0x3c, !PT ;  /* 0x000000080908c212 */ /* 0x000fe200078e3cff */
        /* <DEDUP_REMOVED lines=263> */
[----:B------:R-:W-:Y:S01]  /*5c30*/  IMAD R10, R4, 0x6b, RZ ;  /* 0x0000006b040a7824 */ /* 0x000fe200078e02ff */
[----:B------:R-:W-:Y:S02]  /*5c40*/  PRMT R29, RZ, 0x7610, R29 ;  /* 0x00007610ff1d7816 */ /* 0x000fe4000000001d */
[----:B-1----:R-:W-:-:S04]  /*5c50*/  IADD3 R32, P6, PT, R11, R0, RZ ;  /* 0x000000000b207210 */ /* 0x002fc80007fde0ff */
[----:B0-----:R-:W-:Y:S01]  /*5c60*/  LEA.HI.X.SX32 R9, R11, R2, 0x1, P6 ;  /* 0x000000020b097211 */ /* 0x001fe200030f0eff */
[----:B------:R-:W-:Y:S01]  /*5c70*/  STL [R1+0x5f0], R32 ;  /* 0x0005f02001007387 */ /* 0x000fe20000100800 */
[----:B------:R-:W-:Y:S01]  /*5c80*/  @!P5 IMAD.MOV.U32 R8, RZ, RZ, R32 ;  /* 0x000000ffff08d224 */ /* 0x000fe200078e0020 */
[----:B------:R-:W-:-:S04]  /*5c90*/  PRMT R30, RZ, 0x7610, R30 ;  /* 0x00007610ff1e7816 */ /* 0x000fc8000000001e */
[----:B------:R0:W3:Y:S04]  /*5ca0*/  @!P5 LDG.E.U8 R29, desc[UR18][R8.64] ;  /* 0x00000012081dd981 */ /* 0x0000e8000c1e1100 */
[----:B--2---:R1:W-:Y:S02]  /*5cb0*/  STL [R1+0x228], R31 ;  /* 0x0002281f01007387 */ /* 0x0043e40000100800 */
[----:B-1----:R-:W-:-:S04]  /*5cc0*/  IADD3 R31, P6, PT, R10, R0, RZ ;  /* 0x000000000a1f7210 */ /* 0x002fc80007fde0ff */
[----:B------:R-:W-:Y:S01]  /*5cd0*/  LEA.HI.X.SX32 R10, R10, R2, 0x1, P6 ;  /* 0x000000020a0a7211 */ /* 0x000fe200030f0eff */
[----:B------:R1:W-:Y:S01]  /*5ce0*/  STL [R1+0x5ec], R9 ;  /* 0x0005ec0901007387 */ /* 0x0003e20000100800 */
[----:B0-----:R-:W-:-:S03]  /*5cf0*/  @!P1 IMAD.MOV.U32 R8, RZ, RZ, R31 ;  /* 0x000000ffff089224 */ /* 0x001fc600078e001f */
[----:B-1----:R-:W-:-:S05]  /*5d00*/  @!P1 IMAD.MOV.U32 R9, RZ, RZ, R10 ;  /* 0x000000ffff099224 */ /* 0x002fca00078e000a */
[----:B------:R0:W2:Y:S01]  /*5d10*/  @!P1 LDG.E.U8 R30, desc[UR18][R8.64] ;  /* 0x00000012081e9981 */ /* 0x0000a2000c1e1100 */
[----:B------:R-:W-:-:S03]  /*5d20*/  IMAD R11, R4, 0x73, RZ ;  /* 0x00000073040b7824 */ /* 0x000fc600078e02ff */
[----:B------:R1:W-:Y:S04]  /*5d30*/  STL [R1+0x620], R31 ;  /* 0x0006201f01007387 */ /* 0x0003e80000100800 */
[----:B------:R-:W4:Y:S04]  /*5d40*/  LDL.LU R32, [R1+0x900] ;  /* 0x0009000001207983 */ /* 0x000f280000300800 */
[----:B------:R-:W-:Y:S04]  /*5d50*/  STL [R1+0x61c], R10 ;  /* 0x00061c0a01007387 */ /* 0x000fe80000100800 */
[----:B---3--:R3:W-:Y:S01]  /*5d60*/  STL [R1+0x220], R29 ;  /* 0x0002201d01007387 */ /* 0x0087e20000100800 */
[----:B0-----:R-:W-:-:S03]  /*5d70*/  VIADD R8, R14, 0xffffffeb ;  /* 0xffffffeb0e087836 */ /* 0x001fc60000000000 */
[----:B-1----:R-:W4:Y:S01]  /*5d80*/  LDL.LU R31, [R1+0x8fc] ;  /* 0x0008fc00011f7983 */ /* 0x002f220000300800 */
[----:B---3--:R-:W-:-:S05]  /*5d90*/  IADD3 R29, P6, PT, R11, R0, RZ ;  /* 0x000000000b1d7210 */ /* 0x008fca0007fde0ff */
[----:B------:R-:W-:Y:S01]  /*5da0*/  STL [R1+0x650], R29 ;  /* 0x0006501d01007387 */ /* 0x000fe20000100800 */
[----:B------:R-:W-:Y:S02]  /*5db0*/  PRMT R28, RZ, 0x7610, R28 ;  /* 0x00007610ff1c7816 */ /* 0x000fe4000000001c */
[----:B------:R-:W-:Y:S01]  /*5dc0*/  ISETP.GE.U32.AND P1, PT, R8, 0x7fffff6c, PT ;  /* 0x7fffff6c0800780c */ /* 0x000fe20003f26070 */
[----:B------:R-:W-:Y:S01]  /*5dd0*/  @!P4 IMAD.MOV.U32 R8, RZ, RZ, R29 ;  /* 0x000000ffff08c224 */ /* 0x000fe200078e001d */
[----:B--2---:R0:W-:Y:S02]  /*5de0*/  STL [R1+0x218], R30 ;  /* 0x0002181e01007387 */ /* 0x0041e40000100800 */
[----:B0-----:R-:W-:-:S05]  /*5df0*/  LEA.HI.X.SX32 R30, R11, R2, 0x1, P6 ;  /* 0x000000020b1e7211 */ /* 0x001fca00030f0eff */
[----:B------:R-:W-:-:S05]  /*5e00*/  @!P4 IMAD.MOV.U32 R9, RZ, RZ, R30 ;  /* 0x000000ffff09c224 */ /* 0x000fca00078e001e */
[----:B------:R0:W2:Y:S01]  /*5e10*/  @!P4 LDG.E.U8 R28, desc[UR18][R8.64] ;  /* 0x00000012081cc981 */ /* 0x0000a2000c1e1100 */
[----:B------:R-:W-:Y:S02]  /*5e20*/  IMAD R10, R4, 0x7b, RZ ;  /* 0x0000007b040a7824 */ /* 0x000fe400078e02ff */
[----:B------:R-:W-:Y:S01]  /*5e30*/  VIADD R12, R14, 0xfffffffb ;  /* 0xfffffffb0e0c7836 */ /* 0x000fe20000000000 */
[----:B------:R1:W-:Y:S02]  /*5e40*/  STL [R1+0x64c], R30 ;  /* 0x00064c1e01007387 */ /* 0x0003e40000100800 */
[----:B0-----:R-:W-:Y:S01]  /*5e50*/  IADD3 R9, P6, PT, R10, R0, RZ ;  /* 0x000000000a097210 */ /* 0x001fe20007fde0ff */
[----:B------:R-:W-:Y:S01]  /*5e60*/  IMAD.SHL.U32 R8, R4, 0x4, RZ ;  /* 0x0000000404087824 */ /* 0x000fe200078e00ff */
[----:B------:R-:W-:Y:S01]  /*5e70*/  ISETP.GE.U32.AND P2, PT, R12, 0x7fffff7c, PT ;  /* 0x7fffff7c0c00780c */ /* 0x000fe20003f46070 */
[----:B------:R-:W-:Y:S01]  /*5e80*/  VIADD R12, R14, 0xfffffff3 ;  /* 0xfffffff30e0c7836 */ /* 0x000fe20000000000 */
[----:B-1----:R-:W-:Y:S01]  /*5e90*/  LEA.HI.X.SX32 R30, R10, R2, 0x1, P6 ;  /* 0x000000020a1e7211 */ /* 0x002fe200030f0eff */
[----:B------:R-:W-:Y:S03]  /*5ea0*/  STL [R1+0x680], R9 ;  /* 0x0006800901007387 */ /* 0x000fe60000100800 */
[----:B------:R-:W-:-:S02]  /*5eb0*/  ISETP.GE.U32.AND P5, PT, R12, 0x7fffff74, PT ;  /* 0x7fffff740c00780c */ /* 0x000fc40003fa6070 */
[----:B------:R-:W-:Y:S02]  /*5ec0*/  PRMT R12, RZ, 0x7610, R12 ;  /* 0x00007610ff0c7816 */ /* 0x000fe4000000000c */
[----:B------:R-:W-:Y:S01]  /*5ed0*/  PRMT R27, RZ, 0x7610, R27 ;  /* 0x00007610ff1b7816 */ /* 0x000fe2000000001b */
[----:B--2---:R0:W-:Y:S02]  /*5ee0*/  STL [R1+0x1f4], R28 ;  /* 0x0001f41c01007387 */ /* 0x0041e40000100800 */
[----:B0-----:R-:W-:-:S04]  /*5ef0*/  IADD3 R28, P6, PT, R8, R0, RZ ;  /* 0x00000000081c7210 */ /* 0x001fc80007fde0ff */
[----:B------:R-:W-:Y:S01]  /*5f00*/  LEA.HI.X.SX32 R29, R8, R2, 0x1, P6 ;  /* 0x00000002081d7211 */ /* 0x000fe200030f0eff */
[----:B------:R-:W-:Y:S02]  /*5f10*/  @!P0 IMAD.MOV.U32 R8, RZ, RZ, R9 ;  /* 0x000000ffff088224 */ /* 0x000fe400078e0009 */
[----:B------:R-:W-:-:S05]  /*5f20*/  @!P0 IMAD.MOV.U32 R9, RZ, RZ, R30 ;  /* 0x000000ffff098224 */ /* 0x000fca00078e001e */
[----:B------:R0:W2:Y:S02]  /*5f30*/  @!P0 LDG.E.U8 R12, desc[UR18][R8.64] ;  /* 0x00000012080c8981 */ /* 0x0000a4000c1e1100 */
[----:B0-----:R-:W-:Y:S02]  /*5f40*/  @!P2 IMAD.MOV.U32 R8, RZ, RZ, R28 ;  /* 0x000000ffff08a224 */ /* 0x001fe400078e001c */
[----:B------:R-:W-:-:S05]  /*5f50*/  @!P2 IMAD.MOV.U32 R9, RZ, RZ, R29 ;  /* 0x000000ffff09a224 */ /* 0x000fca00078e001d */
[----:B------:R0:W3:Y:S01]  /*5f60*/  @!P2 LDG.E.U8 R27, desc[UR18][R8.64] ;  /* 0x00000012081ba981 */ /* 0x0000e2000c1e1100 */
[----:B------:R-:W-:-:S03]  /*5f70*/  VIADD R11, R14, 0xffffffe3 ;  /* 0xffffffe30e0b7836 */ /* 0x000fc60000000000 */
[----:B------:R1:W-:Y:S02]  /*5f80*/  STL [R1+0x67c], R30 ;  /* 0x00067c1e01007387 */ /* 0x0003e40000100800 */
[----:B------:R-:W-:Y:S01]  /*5f90*/  ISETP.GE.U32.AND P4, PT, R11, 0x7fffff64, PT ;  /* 0x7fffff640b00780c */ /* 0x000fe20003f86070 */
[----:B------:R-:W-:Y:S01]  /*5fa0*/  IMAD R11, R4, 0xc, RZ ;  /* 0x0000000c040b7824 */ /* 0x000fe200078e02ff */
[----:B------:R-:W-:Y:S04]  /*5fb0*/  STL [R1+0x24], R28 ;  /* 0x0000241c01007387 */ /* 0x000fe80000100800 */
[----:B-1----:R-:W4:Y:S04]  /*5fc0*/  LDL.LU R30, [R1+0x8f8] ;  /* 0x0008f800011e7983 */ /* 0x002f280000300800 */
[----:B------:R1:W-:Y:S01]  /*5fd0*/  STL [R1+0x1c], R29 ;  /* 0x00001c1d01007387 */ /* 0x0003e20000100800 */
[----:B0-----:R-:W-:-:S05]  /*5fe0*/  VIADD R8, R14, 0xffffffd3 ;  /* 0xffffffd30e087836 */ /* 0x001fca0000000000 */
[----:B------:R-:W-:Y:S01]  /*5ff0*/  ISETP.GE.U32.AND P2, PT, R8, 0x7fffff54, PT ;  /* 0x7fffff540800780c */ /* 0x000fe20003f46070 */
[----:B------:R-:W-:Y:S01]  /*6000*/  VIADD R10, R14, 0xffffffdb ;  /* 0xffffffdb0e0a7836 */ /* 0x000fe20000000000 */
[----:B------:R-:W-:-:S04]  /*6010*/  PRMT R24, RZ, 0x7610, R24 ;  /* 0x00007610ff187816 */ /* 0x000fc80000000018 */
[----:B------:R-:W-:Y:S01]  /*6020*/  ISETP.GE.U32.AND P0, PT, R10, 0x7fffff5c, PT ;  /* 0x7fffff5c0a00780c */ /* 0x000fe20003f06070 */
[----:B------:R-:W-:Y:S01]  /*6030*/  IMAD R10, R4, 0x14, RZ ;  /* 0x00000014040a7824 */ /* 0x000fe200078e02ff */
[----:B------:R-:W-:Y:S01]  /*6040*/  PRMT R25, RZ, 0x7610, R25 ;  /* 0x00007610ff197816 */ /* 0x000fe20000000019 */
[----:B--2---:R0:W-:Y:S04]  /*6050*/  STL [R1+0x1dc], R12 ;  /* 0x0001dc0c01007387 */ /* 0x0041e80000100800 */
[----:B-1----:R-:W2:Y:S04]  /*6060*/  LDL.LU R29, [R1+0x8f4] ;  /* 0x0008f400011d7983 */ /* 0x002ea80000300800 */
[----:B------:R-:W2:Y:S01]  /*6070*/  LDL.LU R28, [R1+0x8f0] ;  /* 0x0008f000011c7983 */ /* 0x000ea20000300800 */
[----:B0-----:R-:W-:-:S04]  /*6080*/  IADD3 R12, P6, PT, R11, R0, RZ ;  /* 0x000000000b0c7210 */ /* 0x001fc80007fde0ff */
[----:B------:R-:W-:Y:S01]  /*6090*/  LEA.HI.X.SX32 R11, R11, R2, 0x1, P6 ;  /* 0x000000020b0b7211 */ /* 0x000fe200030f0eff */
[----:B------:R-:W-:-:S04]  /*60a0*/  IMAD.MOV.U32 R9, RZ, RZ, R12 ;  /* 0x000000ffff097224 */ /* 0x000fc800078e000c */
[----:B------:R-:W-:-:S05]  /*60b0*/  IMAD.MOV.U32 R8, RZ, RZ, R11 ;  /* 0x000000ffff087224 */ /* 0x000fca00078e000b */
[-C--:B------:R-:W-:Y:S01]  /*60c0*/  @!P5 LOP3.LUT R9, R9, R8.reuse, RZ, 0x3c, !PT ;  /* 0x000000080909d212 */ /* 0x080fe200078e3cff */
[----:B---3--:R0:W-:Y:S03]  /*60d0*/  STL [R1+0x1e4], R27 ;  /* 0x0001e41b01007387 */ /* 0x0081e60000100800 */
[----:B------:R-:W-:-:S04]  /*60e0*/  @!P5 LOP3.LUT R8, R9, R8, RZ, 0x3c, !PT ;  /* 0x000000080908d212 */ /* 0x000fc800078e3cff */
[----:B------:R-:W-:Y:S01]  /*60f0*/  @!P5 LOP3.LUT R9, R9, R8, RZ, 0x3c, !PT ;  /* 0x000000080909d212 */ /* 0x000fe200078e3cff */
[----:B0-----:R-:W3:Y:S04]  /*6100*/  LDL.LU R27, [R1+0x8ec] ;  /* 0x0008ec00011b7983 */ /* 0x001ee80000300800 */
[----:B------:R0:W-:Y:S04]  /*6110*/  STL [R1+0xb8], R12 ;  /* 0x0000b80c01007387 */ /* 0x0001e80000100800 */
[----:B------:R1:W2:Y:S01]  /*6120*/  @!P5 LDG.E.U8 R24, desc[UR18][R8.64] ;  /* 0x000000120818d981 */ /* 0x0002a2000c1e1100 */
[----:B0-----:R-:W-:-:S04]  /*6130*/  IADD3 R12, P6, PT, R10, R0, RZ ;  /* 0x000000000a0c7210 */ /* 0x001fc80007fde0ff */
[----:B-1----:R-:W-:Y:S01]  /*6140*/  LEA.HI.X.SX32 R8, R10, R2, 0x1, P6 ;  /* 0x000000020a087211 */ /* 0x002fe200030f0eff */
        /* <DEDUP_REMOVED lines=13> */
[----:B------:R-:W-:Y:S02]  /*6220*/  PRMT R74, RZ, 0x7610, R74 ;  /* 0x00007610ff4a7816 */ /* 0x000fe4000000004a */
[----:B------:R-:W-:Y:S01]  /*6230*/  PRMT R84, RZ, 0x7610, R84 ;  /* 0x00007610ff547816 */ /* 0x000fe20000000054 */
[----:B--2---:R1:W-:Y:S02]  /*6240*/  STL [R1+0xe4], R24 ;  /* 0x0000e41801007387 */ /* 0x0043e40000100800 */
[----:B-1----:R-:W-:-:S04]  /*6250*/  IADD3 R24, P6, PT, R11, R0, RZ ;  /* 0x000000000b187210 */ /* 0x002fc80007fde0ff */
[----:B0-----:R-:W-:Y:S01]  /*6260*/  LEA.HI.X.SX32 R8, R11, R2, 0x1, P6 ;  /* 0x000000020b087211 */ /* 0x001fe200030f0eff */
[----:B------:R-:W-:Y:S01]  /*6270*/  IMAD.MOV.U32 R9, RZ, RZ, R24 ;  /* 0x000000ffff097224 */ /* 0x000fe200078e0018 */
[----:B------:R0:W-:Y:S04]  /*6280*/  STL [R1+0x3f8], R24 ;  /* 0x0003f81801007387 */ /* 0x0001e80000100800 */
[----:B------:R-:W-:Y:S01]  /*6290*/  @!P4 LOP3.LUT R9, R9, R8, RZ, 0x3c, !PT ;  /* 0x000000080909c212 */ /* 0x000fe200078e3cff */
[----:B------:R1:W-:Y:S01]  /*62a0*/  STL [R1+0x3f4], R8 ;  /* 0x0003f40801007387 */ /* 0x0003e20000100800 */
[----:B0-----:R-:W-:Y:S02]  /*62b0*/  IADD3 R24, P6, PT, R10, R0, RZ ;  /* 0x000000000a187210 */ /* 0x001fe40007fde0ff */
[----:B-1----:R-:W-:-:S03]  /*62c0*/  @!P4 LOP3.LUT R8, R9, R8, RZ, 0x3c, !PT ;  /* 0x000000080908c212 */ /* 0x002fc600078e3cff */
[----:B------:R-:W-:Y:S01]  /*62d0*/  STL [R1+0x430], R24 ;  /* 0x0004301801007387 */ /* 0x000fe20000100800 */
[----:B------:R-:W-:-:S03]  /*62e0*/  @!P4 LOP3.LUT R9, R9, R8, RZ, 0x3c, !PT ;  /* 0x000000080909c212 */ /* 0x000fc600078e3cff */
[----:B---3--:R0:W-:Y:S04]  /*62f0*/  STL [R1+0xbc], R25 ;  /* 0x0000bc1901007387 */ /* 0x0081e80000100800 */
[----:B------:R1:W2:Y:S01]  /*6300*/  @!P4 LDG.E.U8 R26, desc[UR18][R8.64] ;  /* 0x00000012081ac981 */ /* 0x0002a2000c1e1100 */
[----:B0-----:R-:W-:Y:S01]  /*6310*/  LEA.HI.X.SX32 R25, R10, R2, 0x1, P6 ;  /* 0x000000020a197211 */ /* 0x001fe200030f0eff */
[----:B-1----:R-:W-:-:S04]  /*6320*/  @!P0 IMAD.MOV.U32 R8, RZ, RZ, R24 ;  /* 0x000000ffff088224 */ /* 0x002fc800078e0018 */
[----:B------:R-:W-:-:S05]  /*6330*/  @!P0 IMAD.MOV.U32 R9, RZ, RZ, R25 ;  /* 0x000000ffff098224 */ /* 0x000fca00078e0019 */
[----:B------:R0:W3:Y:S01]  /*6340*/  @!P0 LDG.E.U8 R74, desc[UR18][R8.64] ;  /* 0x00000012084a8981 */ /* 0x0000e2000c1e1100 */
[----:B------:R-:W-:-:S05]  /*6350*/  IMAD R11, R4, 0x2c, RZ ;  /* 0x0000002c040b7824 */ /* 0x000fca00078e02ff */
[----:B------:R-:W-:Y:S01]  /*6360*/  IADD3 R10, P6, PT, R11, R0, RZ ;  /* 0x000000000b0a7210 */ /* 0x000fe20007fde0ff */
[----:B0-----:R-:W-:-:S03]  /*6370*/  VIADD R8, R14, 0xffffffb3 ;  /* 0xffffffb30e087836 */ /* 0x001fc60000000000 */
[----:B------:R-:W-:Y:S01]  /*6380*/  LEA.HI.X.SX32 R11, R11, R2, 0x1, P6 ;  /* 0x000000020b0b7211 */ /* 0x000fe200030f0eff */
[----:B------:R-:W-:Y:S01]  /*6390*/  IMAD.MOV.U32 R9, RZ, RZ, R10 ;  /* 0x000000ffff097224 */ /* 0x000fe200078e000a */
[----:B------:R-:W-:-:S03]  /*63a0*/  ISETP.GE.U32.AND P0, PT, R8, 0x7fffff34, PT ;  /* 0x7fffff340800780c */ /* 0x000fc60003f06070 */
[----:B------:R-:W-:-:S05]  /*63b0*/  IMAD.MOV.U32 R8, RZ, RZ, R11 ;  /* 0x000000ffff087224 */ /* 0x000fca00078e000b */
[----:B------:R-:W-:-:S04]  /*63c0*/  @!P2 LOP3.LUT R9, R9, R8, RZ, 0x3c, !PT ;  /* 0x000000080909a212 */ /* 0x000fc800078e3cff */
[----:B------:R-:W-:-:S04]  /*63d0*/  @!P2 LOP3.LUT R8, R9, R8, RZ, 0x3c, !PT ;  /* 0x000000080908a212 */ /* 0x000fc800078e3cff */
[----:B------:R-:W-:-:S05]  /*63e0*/  @!P2 LOP3.LUT R9, R9, R8, RZ, 0x3c, !PT ;  /* 0x000000080909a212 */ /* 0x000fca00078e3cff */
[----:B------:R0:W4:Y:S01]  /*63f0*/  @!P2 LDG.E.U8 R84, desc[UR18][R8.64] ;  /* 0x000000120854a981 */ /* 0x000122000c1e1100 */
[----:B------:R-:W-:-:S05]  /*6400*/  VIADD R12, R14, 0xffffffc3 ;  /* 0xffffffc30e0c7836 */ /* 0x000fca0000000000 */
[----:B------:R-:W-:Y:S01]  /*6410*/  ISETP.GE.U32.AND P1, PT, R12, 0x7fffff44, PT ;  /* 0x7fffff440c00780c */ /* 0x000fe20003f26070 */
[----:B------:R-:W-:-:S05]  /*6420*/  VIADD R12, R14, 0xffffffbb ;  /* 0xffffffbb0e0c7836 */ /* 0x000fca0000000000 */
[----:B------:R-:W-:Y:S02]  /*6430*/  ISETP.GE.U32.AND P4, PT, R12, 0x7fffff3c, PT ;  /* 0x7fffff3c0c00780c */ /* 0x000fe40003f86070 */
[----:B------:R-:W-:Y:S02]  /*6440*/  PRMT R86, RZ, 0x7610, R86 ;  /* 0x00007610ff567816 */ /* 0x000fe40000000056 */
[----:B------:R-:W-:Y:S01]  /*6450*/  PRMT R82, RZ, 0x7610, R82 ;  /* 0x00007610ff527816 */ /* 0x000fe20000000052 */
[----:B--2---:R1:W-:Y:S04]  /*6460*/  STL [R1+0xa8], R26 ;  /* 0x0000a81a01007387 */ /* 0x0043e80000100800 */
[----:B-1----:R-:W2:Y:S04]  /*6470*/  LDL.LU R26, [R1+0x8e8] ;  /* 0x0008e800011a7983 */ /* 0x002ea80000300800 */
[----:B------:R1:W-:Y:S04]  /*6480*/  STL [R1+0x42c], R25 ;  /* 0x00042c1901007387 */ /* 0x0003e80000100800 */
[----:B-1----:R-:W2:Y:S04]  /*6490*/  LDL.LU R25, [R1+0x8e4] ;  /* 0x0008e40001197983 */ /* 0x002ea80000300800 */
[----:B------:R-:W2:Y:S04]  /*64a0*/  LDL.LU R24, [R1+0x8e0] ;  /* 0x0008e00001187983 */ /* 0x000ea80000300800 */
[----:B---3--:R1:W-:Y:S04]  /*64b0*/  STL [R1+0xa4], R74 ;  /* 0x0000a44a01007387 */ /* 0x0083e80000100800 */
[----:B-1----:R-:W3:Y:S04]  /*64c0*/  LDL.LU R74, [R1+0x8dc] ;  /* 0x0008dc00014a7983 */ /* 0x002ee80000300800 */
[----:B------:R1:W-:Y:S02]  /*64d0*/  STL [R1+0x468], R10 ;  /* 0x0004680a01007387 */ /* 0x0003e40000100800 */
[----:B-1----:R-:W-:-:S05]  /*64e0*/  IMAD R10, R4, 0x34, RZ ;  /* 0x00000034040a7824 */ /* 0x002fca00078e02ff */
[----:B------:R-:W-:-:S04]  /*64f0*/  IADD3 R12, P6, PT, R10, R0, RZ ;  /* 0x000000000a0c7210 */ /* 0x000fc80007fde0ff */
[----:B0-----:R-:W-:Y:S01]  /*6500*/  LEA.HI.X.SX32 R8, R10, R2, 0x1, P6 ;  /* 0x000000020a087211 */ /* 0x001fe200030f0eff */
[----:B------:R-:W-:Y:S01]  /*6510*/  IMAD.MOV.U32 R9, RZ, RZ, R12 ;  /* 0x000000ffff097224 */ /* 0x000fe200078e000c */
[----:B------:R0:W-:Y:S04]  /*6520*/  STL [R1+0x464], R11 ;  /* 0x0004640b01007387 */ /* 0x0001e80000100800 */
[-C--:B------:R-:W-:Y:S01]  /*6530*/  @!P5 LOP3.LUT R9, R9, R8.reuse, RZ, 0x3c, !PT ;  /* 0x000000080909d212 */ /* 0x080fe200078e3cff */
[----:B------:R-:W-:Y:S04]  /*6540*/  STL [R1+0x4a8], R12 ;  /* 0x0004a80c01007387 */ /* 0x000fe80000100800 */
[----:B------:R1:W-:Y:S01]  /*6550*/  STL [R1+0x4a4], R8 ;  /* 0x0004a40801007387 */ /* 0x0003e20000100800 */
[----:B0-----:R-:W-:Y:S01]  /*6560*/  VIADD R11, R14, 0xffffffab ;  /* 0xffffffab0e0b7836 */ /* 0x001fe20000000000 */
[----:B-1----:R-:W-:-:S04]  /*6570*/  @!P5 LOP3.LUT R8, R9, R8, RZ, 0x3c, !PT ;  /* 0x000000080908d212 */ /* 0x002fc800078e3cff */
[----:B------:R-:W-:Y:S02]  /*6580*/  @!P5 LOP3.LUT R9, R9, R8, RZ, 0x3c, !PT ;  /* 0x000000080909d212 */ /* 0x000fe400078e3cff */
[----:B------:R-:W-:-:S03]  /*6590*/  ISETP.GE.U32.AND P2, PT, R11, 0x7fffff2c, PT ;  /* 0x7fffff2c0b00780c */ /* 0x000fc60003f46070 */
[----:B------:R0:W2:Y:S01]  /*65a0*/  @!P5 LDG.E.U8 R86, desc[UR18][R8.64] ;  /* 0x000000120856d981 */ /* 0x0000a2000c1e1100 */
[----:B------:R-:W-:-:S03]  /*65b0*/  IMAD R11, R4, 0x3c, RZ ;  /* 0x0000003c040b7824 */ /* 0x000fc600078e02ff */
[----:B----4-:R1:W-:Y:S02]  /*65c0*/  STL [R1+0x9c], R84 ;  /* 0x00009c5401007387 */ /* 0x0103e40000100800 */
[----:B-1----:R-:W-:-:S04]  /*65d0*/  IADD3 R84, P6, PT, R11, R0, RZ ;  /* 0x000000000b547210 */ /* 0x002fc80007fde0ff */
[----:B0-----:R-:W-:Y:S01]  /*65e0*/  LEA.HI.X.SX32 R8, R11, R2, 0x1, P6 ;  /* 0x000000020b087211 */ /* 0x001fe200030f0eff */
[----:B------:R-:W-:Y:S01]  /*65f0*/  IMAD.MOV.U32 R9, RZ, RZ, R84 ;  /* 0x000000ffff097224 */ /* 0x000fe200078e0054 */
[----:B------:R-:W-:Y:S04]  /*6600*/  STL [R1+0x4e0], R84 ;  /* 0x0004e05401007387 */ /* 0x000fe80000100800 */
[-C--:B------:R-:W-:Y:S01]  /*6610*/  @!P1 LOP3.LUT R9, R9, R8.reuse, RZ, 0x3c, !PT ;  /* 0x0000000809099212 */ /* 0x080fe200078e3cff */
[----:B------:R0:W-:Y:S03]  /*6620*/  STL [R1+0x4dc], R8 ;  /* 0x0004dc0801007387 */ /* 0x0001e60000100800 */
[----:B0-----:R-:W-:-:S04]  /*6630*/  @!P1 LOP3.LUT R8, R9, R8, RZ, 0x3c, !PT ;  /* 0x0000000809089212 */ /* 0x001fc800078e3cff */
[----:B------:R-:W-:-:S05]  /*6640*/  @!P1 LOP3.LUT R9, R9, R8, RZ, 0x3c, !PT ;  /* 0x0000000809099212 */ /* 0x000fca00078e3cff */
[----:B------:R0:W4:Y:S01]  /*6650*/  @!P1 LDG.E.U8 R82, desc[UR18][R8.64] ;  /* 0x0000001208529981 */ /* 0x000122000c1e1100 */
[----:B------:R-:W-:-:S05]  /*6660*/  IMAD R10, R4, 0x44, RZ ;  /* 0x00000044040a7824 */ /* 0x000fca00078e02ff */
[----:B------:R-:W-:-:S05]  /*6670*/  IADD3 R84, P6, PT, R10, R0, RZ ;  /* 0x000000000a547210 */ /* 0x000fca0007fde0ff */
[----:B------:R-:W-:Y:S01]  /*6680*/  STL [R1+0x518], R84 ;  /* 0x0005185401007387 */ /* 0x000fe20000100800 */
[----:B0-----:R-:W-:Y:S02]  /*6690*/  @!P4 IMAD.MOV.U32 R8, RZ, RZ, R84 ;  /* 0x000000ffff08c224 */ /* 0x001fe400078e0054 */
[----:B------:R-:W-:Y:S02]  /*66a0*/  IMAD R11, R4, 0x4c, RZ ;  /* 0x0000004c040b7824 */ /* 0x000fe400078e02ff */
[----:B------:R-:W-:-:S05]  /*66b0*/  VIADD R12, R14, 0xffffffa3 ;  /* 0xffffffa30e0c7836 */ /* 0x000fca0000000000 */
[----:B------:R-:W-:Y:S01]  /*66c0*/  ISETP.GE.U32.AND P5, PT, R12, 0x7fffff24, PT ;  /* 0x7fffff240c00780c */ /* 0x000fe20003fa6070 */
[----:B------:R-:W-:-:S05]  /*66d0*/  VIADD R12, R14, 0xffffff9b ;  /* 0xffffff9b0e0c7836 */ /* 0x000fca0000000000 */
[----:B------:R-:W-:Y:S02]  /*66e0*/  ISETP.GE.U32.AND P1, PT, R12, 0x7fffff1c, PT ;  /* 0x7fffff1c0c00780c */ /* 0x000fe40003f26070 */
[----:B------:R-:W-:Y:S01]  /*66f0*/  PRMT R12, RZ, 0x7610, R12 ;  /* 0x00007610ff0c7816 */ /* 0x000fe2000000000c */
[----:B--2---:R0:W-:Y:S02]  /*6700*/  STL [R1+0x90], R86 ;  /* 0x0000905601007387 */ /* 0x0041e40000100800 */
[----:B0-----:R-:W-:-:S05]  /*6710*/  LEA.HI.X.SX32 R86, R10, R2, 0x1, P6 ;  /* 0x000000020a567211 */ /* 0x001fca00030f0eff */
[----:B------:R-:W-:-:S05]  /*6720*/  @!P4 IMAD.MOV.U32 R9, RZ, RZ, R86 ;  /* 0x000000ffff09c224 */ /* 0x000fca00078e0056 */
[----:B------:R0:W2:Y:S04]  /*6730*/  @!P4 LDG.E.U8 R73, desc[UR18][R8.64] ;  /* 0x000000120849c981 */ /* 0x0000a8000c1e1100 */
[----:B------:R-:W-:Y:S01]  /*6740*/  STL [R1+0x514], R86 ;  /* 0x0005145601007387 */ /* 0x000fe20000100800 */
[----:B0-----:R-:W-:-:S05]  /*6750*/  VIADD R8, R14, 0xffffff93 ;  /* 0xffffff930e087836 */ /* 0x001fca0000000000 */
[----:B------:R-:W-:Y:S01]  /*6760*/  ISETP.GE.U32.AND P4, PT, R8, 0x7fffff14, PT ;  /* 0x7fffff140800780c */ /* 0x000fe20003f86070 */
[----:B----4-:R0:W-:Y:S02]  /*6770*/  STL [R1+0x8c], R82 ;  /* 0x00008c5201007387 */ /* 0x0101e40000100800 */
[----:B0-----:R-:W-:-:S04]  /*6780*/  IADD3 R82, P6, PT, R11, R0, RZ ;  /* 0x000000000b527210 */ /* 0x001fc80007fde0ff */
[----:B------:R-:W-:Y:S01]  /*6790*/  LEA.HI.X.SX32 R84, R11, R2, 0x1, P6 ;  /* 0x000000020b547211 */ /* 0x000fe200030f0eff */
[----:B------:R-:W-:-:S04]  /*67a0*/  @!P0 IMAD.MOV.U32 R8, RZ, RZ, R82 ;  /* 0x000000ffff088224 */ /* 0x000fc800078e0052 */
[----:B------:R-:W-:-:S05]  /*67b0*/  @!P0 IMAD.MOV.U32 R9, RZ, RZ, R84 ;  /* 0x000000ffff098224 */ /* 0x000fca00078e0054 */
[----:B------:R0:W4:Y:S01]  /*67c0*/  @!P0 LDG.E.U8 R12, desc[UR18][R8.64] ;  /* 0x00000012080c8981 */ /* 0x000122000c1e1100 */
[----:B------:R-:W-:-:S03]  /*67d0*/  IMAD R10, R4, 0x54, RZ ;  /* 0x00000054040a7824 */ /* 0x000fc600078e02ff */
[----:B------:R-:W-:Y:S04]  /*67e0*/  STL [R1+0x550], R82 ;  /* 0x0005505201007387 */ /* 0x000fe80000100800 */
[----:B------:R-:W-:Y:S01]  /*67f0*/  STL [R1+0x54c], R84 ;  /* 0x00054c5401007387 */ /* 0x000fe20000100800 */
[----:B------:R-:W-:-:S05]  /*6800*/  VIADD R11, R14, 0xffffff8b ;  /* 0xffffff8b0e0b7836 */ /* 0x000fca0000000000 */
[----:B------:R-:W-:Y:S01]  /*6810*/  ISETP.GE.U32.AND P0, PT, R11, 0x7fffff0c, PT ;  /* 0x7fffff0c0b00780c */ /* 0x000fe20003f06070 */
[----:B------:R-:W-:Y:S01]  /*6820*/  IMAD R11, R4, 0x5c, RZ ;  /* 0x0000005c040b7824 */ /* 0x000fe200078e02ff */
[----:B--2---:R1:W-:Y:S02]  /*6830*/  STL [R1+0x84], R73 ;  /* 0x0000844901007387 */ /* 0x0043e40000100800 */
[----:B-1----:R-:W-:-:S04]  /*6840*/  IADD3 R73, P6, PT, R10, R0, RZ ;  /* 0x000000000a497210 */ /* 0x002fc80007fde0ff */
[----:B------:R-:W-:Y:S01]  /*6850*/  LEA.HI.X.SX32 R84, R10, R2, 0x1, P6 ;  /* 0x000000020a547211 */ /* 0x000fe200030f0eff */
[----:B0-----:R-:W-:-:S04]  /*6860*/  @!P2 IMAD.MOV.U32 R8, RZ, RZ, R73 ;  /* 0x000000ffff08a224 */ /* 0x001fc800078e0049 */
[----:B------:R-:W-:-:S05]  /*6870*/  @!P2 IMAD.MOV.U32 R9, RZ, RZ, R84 ;  /* 0x000000ffff09a224 */ /* 0x000fca00078e0054 */
[----:B------:R0:W2:Y:S01]  /*6880*/  @!P2 LDG.E.U8 R72, desc[UR18][R8.64] ;  /* 0x000000120848a981 */ /* 0x0000a2000c1e1100 */
[----:B------:R-:W-:-:S03]  /*6890*/  IADD3 R82, P6, PT, R11, R0, RZ ;  /* 0x000000000b527210 */ /* 0x000fc60007fde0ff */
[----:B------:R-:W-:Y:S02]  /*68a0*/  STL [R1+0x588], R73 ;  /* 0x0005884901007387 */ /* 0x000fe40000100800 */
[----:B0-----:R-:W-:Y:S02]  /*68b0*/  @!P5 IMAD.MOV.U32 R8, RZ, RZ, R82 ;  /* 0x000000ffff08d224 */ /* 0x001fe400078e0052 */
[----:B----4-:R-:W-:Y:S04]  /*68c0*/  STL [R1+0x80], R12 ;  /* 0x0000800c01007387 */ /* 0x010fe80000100800 */
[----:B------:R0:W-:Y:S02]  /*68d0*/  STL [R1+0x584], R84 ;  /* 0x0005845401007387 */ /* 0x0001e40000100800 */
[----:B0-----:R-:W-:-:S05]  /*68e0*/  LEA.HI.X.SX32 R84, R11, R2, 0x1, P6 ;  /* 0x000000020b547211 */ /* 0x001fca00030f0eff */
[----:B------:R-:W-:-:S05]  /*68f0*/  @!P5 IMAD.MOV.U32 R9, RZ, RZ, R84 ;  /* 0x000000ffff09d224 */ /* 0x000fca00078e0054 */
[----:B------:R0:W4:Y:S01]  /*6900*/  @!P5 LDG.E.U8 R23, desc[UR18][R8.64] ;  /* 0x000000120817d981 */ /* 0x000122000c1e1100 */
[----:B------:R-:W-:-:S03]  /*6910*/  IMAD R10, R4, 0x64, RZ ;  /* 0x00000064040a7824 */ /* 0x000fc600078e02ff */
[----:B------:R-:W-:Y:S01]  /*6920*/  STL [R1+0x5c0], R82 ;  /* 0x0005c05201007387 */ /* 0x000fe20000100800 */
[----:B------:R-:W-:Y:S02]  /*6930*/  IMAD R11, R4, 0x6c, RZ ;  /* 0x0000006c040b7824 */ /* 0x000fe400078e02ff */
[----:B------:R-:W-:-:S05]  /*6940*/  VIADD R12, R14, 0xffffff83 ;  /* 0xffffff830e0c7836 */ /* 0x000fca0000000000 */
[----:B------:R-:W-:Y:S01]  /*6950*/  ISETP.GE.U32.AND P2, PT, R12, 0x7fffff04, PT ;  /* 0x7fffff040c00780c */ /* 0x000fe20003f46070 */
[----:B------:R-:W-:-:S05]  /*6960*/  VIADD R12, R14, 0xfffffffa ;  /* 0xfffffffa0e0c7836 */ /* 0x000fca0000000000 */
[----:B------:R-:W-:Y:S02]  /*6970*/  ISETP.GE.U32.AND P5, PT, R12, 0x7fffff7b, PT ;  /* 0x7fffff7b0c00780c */ /* 0x000fe40003fa6070 */
[----:B------:R-:W-:Y:S01]  /*6980*/  PRMT R12, RZ, 0x7610, R12 ;  /* 0x00007610ff0c7816 */ /* 0x000fe2000000000c */
[----:B--2---:R1:W-:Y:S02]  /*6990*/  STL [R1+0x7c], R72 ;  /* 0x00007c4801007387 */ /* 0x0043e40000100800 */
[----:B-1----:R-:W-:-:S04]  /*69a0*/  IADD3 R72, P6, PT, R10, R0, RZ ;  /* 0x000000000a487210 */ /* 0x002fc80007fde0ff */
[----:B------:R-:W-:Y:S01]  /*69b0*/  LEA.HI.X.SX32 R73, R10, R2, 0x1, P6 ;  /* 0x000000020a497211 */ /* 0x000fe200030f0eff */
[----:B0-----:R-:W-:-:S04]  /*69c0*/  @!P1 IMAD.MOV.U32 R8, RZ, RZ, R72 ;  /* 0x000000ffff089224 */ /* 0x001fc800078e0048 */
[----:B------:R-:W-:-:S05]  /*69d0*/  @!P1 IMAD.MOV.U32 R9, RZ, RZ, R73 ;  /* 0x000000ffff099224 */ /* 0x000fca00078e0049 */
[----:B------:R0:W2:Y:S04]  /*69e0*/  @!P1 LDG.E.U8 R22, desc[UR18][R8.64] ;  /* 0x0000001208169981 */ /* 0x0000a8000c1e1100 */
[----:B------:R-:W-:Y:S04]  /*69f0*/  STL [R1+0x5bc], R84 ;  /* 0x0005bc5401007387 */ /* 0x000fe80000100800 */
[----:B------:R-:W-:Y:S04]  /*6a00*/  STL [R1+0x5f8], R72 ;  /* 0x0005f84801007387 */ /* 0x000fe80000100800 */
[----:B------:R-:W-:Y:S01]  /*6a10*/  STL [R1+0x5f4], R73 ;  /* 0x0005f44901007387 */ /* 0x000fe20000100800 */
[----:B0-----:R-:W-:-:S03]  /*6a20*/  VIADD R8, R14, 0xfffffff2 ;  /* 0xfffffff20e087836 */ /* 0x001fc60000000000 */
[----:B----4-:R0:W-:Y:S02]  /*6a30*/  STL [R1+0x70], R23 ;  /* 0x0000701701007387 */ /* 0x0101e40000100800 */
[----:B------:R-:W-:Y:S02]  /*6a40*/  ISETP.GE.U32.AND P1, PT, R8, 0x7fffff73, PT ;  /* 0x7fffff730800780c */ /* 0x000fe40003f26070 */
        /* <DEDUP_REMOVED lines=50> */
[----:B------:R-:W-:Y:S02]  /*6d70*/  IMAD R10, R4, 0x15, RZ ;  /* 0x00000015040a7824 */ /* 0x000fe400078e02ff */
[----:B------:R-:W-:Y:S01]  /*6d80*/  VIADD R11, R14, 0xffffffca ;  /* 0xffffffca0e0b7836 */ /* 0x000fe20000000000 */
[----:B------:R-:W-:Y:S04]  /*6d90*/  STL [R1+0xd0], R20 ;  /* 0x0000d01401007387 */ /* 0x000fe80000100800 */
[----:B------:R-:W-:Y:S01]  /*6da0*/  STL [R1+0xcc], R21 ;  /* 0x0000cc1501007387 */ /* 0x000fe20000100800 */
[----:B------:R-:W-:Y:S01]  /*6db0*/  ISETP.GE.U32.AND P1, PT, R11, 0x7fffff4b, PT ;  /* 0x7fffff4b0b00780c */ /* 0x000fe20003f26070 */
[----:B------:R-:W-:Y:S01]  /*6dc0*/  IMAD R11, R4, 0x1d, RZ ;  /* 0x0000001d040b7824 */ /* 0x000fe200078e02ff */
[----:B------:R-:W-:Y:S01]  /*6dd0*/  PRMT R5, RZ, 0x7610, R5 ;  /* 0x00007610ff057816 */ /* 0x000fe20000000005 */
[----:B--2---:R1:W-:Y:S02]  /*6de0*/  STL [R1+0x54], R19 ;  /* 0x0000541301007387 */ /* 0x0043e40000100800 */
[----:B-1----:R-:W-:-:S04]  /*6df0*/  IADD3 R19, P6, PT, R10, R0, RZ ;  /* 0x000000000a137210 */ /* 0x002fc80007fde0ff */
[----:B------:R-:W-:Y:S02]  /*6e00*/  LEA.HI.X.SX32 R20, R10, R2, 0x1, P6 ;  /* 0x000000020a147211 */ /* 0x000fe400030f0eff */
[C---:B------:R-:W-:Y:S01]  /*6e10*/  IADD3 R21, P6, PT, R11.reuse, R0, RZ ;  /* 0x000000000b157210 */ /* 0x040fe20007fde0ff */
[----:B0-----:R-:W-:Y:S02]  /*6e20*/  @!P4 IMAD.MOV.U32 R8, RZ, RZ, R19 ;  /* 0x000000ffff08c224 */ /* 0x001fe400078e0013 */
[----:B------:R-:W-:Y:S01]  /*6e30*/  @!P4 IMAD.MOV.U32 R9, RZ, RZ, R20 ;  /* 0x000000ffff09c224 */ /* 0x000fe200078e0014 */
[----:B------:R-:W-:-:S04]  /*6e40*/  LEA.HI.X.SX32 R22, R11, R2, 0x1, P6 ;  /* 0x000000020b167211 */ /* 0x000fc800030f0eff */
[----:B------:R0:W2:Y:S01]  /*6e50*/  @!P4 LDG.E.U8 R5, desc[UR18][R8.64] ;  /* 0x000000120805c981 */ /* 0x0000a2000c1e1100 */
[----:B------:R-:W-:Y:S02]  /*6e60*/  IMAD R10, R4, 0x25, RZ ;  /* 0x00000025040a7824 */ /* 0x000fe400078e02ff */
[----:B0-----:R-:W-:Y:S02]  /*6e70*/  @!P0 IMAD.MOV.U32 R8, RZ, RZ, R21 ;  /* 0x000000ffff088224 */ /* 0x001fe400078e0015 */
[----:B------:R-:W-:-:S05]  /*6e80*/  @!P0 IMAD.MOV.U32 R9, RZ, RZ, R22 ;  /* 0x000000ffff098224 */ /* 0x000fca00078e0016 */
[----:B------:R0:W3:Y:S04]  /*6e90*/  @!P0 LDG.E.U8 R18, desc[UR18][R8.64] ;  /* 0x0000001208128981 */ /* 0x0000e8000c1e1100 */
[----:B------:R1:W-:Y:S04]  /*6ea0*/  STL [R1+0x140], R19 ;  /* 0x0001401301007387 */ /* 0x0003e80000100800 */
[----:B----4-:R-:W-:Y:S01]  /*6eb0*/  STL [R1+0x4c], R12 ;  /* 0x00004c0c01007387 */ /* 0x010fe20000100800 */
[----:B-1----:R-:W-:-:S03]  /*6ec0*/  IADD3 R19, P6, PT, R10, R0, RZ ;  /* 0x000000000a137210 */ /* 0x002fc60007fde0ff */
[----:B------:R1:W-:Y:S02]  /*6ed0*/  STL [R1+0x13c], R20 ;  /* 0x00013c1401007387 */ /* 0x0003e40000100800 */
[----:B0-----:R-:W-:Y:S01]  /*6ee0*/  @!P2 IMAD.MOV.U32 R8, RZ, RZ, R19 ;  /* 0x000000ffff08a224 */ /* 0x001fe200078e0013 */
[----:B-1----:R-:W-:-:S05]  /*6ef0*/  LEA.HI.X.SX32 R20, R10, R2, 0x1, P6 ;  /* 0x000000020a147211 */ /* 0x002fca00030f0eff */
[----:B------:R-:W-:-:S05]  /*6f00*/  @!P2 IMAD.MOV.U32 R9, RZ, RZ, R20 ;  /* 0x000000ffff09a224 */ /* 0x000fca00078e0014 */
[----:B------:R0:W4:Y:S01]  /*6f10*/  @!P2 LDG.E.U8 R17, desc[UR18][R8.64] ;  /* 0x000000120811a981 */ /* 0x000122000c1e1100 */
[----:B------:R-:W-:Y:S02]  /*6f20*/  IMAD R11, R4, 0x2d, RZ ;  /* 0x0000002d040b7824 */ /* 0x000fe400078e02ff */
[----:B------:R-:W-:-:S05]  /*6f30*/  VIADD R12, R14, 0xffffffc2 ;  /* 0xffffffc20e0c7836 */ /* 0x000fca0000000000 */
[----:B------:R-:W-:Y:S01]  /*6f40*/  ISETP.GE.U32.AND P4, PT, R12, 0x7fffff43, PT ;  /* 0x7fffff430c00780c */ /* 0x000fe20003f86070 */
[C---:B------:R-:W-:Y:S02]  /*6f50*/  VIADD R12, R14.reuse, 0xffffffba ;  /* 0xffffffba0e0c7836 */ /* 0x040fe40000000000 */
[----:B0-----:R-:W-:-:S03]  /*6f60*/  VIADD R8, R14, 0xffffffb2 ;  /* 0xffffffb20e087836 */ /* 0x001fc60000000000 */
[----:B------:R-:W-:Y:S02]  /*6f70*/  ISETP.GE.U32.AND P0, PT, R12, 0x7fffff3b, PT ;  /* 0x7fffff3b0c00780c */ /* 0x000fe40003f06070 */
[----:B------:R-:W-:Y:S02]  /*6f80*/  PRMT R12, RZ, 0x7610, R12 ;  /* 0x00007610ff0c7816 */ /* 0x000fe4000000000c */
[----:B------:R-:W-:Y:S01]  /*6f90*/  ISETP.GE.U32.AND P2, PT, R8, 0x7fffff33, PT ;  /* 0x7fffff330800780c */ /* 0x000fe20003f46070 */
[----:B------:R-:W-:Y:S01]  /*6fa0*/  IMAD R10, R4, 0x35, RZ ;  /* 0x00000035040a7824 */ /* 0x000fe200078e02ff */
[----:B--2---:R-:W-:Y:S04]  /*6fb0*/  STL [R1+0x88c], R5 ;  /* 0x00088c0501007387 */ /* 0x004fe80000100800 */
[----:B------:R-:W-:Y:S04]  /*6fc0*/  STL [R1+0x400], R21 ;  /* 0x0004001501007387 */ /* 0x000fe80000100800 */
[----:B------:R-:W-:Y:S04]  /*6fd0*/  STL [R1+0x3fc], R22 ;  /* 0x0003fc1601007387 */ /* 0x000fe80000100800 */
[----:B------:R-:W-:Y:S04]  /*6fe0*/  STL [R1+0x438], R19 ;  /* 0x0004381301007387 */ /* 0x000fe80000100800 */
[----:B------:R-:W-:Y:S04]  /*6ff0*/  STL [R1+0x434], R20 ;  /* 0x0004341401007387 */ /* 0x000fe80000100800 */
[----:B---3--:R0:W-:Y:S02]  /*7000*/  STL [R1+0x40], R18 ;  /* 0x0000401201007387 */ /* 0x0081e40000100800 */
[----:B0-----:R-:W-:-:S04]  /*7010*/  IADD3 R18, P6, PT, R11, R0, RZ ;  /* 0x000000000b127210 */ /* 0x001fc80007fde0ff */
[----:B------:R-:W-:Y:S01]  /*7020*/  LEA.HI.X.SX32 R19, R11, R2, 0x1, P6 ;  /* 0x000000020b137211 */ /* 0x000fe200030f0eff */
[----:B------:R-:W-:-:S04]  /*7030*/  @!P5 IMAD.MOV.U32 R8, RZ, RZ, R18 ;  /* 0x000000ffff08d224 */ /* 0x000fc800078e0012 */
[----:B------:R-:W-:Y:S01]  /*7040*/  @!P5 IMAD.MOV.U32 R9, RZ, RZ, R19 ;  /* 0x000000ffff09d224 */ /* 0x000fe200078e0013 */
[----:B------:R-:W-:Y:S04]  /*7050*/  STL [R1+0x470], R18 ;  /* 0x0004701201007387 */ /* 0x000fe80000100800 */
[----:B------:R0:W2:Y:S04]  /*7060*/  @!P5 LDG.E.U8 R12, desc[UR18][R8.64] ;  /* 0x00000012080cd981 */ /* 0x0000a8000c1e1100 */
[----:B------:R-:W-:Y:S04]  /*7070*/  STL [R1+0x46c], R19 ;  /* 0x00046c1301007387 */ /* 0x000fe80000100800 */
[----:B----4-:R1:W-:Y:S02]  /*7080*/  STL [R1+0x34], R17 ;  /* 0x0000341101007387 */ /* 0x0103e40000100800 */
[----:B-1----:R-:W-:-:S04]  /*7090*/  IADD3 R17, P6, PT, R10, R0, RZ ;  /* 0x000000000a117210 */ /* 0x002fc80007fde0ff */
[----:B------:R-:W-:Y:S01]  /*70a0*/  LEA.HI.X.SX32 R19, R10, R2, 0x1, P6 ;  /* 0x000000020a137211 */ /* 0x000fe200030f0eff */
[----:B0-----:R-:W-:-:S04]  /*70b0*/  @!P1 IMAD.MOV.U32 R8, RZ, RZ, R17 ;  /* 0x000000ffff089224 */ /* 0x001fc800078e0011 */
[----:B------:R-:W-:-:S05]  /*70c0*/  @!P1 IMAD.MOV.U32 R9, RZ, RZ, R19 ;  /* 0x000000ffff099224 */ /* 0x000fca00078e0013 */
[----:B------:R0:W3:Y:S01]  /*70d0*/  @!P1 LDG.E.U8 R16, desc[UR18][R8.64] ;  /* 0x0000001208109981 */ /* 0x0000e2000c1e1100 */
[----:B------:R-:W-:-:S05]  /*70e0*/  VIADD R11, R14, 0xffffffaa ;  /* 0xffffffaa0e0b7836 */ /* 0x000fca0000000000 */
[----:B------:R-:W-:Y:S01]  /*70f0*/  ISETP.GE.U32.AND P5, PT, R11, 0x7fffff2b, PT ;  /* 0x7fffff2b0b00780c */ /* 0x000fe20003fa6070 */
[----:B------:R-:W-:Y:S01]  /*7100*/  IMAD R11, R4, 0x3d, RZ ;  /* 0x0000003d040b7824 */ /* 0x000fe200078e02ff */
[----:B------:R-:W-:Y:S04]  /*7110*/  STL [R1+0x4b0], R17 ;  /* 0x0004b01101007387 */ /* 0x000fe80000100800 */
[----:B------:R-:W-:-:S05]  /*7120*/  IADD3 R18, P6, PT, R11, R0, RZ ;  /* 0x000000000b127210 */ /* 0x000fca0007fde0ff */
[----:B0-----:R-:W-:Y:S02]  /*7130*/  @!P4 IMAD.MOV.U32 R8, RZ, RZ, R18 ;  /* 0x000000ffff08c224 */ /* 0x001fe400078e0012 */
[----:B------:R-:W-:Y:S01]  /*7140*/  IMAD R10, R4, 0x45, RZ ;  /* 0x00000045040a7824 */ /* 0x000fe200078e02ff */
[----:B--2---:R-:W-:Y:S04]  /*7150*/  STL [R1+0x2c], R12 ;  /* 0x00002c0c01007387 */ /* 0x004fe80000100800 */
[----:B------:R0:W-:Y:S02]  /*7160*/  STL [R1+0x4ac], R19 ;  /* 0x0004ac1301007387 */ /* 0x0001e40000100800 */
[----:B0-----:R-:W-:-:S05]  /*7170*/  LEA.HI.X.SX32 R19, R11, R2, 0x1, P6 ;  /* 0x000000020b137211 */ /* 0x001fca00030f0eff */
[----:B------:R-:W-:-:S05]  /*7180*/  @!P4 IMAD.MOV.U32 R9, RZ, RZ, R19 ;  /* 0x000000ffff09c224 */ /* 0x000fca00078e0013 */
[----:B------:R0:W2:Y:S04]  /*7190*/  @!P4 LDG.E.U8 R15, desc[UR18][R8.64] ;  /* 0x00000012080fc981 */ /* 0x0000a8000c1e1100 */
[----:B------:R-:W-:Y:S04]  /*71a0*/  STL [R1+0x4e8], R18 ;  /* 0x0004e81201007387 */ /* 0x000fe80000100800 */
[----:B---3--:R1:W-:Y:S02]  /*71b0*/  STL [R1+0x28], R16 ;  /* 0x0000281001007387 */ /* 0x0083e40000100800 */
[----:B-1----:R-:W-:-:S04]  /*71c0*/  IADD3 R16, P6, PT, R10, R0, RZ ;  /* 0x000000000a107210 */ /* 0x002fc80007fde0ff */
[----:B------:R-:W-:Y:S01]  /*71d0*/  LEA.HI.X.SX32 R17, R10, R2, 0x1, P6 ;  /* 0x000000020a117211 */ /* 0x000fe200030f0eff */
[----:B0-----:R-:W-:-:S04]  /*71e0*/  @!P0 IMAD.MOV.U32 R8, RZ, RZ, R16 ;  /* 0x000000ffff088224 */ /* 0x001fc800078e0010 */
[----:B------:R-:W-:-:S05]  /*71f0*/  @!P0 IMAD.MOV.U32 R9, RZ, RZ, R17 ;  /* 0x000000ffff098224 */ /* 0x000fca00078e0011 */
[----:B------:R0:W3:Y:S01]  /*7200*/  @!P0 LDG.E.U8 R13, desc[UR18][R8.64] ;  /* 0x00000012080d8981 */ /* 0x0000e2000c1e1100 */
[----:B------:R-:W-:Y:S02]  /*7210*/  IMAD R11, R4, 0x4d, RZ ;  /* 0x0000004d040b7824 */ /* 0x000fe400078e02ff */
[----:B------:R-:W-:Y:S01]  /*7220*/  VIADD R12, R14, 0xffffffa2 ;  /* 0xffffffa20e0c7836 */ /* 0x000fe20000000000 */
[----:B------:R-:W-:Y:S04]  /*7230*/  STL [R1+0x4e4], R19 ;  /* 0x0004e41301007387 */ /* 0x000fe80000100800 */
[----:B------:R-:W-:Y:S01]  /*7240*/  STL [R1+0x520], R16 ;  /* 0x0005201001007387 */ /* 0x000fe20000100800 */
[----:B------:R-:W-:-:S03]  /*7250*/  ISETP.GE.U32.AND P1, PT, R12, 0x7fffff23, PT ;  /* 0x7fffff230c00780c */ /* 0x000fc60003f26070 */
[----:B------:R-:W-:Y:S01]  /*7260*/  STL [R1+0x51c], R17 ;  /* 0x00051c1101007387 */ /* 0x000fe20000100800 */
[C---:B------:R-:W-:Y:S02]  /*7270*/  VIADD R12, R14.reuse, 0xffffff9a ;  /* 0xffffff9a0e0c7836 */ /* 0x040fe40000000000 */
[----:B0-----:R-:W-:-:S03]  /*7280*/  VIADD R8, R14, 0xffffff92 ;  /* 0xffffff920e087836 */ /* 0x001fc60000000000 */
[----:B------:R-:W-:Y:S02]  /*7290*/  ISETP.GE.U32.AND P4, PT, R12, 0x7fffff1b, PT ;  /* 0x7fffff1b0c00780c */ /* 0x000fe40003f86070 */
[----:B------:R-:W-:Y:S02]  /*72a0*/  PRMT R12, RZ, 0x7610, R12 ;  /* 0x00007610ff0c7816 */ /* 0x000fe4000000000c */
[----:B------:R-:W-:Y:S01]  /*72b0*/  ISETP.GE.U32.AND P0, PT, R8, 0x7fffff13, PT ;  /* 0x7fffff130800780c */ /* 0x000fe20003f06070 */
[----:B------:R-:W-:Y:S01]  /*72c0*/  IMAD R10, R4, 0x55, RZ ;  /* 0x00000055040a7824 */ /* 0x000fe200078e02ff */
[----:B------:R-:W-:Y:S01]  /*72d0*/  PRMT R5, RZ, 0x7610, R5 ;  /* 0x00007610ff057816 */ /* 0x000fe20000000005 */
[----:B--2---:R0:W-:Y:S02]  /*72e0*/  STL [R1+0x20], R15 ;  /* 0x0000200f01007387 */ /* 0x0041e40000100800 */
[----:B0-----:R-:W-:-:S04]  /*72f0*/  IADD3 R15, P6, PT, R11, R0, RZ ;  /* 0x000000000b0f7210 */ /* 0x001fc80007fde0ff */
[----:B------:R-:W-:Y:S01]  /*7300*/  LEA.HI.X.SX32 R16, R11, R2, 0x1, P6 ;  /* 0x000000020b107211 */ /* 0x000fe200030f0eff */
[----:B------:R-:W-:-:S04]  /*7310*/  @!P2 IMAD.MOV.U32 R8, RZ, RZ, R15 ;  /* 0x000000ffff08a224 */ /* 0x000fc800078e000f */
[----:B------:R-:W-:-:S05]  /*7320*/  @!P2 IMAD.MOV.U32 R9, RZ, RZ, R16 ;  /* 0x000000ffff09a224 */ /* 0x000fca00078e0010 */
[----:B------:R0:W2:Y:S04]  /*7330*/  @!P2 LDG.E.U8 R12, desc[UR18][R8.64] ;  /* 0x00000012080ca981 */ /* 0x0000a8000c1e1100 */
[----:B------:R-:W-:Y:S04]  /*7340*/  STL [R1+0x558], R15 ;  /* 0x0005580f01007387 */ /* 0x000fe80000100800 */
[----:B------:R-:W-:Y:S04]  /*7350*/  STL [R1+0x554], R16 ;  /* 0x0005541001007387 */ /* 0x000fe80000100800 */
[----:B---3--:R1:W-:Y:S02]  /*7360*/  STL [R1+0x18], R13 ;  /* 0x0000180d01007387 */ /* 0x0083e40000100800 */
        /* <DEDUP_REMOVED lines=9> */
[----:B------:R-:W-:Y:S02]  /*7400*/  IADD3 R15, P6, PT, R11, R0, RZ ;  /* 0x000000000b0f7210 */ /* 0x000fe40007fde0ff */
[----:B------:R-:W-:-:S03]  /*7410*/  PRMT R3, RZ, 0x7610, R3 ;  /* 0x00007610ff037816 */ /* 0x000fc60000000003 */
        /* <DEDUP_REMOVED lines=14> */
[----:B------:R-:W-:Y:S02]  /*7500*/  VIADD R12, R14, 0xffffff82 ;  /* 0xffffff820e0c7836 */ /* 0x000fe40000000000 */
[----:B------:R-:W-:Y:S01]  /*7510*/  IMAD R11, R4, 0x6d, RZ ;  /* 0x0000006d040b7824 */ /* 0x000fe200078e02ff */
[----:B------:R-:W-:Y:S02]  /*7520*/  STL [R1+0x5c4], R16 ;  /* 0x0005c41001007387 */ /* 0x000fe40000100800 */
[----:B------:R-:W-:Y:S01]  /*7530*/  ISETP.GE.U32.AND P5, PT, R12, 0x7fffff03, PT ;  /* 0x7fffff030c00780c */ /* 0x000fe20003fa6070 */
[----:B------:R-:W-:Y:S01]  /*7540*/  VIADD R12, R14, 0xfffffff9 ;  /* 0xfffffff90e0c7836 */ /* 0x000fe20000000000 */
[----:B------:R-:W-:Y:S04]  /*7550*/  STL [R1+0x600], R5 ;  /* 0x0006000501007387 */ /* 0x000fe80000100800 */
[----:B------:R-:W-:Y:S01]  /*7560*/  STL [R1+0x5fc], R13 ;  /* 0x0005fc0d01007387 */ /* 0x000fe20000100800 */
[----:B------:R-:W-:Y:S01]  /*7570*/  ISETP.GE.U32.AND P1, PT, R12, 0x7fffff7a, PT ;  /* 0x7fffff7a0c00780c */ /* 0x000fe20003f26070 */
[----:B0-----:R-:W-:-:S02]  /*7580*/  VIADD R8, R14, 0xfffffff1 ;  /* 0xfffffff10e087836 */ /* 0x001fc40000000000 */
[----:B------:R-:W-:-:S03]  /*7590*/  IMAD R10, R4, 0x75, RZ ;  /* 0x00000075040a7824 */ /* 0x000fc600078e02ff */
[----:B------:R-:W-:Y:S02]  /*75a0*/  ISETP.GE.U32.AND P4, PT, R8, 0x7fffff72, PT ;  /* 0x7fffff720800780c */ /* 0x000fe40003f86070 */
[----:B------:R-:W-:Y:S02]  /*75b0*/  PRMT R91, RZ, 0x7610, R91 ;  /* 0x00007610ff5b7816 */ /* 0x000fe4000000005b */
[----:B------:R-:W-:Y:S01]  /*75c0*/  PRMT R89, RZ, 0x7610, R89 ;  /* 0x00007610ff597816 */ /* 0x000fe20000000059 */
[----:B--2---:R0:W-:Y:S02]  /*75d0*/  STL [R1+0x4], R3 ;  /* 0x0000040301007387 */ /* 0x0041e40000100800 */
[----:B0-----:R-:W-:-:S04]  /*75e0*/  IADD3 R3, P6, PT, R11, R0, RZ ;  /* 0x000000000b037210 */ /* 0x001fc80007fde0ff */
[----:B------:R-:W-:Y:S01]  /*75f0*/  LEA.HI.X.SX32 R12, R11, R2, 0x1, P6 ;  /* 0x000000020b0c7211 */ /* 0x000fe200030f0eff */
[----:B------:R-:W-:Y:S01]  /*7600*/  @!P0 IMAD.MOV.U32 R8, RZ, RZ, R3 ;  /* 0x000000ffff088224 */ /* 0x000fe200078e0003 */
[----:B------:R-:W-:-:S03]  /*7610*/  IADD3 R5, P6, PT, R10, R0, RZ ;  /* 0x000000000a057210 */ /* 0x000fc60007fde0ff */
[----:B------:R-:W-:Y:S01]  /*7620*/  @!P0 IMAD.MOV.U32 R9, RZ, RZ, R12 ;  /* 0x000000ffff098224 */ /* 0x000fe200078e000c */
[----:B------:R-:W-:Y:S01]  /*7630*/  LEA.HI.X.SX32 R13, R10, R2, 0x1, P6 ;  /* 0x000000020a0d7211 */ /* 0x000fe200030f0eff */
[----:B------:R-:W-:-:S03]  /*7640*/  VIADD R11, R14, 0xffffffe9 ;  /* 0xffffffe90e0b7836 */ /* 0x000fc60000000000 */
[----:B------:R0:W2:Y:S02]  /*7650*/  @!P0 LDG.E.U8 R92, desc[UR18][R8.64] ;  /* 0x00000012085c8981 */ /* 0x0000a4000c1e1100 */
[----:B------:R-:W-:Y:S01]  /*7660*/  ISETP.GE.U32.AND P0, PT, R11, 0x7fffff6a, PT ;  /* 0x7fffff6a0b00780c */ /* 0x000fe20003f06070 */
[----:B------:R-:W-:Y:S02]  /*7670*/  IMAD R11, R4, 0x7d, RZ ;  /* 0x0000007d040b7824 */ /* 0x000fe400078e02ff */
[----:B0-----:R-:W-:Y:S02]  /*7680*/  @!P2 IMAD.MOV.U32 R8, RZ, RZ, R5 ;  /* 0x000000ffff08a224 */ /* 0x001fe400078e0005 */
[----:B------:R-:W-:Y:S01]  /*7690*/  @!P2 IMAD.MOV.U32 R9, RZ, RZ, R13 ;  /* 0x000000ffff09a224 */ /* 0x000fe200078e000d */
[----:B---3--:R-:W-:Y:S04]  /*76a0*/  STL [R1+0x890], R93 ;  /* 0x0008905d01007387 */ /* 0x008fe80000100800 */
[----:B------:R0:W3:Y:S04]  /*76b0*/  @!P2 LDG.E.U8 R91, desc[UR18][R8.64] ;  /* 0x00000012085ba981 */ /* 0x0000e8000c1e1100 */
[----:B------:R1:W-:Y:S02]  /*76c0*/  STL [R1+0x630], R3 ;  /* 0x0006300301007387 */ /* 0x0003e40000100800 */
[----:B-1----:R-:W-:-:S04]  /*76d0*/  IADD3 R3, P6, PT, R11, R0, RZ ;  /* 0x000000000b037210 */ /* 0x002fc80007fde0ff */
[----:B------:R-:W-:Y:S01]  /*76e0*/  LEA.HI.X.SX32 R15, R11, R2, 0x1, P6 ;  /* 0x000000020b0f7211 */ /* 0x000fe200030f0eff */
[----:B0-----:R-:W-:-:S04]  /*76f0*/  @!P5 IMAD.MOV.U32 R8, RZ, RZ, R3 ;  /* 0x000000ffff08d224 */ /* 0x001fc800078e0003 */
[----:B------:R-:W-:-:S05]  /*7700*/  @!P5 IMAD.MOV.U32 R9, RZ, RZ, R15 ;  /* 0x000000ffff09d224 */ /* 0x000fca00078e000f */
[----:B------:R0:W4:Y:S01]  /*7710*/  @!P5 LDG.E.U8 R89, desc[UR18][R8.64] ;  /* 0x000000120859d981 */ /* 0x000122000c1e1100 */
[----:B------:R-:W-:-:S03]  /*7720*/  IMAD R10, R4, 0x6, RZ ;  /* 0x00000006040a7824 */ /* 0x000fc600078e02ff */
[----:B------:R1:W-:Y:S01]  /*7730*/  STL [R1+0x62c], R12 ;  /* 0x00062c0c01007387 */ /* 0x0003e20000100800 */
[----:B------:R-:W-:Y:S01]  /*7740*/  IMAD R11, R4, 0xe, RZ ;  /* 0x0000000e040b7824 */ /* 0x000fe200078e02ff */
[----:B------:R-:W-:Y:S01]  /*7750*/  PRMT R90, RZ, 0x7610, R90 ;  /* 0x00007610ff5a7816 */ /* 0x000fe2000000005a */
[----:B-1----:R-:W-:-:S05]  /*7760*/  VIADD R12, R14, 0xffffffe1 ;  /* 0xffffffe10e0c7836 */ /* 0x002fca0000000000 */
[----:B------:R-:W-:Y:S01]  /*7770*/  ISETP.GE.U32.AND P2, PT, R12, 0x7fffff62, PT ;  /* 0x7fffff620c00780c */ /* 0x000fe20003f46070 */
[----:B------:R-:W-:-:S05]  /*7780*/  VIADD R12, R14, 0xffffffd9 ;  /* 0xffffffd90e0c7836 */ /* 0x000fca0000000000 */
[----:B------:R-:W-:Y:S02]  /*7790*/  ISETP.GE.U32.AND P5, PT, R12, 0x7fffff5a, PT ;  /* 0x7fffff5a0c00780c */ /* 0x000fe40003fa6070 */
[----:B------:R-:W-:Y:S02]  /*77a0*/  PRMT R88, RZ, 0x7610, R88 ;  /* 0x00007610ff587816 */ /* 0x000fe40000000058 */
[----:B------:R-:W-:Y:S01]  /*77b0*/  PRMT R87, RZ, 0x7610, R87 ;  /* 0x00007610ff577816 */ /* 0x000fe20000000057 */
[----:B--2---:R-:W-:Y:S04]  /*77c0*/  STL [R1+0x894], R92 ;  /* 0x0008945c01007387 */ /* 0x004fe80000100800 */
[----:B------:R1:W-:Y:S04]  /*77d0*/  STL [R1+0x660], R5 ;  /* 0x0006600501007387 */ /* 0x0003e80000100800 */
[----:B------:R2:W-:Y:S01]  /*77e0*/  STL [R1+0x65c], R13 ;  /* 0x00065c0d01007387 */ /* 0x0005e20000100800 */
[----:B-1----:R-:W-:-:S04]  /*77f0*/  IADD3 R5, P6, PT, R10, R0, RZ ;  /* 0x000000000a057210 */ /* 0x002fc80007fde0ff */
[----:B--2---:R-:W-:Y:S01]  /*7800*/  LEA.HI.X.SX32 R13, R10, R2, 0x1, P6 ;  /* 0x000000020a0d7211 */ /* 0x004fe200030f0eff */
[----:B0-----:R-:W-:Y:S01]  /*7810*/  @!P1 IMAD.MOV.U32 R8, RZ, RZ, R5 ;  /* 0x000000ffff089224 */ /* 0x001fe200078e0005 */
[----:B---3--:R-:W-:Y:S03]  /*7820*/  STL [R1+0x898], R91 ;  /* 0x0008985b01007387 */ /* 0x008fe60000100800 */
[----:B------:R-:W-:Y:S01]  /*7830*/  @!P1 IMAD.MOV.U32 R9, RZ, RZ, R13 ;  /* 0x000000ffff099224 */ /* 0x000fe200078e000d */
[----:B------:R0:W-:Y:S04]  /*7840*/  STL [R1+0x690], R3 ;  /* 0x0006900301007387 */ /* 0x0001e80000100800 */
[----:B------:R1:W2:Y:S01]  /*7850*/  @!P1 LDG.E.U8 R90, desc[UR18][R8.64] ;  /* 0x00000012085a9981 */ /* 0x0002a2000c1e1100 */
[----:B0-----:R-:W-:Y:S01]  /*7860*/  IADD3 R3, P6, PT, R11, R0, RZ ;  /* 0x000000000b037210 */ /* 0x001fe20007fde0ff */
[----:B-1----:R-:W-:-:S03]  /*7870*/  VIADD R8, R14, 0xffffffd1 ;  /* 0xffffffd10e087836 */ /* 0x002fc60000000000 */
[----:B------:R-:W-:Y:S01]  /*7880*/  LEA.HI.X.SX32 R12, R11, R2, 0x1, P6 ;  /* 0x000000020b0c7211 */ /* 0x000fe200030f0eff */
[----:B------:R-:W-:Y:S01]  /*7890*/  IMAD R10, R4, 0x16, RZ ;  /* 0x00000016040a7824 */ /* 0x000fe200078e02ff */
[----:B------:R-:W-:Y:S01]  /*78a0*/  STL [R1+0x68c], R15 ;  /* 0x00068c0f01007387 */ /* 0x000fe20000100800 */
[----:B------:R-:W-:Y:S01]  /*78b0*/  ISETP.GE.U32.AND P1, PT, R8, 0x7fffff52, PT ;  /* 0x7fffff520800780c */ /* 0x000fe20003f26070 */
[----:B------:R-:W-:Y:S02]  /*78c0*/  @!P4 IMAD.MOV.U32 R8, RZ, RZ, R3 ;  /* 0x000000ffff08c224 */ /* 0x000fe400078e0003 */
[----:B------:R-:W-:Y:S01]  /*78d0*/  @!P4 IMAD.MOV.U32 R9, RZ, RZ, R12 ;  /* 0x000000ffff09c224 */ /* 0x000fe200078e000c */
[----:B------:R0:W-:Y:S04]  /*78e0*/  STL [R1+0x48], R5 ;  /* 0x0000480501007387 */ /* 0x0001e80000100800 */
[----:B----4-:R-:W-:Y:S04]  /*78f0*/  STL [R1+0x89c], R89 ;  /* 0x00089c5901007387 */ /* 0x010fe80000100800 */
[----:B------:R1:W3:Y:S01]  /*7900*/  @!P4 LDG.E.U8 R88, desc[UR18][R8.64] ;  /* 0x000000120858c981 */ /* 0x0002e2000c1e1100 */
[----:B0-----:R-:W-:-:S03]  /*7910*/  IADD3 R5, P6, PT, R10, R0, RZ ;  /* 0x000000000a057210 */ /* 0x001fc60007fde0ff */
[----:B------:R0:W-:Y:S02]  /*7920*/  STL [R1+0x3c], R13 ;  /* 0x00003c0d01007387 */ /* 0x0001e40000100800 */
[----:B0-----:R-:W-:Y:S01]  /*7930*/  LEA.HI.X.SX32 R13, R10, R2, 0x1, P6 ;  /* 0x000000020a0d7211 */ /* 0x001fe200030f0eff */
[----:B-1----:R-:W-:-:S04]  /*7940*/  @!P0 IMAD.MOV.U32 R8, RZ, RZ, R5 ;  /* 0x000000ffff088224 */ /* 0x002fc800078e0005 */
[----:B------:R-:W-:-:S05]  /*7950*/  @!P0 IMAD.MOV.U32 R9, RZ, RZ, R13 ;  /* 0x000000ffff098224 */ /* 0x000fca00078e000d */
[----:B------:R0:W4:Y:S01]  /*7960*/  @!P0 LDG.E.U8 R87, desc[UR18][R8.64] ;  /* 0x0000001208578981 */ /* 0x000122000c1e1100 */
[----:B------:R-:W-:-:S05]  /*7970*/  VIADD R11, R14, 0xffffffc9 ;  /* 0xffffffc90e0b7836 */ /* 0x000fca0000000000 */
[----:B------:R-:W-:Y:S01]  /*7980*/  ISETP.GE.U32.AND P4, PT, R11, 0x7fffff4a, PT ;  /* 0x7fffff4a0b00780c */ /* 0x000fe20003f86070 */
[C---:B------:R-:W-:Y:S02]  /*7990*/  IMAD R11, R4.reuse, 0x1e, RZ ;  /* 0x0000001e040b7824 */ /* 0x040fe400078e02ff */
[----:B------:R-:W-:Y:S01]  /*79a0*/  IMAD R10, R4, 0x26, RZ ;  /* 0x00000026040a7824 */ /* 0x000fe200078e02ff */
[----:B------:R-:W-:Y:S02]  /*79b0*/  PRMT R85, RZ, 0x7610, R85 ;  /* 0x00007610ff557816 */ /* 0x000fe40000000055 */
[----:B------:R-:W-:Y:S02]  /*79c0*/  PRMT R83, RZ, 0x7610, R83 ;  /* 0x00007610ff537816 */ /* 0x000fe40000000053 */
[----:B------:R-:W-:Y:S01]  /*79d0*/  PRMT R81, RZ, 0x7610, R81 ;  /* 0x00007610ff517816 */ /* 0x000fe20000000051 */
[----:B--2---:R-:W-:Y:S04]  /*79e0*/  STL [R1+0x8a0], R90 ;  /* 0x0008a05a01007387 */ /* 0x004fe80000100800 */
[----:B------:R1:W-:Y:S04]  /*79f0*/  STL [R1+0xe8], R3 ;  /* 0x0000e80301007387 */ /* 0x0003e80000100800 */
[----:B------:R2:W-:Y:S01]  /*7a00*/  STL [R1+0xd4], R12 ;  /* 0x0000d40c01007387 */ /* 0x0005e20000100800 */
[----:B-1----:R-:W-:-:S04]  /*7a10*/  IADD3 R3, P6, PT, R11, R0, RZ ;  /* 0x000000000b037210 */ /* 0x002fc80007fde0ff */
[----:B------:R-:W-:Y:S01]  /*7a20*/  LEA.HI.X.SX32 R15, R11, R2, 0x1, P6 ;  /* 0x000000020b0f7211 */ /* 0x000fe200030f0eff */
[----:B0-----:R-:W-:Y:S02]  /*7a30*/  @!P2 IMAD.MOV.U32 R8, RZ, RZ, R3 ;  /* 0x000000ffff08a224 */ /* 0x001fe400078e0003 */
[----:B--2---:R-:W-:Y:S01]  /*7a40*/  VIADD R12, R14, 0xffffffc1 ;  /* 0xffffffc10e0c7836 */ /* 0x004fe20000000000 */
[----:B---3--:R-:W-:Y:S04]  /*7a50*/  STL [R1+0x8a4], R88 ;  /* 0x0008a45801007387 */ /* 0x008fe80000100800 */
[----:B------:R0:W-:Y:S01]  /*7a60*/  STL [R1+0x148], R5 ;  /* 0x0001480501007387 */ /* 0x0001e20000100800 */
[----:B------:R-:W-:-:S03]  /*7a70*/  @!P2 IMAD.MOV.U32 R9, RZ, RZ, R15 ;  /* 0x000000ffff09a224 */ /* 0x000fc600078e000f */
[----:B------:R1:W-:Y:S01]  /*7a80*/  STL [R1+0x144], R13 ;  /* 0x0001440d01007387 */ /* 0x0003e20000100800 */
[----:B------:R-:W-:Y:S01]  /*7a90*/  IMAD R11, R4, 0x2e, RZ ;  /* 0x0000002e040b7824 */ /* 0x000fe200078e02ff */
[----:B------:R-:W-:Y:S02]  /*7aa0*/  ISETP.GE.U32.AND P0, PT, R12, 0x7fffff42, PT ;  /* 0x7fffff420c00780c */ /* 0x000fe40003f06070 */
[----:B------:R2:W3:Y:S01]  /*7ab0*/  @!P2 LDG.E.U8 R85, desc[UR18][R8.64] ;  /* 0x000000120855a981 */ /* 0x0004e2000c1e1100 */
[----:B0-----:R-:W-:-:S04]  /*7ac0*/  IADD3 R5, P6, PT, R10, R0, RZ ;  /* 0x000000000a057210 */ /* 0x001fc80007fde0ff */
[----:B-1----:R-:W-:Y:S01]  /*7ad0*/  LEA.HI.X.SX32 R13, R10, R2, 0x1, P6 ;  /* 0x000000020a0d7211 */ /* 0x002fe200030f0eff */
[----:B------:R-:W-:Y:S02]  /*7ae0*/  VIADD R12, R14, 0xffffffb9 ;  /* 0xffffffb90e0c7836 */ /* 0x000fe40000000000 */
[----:B--2---:R-:W-:Y:S02]  /*7af0*/  @!P5 IMAD.MOV.U32 R8, RZ, RZ, R5 ;  /* 0x000000ffff08d224 */ /* 0x004fe400078e0005 */
[----:B------:R-:W-:Y:S01]  /*7b00*/  @!P5 IMAD.MOV.U32 R9, RZ, RZ, R13 ;  /* 0x000000ffff09d224 */ /* 0x000fe200078e000d */
[----:B----4-:R-:W-:Y:S04]  /*7b10*/  STL [R1+0x8a8], R87 ;  /* 0x0008a85701007387 */ /* 0x010fe80000100800 */
[----:B------:R0:W-:Y:S01]  /*7b20*/  STL [R1+0x408], R3 ;  /* 0x0004080301007387 */ /* 0x0001e20000100800 */
[----:B------:R-:W-:-:S03]  /*7b30*/  ISETP.GE.U32.AND P2, PT, R12, 0x7fffff3a, PT ;  /* 0x7fffff3a0c00780c */ /* 0x000fc60003f46070 */
[----:B------:R1:W2:Y:S01]  /*7b40*/  @!P5 LDG.E.U8 R83, desc[UR18][R8.64] ;  /* 0x000000120853d981 */ /* 0x0002a2000c1e1100 */
[----:B0-----:R-:W-:Y:S01]  /*7b50*/  IADD3 R3, P6, PT, R11, R0, RZ ;  /* 0x000000000b037210 */ /* 0x001fe20007fde0ff */
[----:B-1----:R-:W-:-:S03]  /*7b60*/  VIADD R8, R14, 0xffffffb1 ;  /* 0xffffffb10e087836 */ /* 0x002fc60000000000 */
[----:B------:R-:W-:Y:S02]  /*7b70*/  LEA.HI.X.SX32 R12, R11, R2, 0x1, P6 ;  /* 0x000000020b0c7211 */ /* 0x000fe400030f0eff */
[----:B------:R-:W-:Y:S01]  /*7b80*/  ISETP.GE.U32.AND P5, PT, R8, 0x7fffff32, PT ;  /* 0x7fffff320800780c */ /* 0x000fe20003fa6070 */
[----:B------:R-:W-:Y:S02]  /*7b90*/  @!P1 IMAD.MOV.U32 R8, RZ, RZ, R3 ;  /* 0x000000ffff089224 */ /* 0x000fe400078e0003 */
[----:B------:R-:W-:-:S05]  /*7ba0*/  @!P1 IMAD.MOV.U32 R9, RZ, RZ, R12 ;  /* 0x000000ffff099224 */ /* 0x000fca00078e000c */
[----:B------:R0:W4:Y:S01]  /*7bb0*/  @!P1 LDG.E.U8 R81, desc[UR18][R8.64] ;  /* 0x0000001208519981 */ /* 0x000122000c1e1100 */
[----:B------:R-:W-:Y:S02]  /*7bc0*/  IMAD R10, R4, 0x36, RZ ;  /* 0x00000036040a7824 */ /* 0x000fe400078e02ff */
[----:B------:R-:W-:Y:S01]  /*7bd0*/  VIADD R11, R14, 0xffffffa9 ;  /* 0xffffffa90e0b7836 */ /* 0x000fe20000000000 */
[----:B------:R-:W-:Y:S04]  /*7be0*/  STL [R1+0x404], R15 ;  /* 0x0004040f01007387 */ /* 0x000fe80000100800 */
[----:B------:R1:W-:Y:S01]  /*7bf0*/  STL [R1+0x440], R5 ;  /* 0x0004400501007387 */ /* 0x0003e20000100800 */
[----:B------:R-:W-:Y:S01]  /*7c00*/  ISETP.GE.U32.AND P1, PT, R11, 0x7fffff2a, PT ;  /* 0x7fffff2a0b00780c */ /* 0x000fe20003f26070 */
[----:B------:R-:W-:Y:S01]  /*7c10*/  IMAD R11, R4, 0x3e, RZ ;  /* 0x0000003e040b7824 */ /* 0x000fe200078e02ff */
[----:B-1----:R-:W-:-:S02]  /*7c20*/  IADD3 R5, P6, PT, R10, R0, RZ ;  /* 0x000000000a057210 */ /* 0x002fc40007fde0ff */
[----:B------:R-:W-:-:S03]  /*7c30*/  PRMT R80, RZ, 0x7610, R80 ;  /* 0x00007610ff507816 */ /* 0x000fc60000000050 */
[----:B0-----:R-:W-:Y:S01]  /*7c40*/  @!P4 IMAD.MOV.U32 R8, RZ, RZ, R5 ;  /* 0x000000ffff08c224 */ /* 0x001fe200078e0005 */
[----:B------:R-:W-:Y:S02]  /*7c50*/  PRMT R79, RZ, 0x7610, R79 ;  /* 0x00007610ff4f7816 */ /* 0x000fe4000000004f */
[----:B------:R-:W-:Y:S01]  /*7c60*/  PRMT R78, RZ, 0x7610, R78 ;  /* 0x00007610ff4e7816 */ /* 0x000fe2000000004e */
[----:B---3--:R-:W-:Y:S04]  /*7c70*/  STL [R1+0x8ac], R85 ;  /* 0x0008ac5501007387 */ /* 0x008fe80000100800 */
[----:B------:R0:W-:Y:S02]  /*7c80*/  STL [R1+0x43c], R13 ;  /* 0x00043c0d01007387 */ /* 0x0001e40000100800 */
[----:B0-----:R-:W-:Y:S01]  /*7c90*/  LEA.HI.X.SX32 R13, R10, R2, 0x1, P6 ;  /* 0x000000020a0d7211 */ /* 0x001fe200030f0eff */
[----:B------:R-:W-:Y:S01]  /*7ca0*/  IMAD R10, R4, 0x46, RZ ;  /* 0x00000046040a7824 */ /* 0x000fe200078e02ff */
[----:B--2---:R-:W-:Y:S04]  /*7cb0*/  STL [R1+0x8b0], R83 ;  /* 0x0008b05301007387 */ /* 0x004fe80000100800 */
[----:B------:R0:W-:Y:S01]  /*7cc0*/  STL [R1+0x478], R3 ;  /* 0x0004780301007387 */ /* 0x0001e20000100800 */
[----:B------:R-:W-:-:S03]  /*7cd0*/  @!P4 IMAD.MOV.U32 R9, RZ, RZ, R13 ;  /* 0x000000ffff09c224 */ /* 0x000fc600078e000d */
[----:B------:R1:W-:Y:S04]  /*7ce0*/  STL [R1+0x474], R12 ;  /* 0x0004740c01007387 */ /* 0x0003e80000100800 */
[----:B------:R2:W3:Y:S01]  /*7cf0*/  @!P4 LDG.E.U8 R80, desc[UR18][R8.64] ;  /* 0x000000120850c981 */ /* 0x0004e2000c1e1100 */
[----:B0-----:R-:W-:Y:S01]  /*7d00*/  IADD3 R3, P6, PT, R11, R0, RZ ;  /* 0x000000000b037210 */ /* 0x001fe20007fde0ff */
[----:B-1----:R-:W-:-:S03]  /*7d10*/  VIADD R12, R14, 0xffffffa1 ;  /* 0xffffffa10e0c7836 */ /* 0x002fc60000000000 */
[----:B------:R-:W-:Y:S01]  /*7d20*/  LEA.HI.X.SX32 R14, R11, R2, 0x1, P6 ;  /* 0x000000020b0e7211 */ /* 0x000fe200030f0eff */
[----:B----4-:R-:W-:Y:S01]  /*7d30*/  STL [R1+0x8b4], R81 ;  /* 0x0008b45101007387 */ /* 0x010fe20000100800 */
[----:B--2---:R-:W-:-:S03]  /*7d40*/  @!P0 IMAD.MOV.U32 R8, RZ, RZ, R3 ;  /* 0x000000ffff088224 */ /* 0x004fc600078e0003 */
[----:B------:R0:W-:Y:S01]  /*7d50*/  STL [R1+0x4b8], R5 ;  /* 0x0004b80501007387 */ /* 0x0001e20000100800 */
[----:B------:R-:W-:-:S03]  /*7d60*/  @!P0 IMAD.MOV.U32 R9, RZ, RZ, R14 ;  /* 0x000000ffff098224 */ /* 0x000fc600078e000e */
[----:B------:R1:W-:Y:S04]  /*7d70*/  STL [R1+0x4b4], R13 ;  /* 0x0004b40d01007387 */ /* 0x0003e80000100800 */
[----:B------:R2:W4:Y:S01]  /*7d80*/  @!P0 LDG.E.U8 R79, desc[UR18][R8.64] ;  /* 0x00000012084f8981 */ /* 0x000522000c1e1100 */
[----:B0-----:R-:W-:-:S04]  /*7d90*/  IADD3 R5, P6, PT, R10, R0, RZ ;  /* 0x000000000a057210 */ /* 0x001fc80007fde0ff */
[----:B-1----:R-:W-:Y:S01]  /*7da0*/  LEA.HI.X.SX32 R13, R10, R2, 0x1, P6 ;  /* 0x000000020a0d7211 */ /* 0x002fe200030f0eff */
[----:B--2---:R-:W-:-:S04]  /*7db0*/  @!P2 IMAD.MOV.U32 R8, RZ, RZ, R5 ;  /* 0x000000ffff08a224 */ /* 0x004fc800078e0005 */
[----:B------:R-:W-:-:S05]  /*7dc0*/  @!P2 IMAD.MOV.U32 R9, RZ, RZ, R13 ;  /* 0x000000ffff09a224 */ /* 0x000fca00078e000d */
[----:B------:R0:W2:Y:S01]  /*7dd0*/  @!P2 LDG.E.U8 R78, desc[UR18][R8.64] ;  /* 0x00000012084ea981 */ /* 0x0000a2000c1e1100 */
[C---:B------:R-:W-:Y:S02]  /*7de0*/  IMAD R11, R4.reuse, 0x4e, RZ ;  /* 0x0000004e040b7824 */ /* 0x040fe400078e02ff */
[----:B------:R-:W-:Y:S01]  /*7df0*/  IMAD R10, R4, 0x56, RZ ;  /* 0x00000056040a7824 */ /* 0x000fe200078e02ff */
[----:B------:R-:W-:Y:S02]  /*7e00*/  ISETP.GE.U32.AND P4, PT, R12, 0x7fffff22, PT ;  /* 0x7fffff220c00780c */ /* 0x000fe40003f86070 */
[----:B------:R-:W-:Y:S02]  /*7e10*/  PRMT R77, RZ, 0x7610, R77 ;  /* 0x00007610ff4d7816 */ /* 0x000fe4000000004d */
[----:B------:R-:W-:Y:S02]  /*7e20*/  PRMT R76, RZ, 0x7610, R76 ;  /* 0x00007610ff4c7816 */ /* 0x000fe4000000004c */
[----:B------:R-:W-:Y:S01]  /*7e30*/  PRMT R75, RZ, 0x7610, R75 ;  /* 0x00007610ff4b7816 */ /* 0x000fe2000000004b */
[----:B------:R-:W-:-:S05]  /*7e40*/  VIADD R85, R68, 0x33 ;  /* 0x0000003344557836 */ /* 0x000fca0000000000 */
[----:B------:R-:W-:Y:S01]  /*7e50*/  IABS R19, R85 ;  /* 0x0000005500137213 */ /* 0x000fe20000000000 */
[----:B---3--:R-:W-:Y:S04]  /*7e60*/  STL [R1+0x8b8], R80 ;  /* 0x0008b85001007387 */ /* 0x008fe80000100800 */
[----:B------:R1:W-:Y:S04]  /*7e70*/  STL [R1+0x4f0], R3 ;  /* 0x0004f00301007387 */ /* 0x0003e80000100800 */
[----:B------:R-:W-:Y:S04]  /*7e80*/  STL [R1+0x4ec], R14 ;  /* 0x0004ec0e01007387 */ /* 0x000fe80000100800 */
[----:B------:R3:W-:Y:S01]  /*7e90*/  STL [R1+0x528], R5 ;  /* 0x0005280501007387 */ /* 0x0007e20000100800 */
[----:B-1----:R-:W-:-:S03]  /*7ea0*/  IADD3 R3, P0, PT, R11, R0, RZ ;  /* 0x000000000b037210 */ /* 0x002fc60007f1e0ff */
[----:B----4-:R-:W-:Y:S01]  /*7eb0*/  STL [R1+0x8bc], R79 ;  /* 0x0008bc4f01007387 */ /* 0x010fe20000100800 */
[----:B---3--:R-:W-:-:S03]  /*7ec0*/  IADD3 R5, P2, PT, R10, R0, RZ ;  /* 0x000000000a057210 */ /* 0x008fc60007f5e0ff */
[----:B------:R1:W-:Y:S01]  /*7ed0*/  STL [R1+0x524], R13 ;  /* 0x0005240d01007387 */ /* 0x0003e20000100800 */
[----:B0-----:R-:W-:Y:S01]  /*7ee0*/  @!P5 IMAD.MOV.U32 R8, RZ, RZ, R3 ;  /* 0x000000ffff08d224 */ /* 0x001fe200078e0003 */
[-C--:B------:R-:W-:Y:S02]  /*7ef0*/  LEA.HI.X.SX32 R12, R10, R2.reuse, 0x1, P2 ;  /* 0x000000020a0c7211 */ /* 0x080fe400010f0eff */
[----:B-1----:R-:W-:Y:S01]  /*7f00*/  LEA.HI.X.SX32 R13, R11, R2, 0x1, P0 ;  /* 0x000000020b0d7211 */ /* 0x002fe200000f0eff */
[----:B------:R-:W-:Y:S01]  /*7f10*/  IMAD R11, R4, 0x5e, RZ ;  /* 0x0000005e040b7824 */ /* 0x000fe200078e02ff */
[----:B--2---:R-:W-:Y:S03]  /*7f20*/  STL [R1+0x8c0], R78 ;  /* 0x0008c04e01007387 */ /* 0x004fe60000100800 */
[----:B------:R-:W-:Y:S01]  /*7f30*/  @!P5 IMAD.MOV.U32 R9, RZ, RZ, R13 ;  /* 0x000000ffff09d224 */ /* 0x000fe200078e000d */
[----:B------:R0:W-:Y:S04]  /*7f40*/  STL [R1+0x560], R3 ;  /* 0x0005600301007387 */ /* 0x0001e80000100800 */
[----:B------:R1:W2:Y:S01]  /*7f50*/  @!P5 LDG.E.U8 R77, desc[UR18][R8.64] ;  /* 0x00000012084dd981 */ /* 0x0002a2000c1e1100 */
[----:B------:R-:W-:-:S02]  /*7f60*/  VIADD R80, R68, 0x30 ;  /* 0x0000003044507836 */ /* 0x000fc40000000000 */
[C---:B------:R-:W-:Y:S02]  /*7f70*/  VIADD R90, R68.reuse, 0x36 ;  /* 0x00000036445a7836 */ /* 0x040fe40000000000 */
[C---:B------:R-:W-:Y:S01]  /*7f80*/  VIADD R92, R68.reuse, 0x39 ;  /* 0x00000039445c7836 */ /* 0x040fe20000000000 */
[C---:B0-----:R-:W-:Y:S01]  /*7f90*/  IADD3 R3, P0, PT, R11.reuse, R0, RZ ;  /* 0x000000000b037210 */ /* 0x041fe20007f1e0ff */
[----:B------:R0:W-:Y:S01]  /*7fa0*/  STL [R1+0x598], R5 ;  /* 0x0005980501007387 */ /* 0x0001e20000100800 */
[----:B------:R-:W-:Y:S01]  /*7fb0*/  VIADD R82, R68, 0x3f ;  /* 0x0000003f44527836 */ /* 0x000fe20000000000 */
[----:B------:R-:W-:Y:S01]  /*7fc0*/  ISETP.GT.U32.AND P2, PT, R6, R71, PT ;  /* 0x000000470600720c */ /* 0x000fe20003f44070 */
[----:B-1----:R-:W-:Y:S01]  /*7fd0*/  @!P1 IMAD.MOV.U32 R8, RZ, RZ, R5 ;  /* 0x000000ffff089224 */ /* 0x002fe200078e0005 */
[----:B------:R-:W1:Y:S01]  /*7fe0*/  LDC R78, c[0x0][0x3a0] ;  /* 0x0000e800ff4e7b82 */ /* 0x000e620000000800 */
[----:B------:R-:W-:Y:S01]  /*7ff0*/  @!P1 IMAD.MOV.U32 R9, RZ, RZ, R12 ;  /* 0x000000ffff099224 */ /* 0x000fe200078e000c */
[----:B0-----:R-:W-:-:S04]  /*8000*/  LEA.HI.X.SX32 R5, R11, R2, 0x1, P0 ;  /* 0x000000020b057211 */ /* 0x001fc800000f0eff */
[----:B------:R0:W3:Y:S02]  /*8010*/  @!P1 LDG.E.U8 R76, desc[UR18][R8.64] ;  /* 0x00000012084c9981 */ /* 0x0000e4000c1e1100 */
[----:B0-----:R-:W-:Y:S02]  /*8020*/  @!P4 IMAD.MOV.U32 R8, RZ, RZ, R3 ;  /* 0x000000ffff08c224 */ /* 0x001fe400078e0003 */
[----:B------:R-:W-:-:S05]  /*8030*/  @!P4 IMAD.MOV.U32 R9, RZ, RZ, R5 ;  /* 0x000000ffff09c224 */ /* 0x000fca00078e0005 */
[----:B------:R0:W4:Y:S01]  /*8040*/  @!P4 LDG.E.U8 R75, desc[UR18][R8.64] ;  /* 0x00000012084bc981 */ /* 0x000122000c1e1100 */
[----:B------:R-:W-:-:S05]  /*8050*/  IABS R22, R80 ;  /* 0x0000005000167213 */ /* 0x000fca0000000000 */
[----:B0-----:R-:W-:-:S04]  /*8060*/  IMAD.HI.U32 R8, R7, R22, RZ ;  /* 0x0000001607087227 */ /* 0x001fc800078e00ff */
[----:B------:R-:W-:-:S04]  /*8070*/  IMAD.MOV R8, RZ, RZ, -R8 ;  /* 0x000000ffff087224 */ /* 0x000fc800078e0a08 */
[----:B------:R-:W-:Y:S02]  /*8080*/  IMAD R22, R6, R8, R22 ;  /* 0x0000000806167224 */ /* 0x000fe400078e0216 */
[----:B------:R-:W-:Y:S01]  /*8090*/  IMAD.HI.U32 R8, R7, R19, RZ ;  /* 0x0000001307087227 */ /* 0x000fe200078e00ff */
[----:B------:R-:W-:-:S03]  /*80a0*/  IABS R16, R90 ;  /* 0x0000005a00107213 */ /* 0x000fc60000000000 */
[----:B------:R-:W-:-:S04]  /*80b0*/  IMAD.MOV R8, RZ, RZ, -R8 ;  /* 0x000000ffff087224 */ /* 0x000fc800078e0a08 */
[----:B------:R-:W-:Y:S02]  /*80c0*/  IMAD R19, R6, R8, R19 ;  /* 0x0000000806137224 */ /* 0x000fe400078e0213 */
[----:B------:R-:W-:Y:S01]  /*80d0*/  IMAD.HI.U32 R8, R7, R16, RZ ;  /* 0x0000001007087227 */ /* 0x000fe200078e00ff */
[----:B------:R0:W-:Y:S03]  /*80e0*/  STL [R1+0x55c], R13 ;  /* 0x00055c0d01007387 */ /* 0x0001e60000100800 */
[----:B------:R-:W-:Y:S01]  /*80f0*/  IMAD.MOV R8, RZ, RZ, -R8 ;  /* 0x000000ffff087224 */ /* 0x000fe200078e0a08 */
[----:B0-----:R-:W-:-:S03]  /*8100*/  IABS R13, R92 ;  /* 0x0000005c000d7213 */ /* 0x001fc60000000000 */
[----:B------:R-:W-:Y:S02]  /*8110*/  IMAD R16, R6, R8, R16 ;  /* 0x0000000806107224 */ /* 0x000fe400078e0210 */
[----:B------:R-:W-:-:S04]  /*8120*/  IMAD.HI.U32 R8, R7, R13, RZ ;  /* 0x0000000d07087227 */ /* 0x000fc800078e00ff */
[----:B------:R-:W-:Y:S01]  /*8130*/  IMAD.MOV R8, RZ, RZ, -R8 ;  /* 0x000000ffff087224 */ /* 0x000fe200078e0a08 */
[----:B------:R-:W-:-:S03]  /*8140*/  ISETP.GT.U32.AND P0, PT, R6, R69, PT ;  /* 0x000000450600720c */ /* 0x000fc60003f04070 */
[----:B------:R-:W-:Y:S01]  /*8150*/  IMAD R13, R6, R8, R13 ;  /* 0x00000008060d7224 */ /* 0x000fe200078e020d */
[----:B------:R-:W-:-:S05]  /*8160*/  IABS R8, R82 ;  /* 0x0000005200087213 */ /* 0x000fca0000000000 */
[----:B------:R-:W-:-:S04]  /*8170*/  IMAD.HI.U32 R72, R7, R8, RZ ;  /* 0x0000000807487227 */ /* 0x000fc800078e00ff */
[----:B------:R-:W-:Y:S02]  /*8180*/  IMAD.MOV R72, RZ, RZ, -R72 ;  /* 0x000000ffff487224 */ /* 0x000fe400078e0a48 */
[----:B------:R-:W-:Y:S01]  /*8190*/  @!P0 IMAD.IADD R69, R69, 0x1, -R6 ;  /* 0x0000000145458824 */ /* 0x000fe200078e0a06 */
[C---:B------:R-:W-:Y:S01]  /*81a0*/  ISETP.GT.U32.AND P0, PT, R6.reuse, R63, PT ;  /* 0x0000003f0600720c */ /* 0x040fe20003f04070 */
[C---:B------:R-:W-:Y:S01]  /*81b0*/  IMAD R8, R6.reuse, R72, R8 ;  /* 0x0000004806087224 */ /* 0x040fe200078e0208 */
[----:B------:R-:W-:-:S04]  /*81c0*/  ISETP.GT.U32.AND P4, PT, R6, R70, PT ;  /* 0x000000460600720c */ /* 0x000fc80003f84070 */
[C---:B------:R-:W-:Y:S02]  /*81d0*/  ISETP.GT.U32.AND P5, PT, R6.reuse, R8, PT ;  /* 0x000000080600720c */ /* 0x040fe40003fa4070 */
[----:B------:R-:W-:-:S05]  /*81e0*/  ISETP.GT.U32.AND P1, PT, R6, R67, PT ;  /* 0x000000430600720c */ /* 0x000fca0003f24070 */
[--C-:B------:R-:W-:Y:S01]  /*81f0*/  @!P0 IMAD.IADD R63, R63, 0x1, -R6.reuse ;  /* 0x000000013f3f8824 */ /* 0x100fe200078e0a06 */
[C---:B------:R-:W-:Y:S01]  /*8200*/  ISETP.GT.U32.AND P0, PT, R6.reuse, R58, PT ;  /* 0x0000003a0600720c */ /* 0x040fe20003f04070 */
[--C-:B------:R-:W-:Y:S01]  /*8210*/  @!P2 IMAD.IADD R71, R71, 0x1, -R6.reuse ;  /* 0x000000014747a824 */ /* 0x100fe200078e0a06 */
[----:B------:R-:W-:Y:S01]  /*8220*/  ISETP.GT.U32.AND P2, PT, R6, R66, PT ;  /* 0x000000420600720c */ /* 0x000fe20003f44070 */
[--C-:B------:R-:W-:Y:S01]  /*8230*/  @!P4 IMAD.IADD R70, R70, 0x1, -R6.reuse ;  /* 0x000000014646c824 */ /* 0x100fe200078e0a06 */
[----:B------:R-:W-:Y:S01]  /*8240*/  ISETP.GT.U32.AND P4, PT, R6, R64, PT ;  /* 0x000000400600720c */ /* 0x000fe20003f84070 */
[--C-:B------:R-:W-:Y:S01]  /*8250*/  @!P5 IMAD.IADD R8, R8, 0x1, -R6.reuse ;  /* 0x000000010808d824 */ /* 0x100fe200078e0a06 */
[C---:B------:R-:W-:Y:S01]  /*8260*/  ISETP.GT.U32.AND P5, PT, R6.reuse, R65, PT ;  /* 0x000000410600720c */ /* 0x040fe20003fa4070 */
[----:B------:R-:W-:Y:S01]  /*8270*/  @!P1 IMAD.IADD R67, R67, 0x1, -R6 ;  /* 0x0000000143439824 */ /* 0x000fe200078e0a06 */
[----:B------:R-:W-:Y:S01]  /*8280*/  ISETP.GT.U32.AND P1, PT, R6, R62, PT ;  /* 0x0000003e0600720c */ /* 0x000fe20003f24070 */
[----:B------:R-:W-:-:S04]  /*8290*/  VIADD R79, R68, 0x2f ;  /* 0x0000002f444f7836 */ /* 0x000fc80000000000 */
[--C-:B------:R-:W-:Y:S01]  /*82a0*/  @!P0 IMAD.IADD R58, R58, 0x1, -R6.reuse ;  /* 0x000000013a3a8824 */ /* 0x100fe200078e0a06 */
[----:B------:R-:W-:Y:S01]  /*82b0*/  ISETP.GT.U32.AND P0, PT, R6, R53, PT ;  /* 0x000000350600720c */ /* 0x000fe20003f04070 */
[--C-:B------:R-:W-:Y:S01]  /*82c0*/  @!P2 IMAD.IADD R66, R66, 0x1, -R6.reuse ;  /* 0x000000014242a824 */ /* 0x100fe200078e0a06 */
[----:B------:R-:W-:Y:S01]  /*82d0*/  ISETP.GT.U32.AND P2, PT, R6, R61, PT ;  /* 0x0000003d0600720c */ /* 0x000fe20003f44070 */
[--C-:B------:R-:W-:Y:S01]  /*82e0*/  @!P4 IMAD.IADD R64, R64, 0x1, -R6.reuse ;  /* 0x000000014040c824 */ /* 0x100fe200078e0a06 */
[C---:B------:R-:W-:Y:S01]  /*82f0*/  ISETP.GT.U32.AND P4, PT, R6.reuse, R59, PT ;  /* 0x0000003b0600720c */ /* 0x040fe20003f84070 */
[--C-:B------:R-:W-:Y:S01]  /*8300*/  @!P5 IMAD.IADD R65, R65, 0x1, -R6.reuse ;  /* 0x000000014141d824 */ /* 0x100fe200078e0a06 */
[----:B------:R-:W-:Y:S01]  /*8310*/  ISETP.GT.U32.AND P5, PT, R6, R60, PT ;  /* 0x0000003c0600720c */ /* 0x000fe20003fa4070 */
[----:B------:R-:W-:Y:S02]  /*8320*/  VIADD R81, R68, 0x31 ;  /* 0x0000003144517836 */ /* 0x000fe40000000000 */
[----:B------:R-:W-:Y:S01]  /*8330*/  @!P1 IMAD.IADD R62, R62, 0x1, -R6 ;  /* 0x000000013e3e9824 */ /* 0x000fe200078e0a06 */
[----:B------:R-:W-:Y:S01]  /*8340*/  ISETP.GT.U32.AND P1, PT, R6, R57, PT ;  /* 0x000000390600720c */ /* 0x000fe20003f24070 */
[----:B------:R-:W-:-:S02]  /*8350*/  VIADD R83, R68, 0x32 ;  /* 0x0000003244537836 */ /* 0x000fc40000000000 */
[--C-:B------:R-:W-:Y:S01]  /*8360*/  @!P0 IMAD.IADD R53, R53, 0x1, -R6.reuse ;  /* 0x0000000135358824 */ /* 0x100fe200078e0a06 */
[----:B------:R-:W-:Y:S01]  /*8370*/  ISETP.GT.U32.AND P0, PT, R6, R48, PT ;  /* 0x000000300600720c */ /* 0x000fe20003f04070 */
[C---:B------:R-:W-:Y:S02]  /*8380*/  VIADD R87, R68.reuse, 0x34 ;  /* 0x0000003444577836 */ /* 0x040fe40000000000 */
[C---:B------:R-:W-:Y:S02]  /*8390*/  VIADD R88, R68.reuse, 0x35 ;  /* 0x0000003544587836 */ /* 0x040fe40000000000 */
[C---:B------:R-:W-:Y:S02]  /*83a0*/  VIADD R89, R68.reuse, 0x37 ;  /* 0x0000003744597836 */ /* 0x040fe40000000000 */
[----:B------:R-:W-:Y:S02]  /*83b0*/  VIADD R91, R68, 0x38 ;  /* 0x00000038445b7836 */ /* 0x000fe40000000000 */
[--C-:B------:R-:W-:Y:S01]  /*83c0*/  @!P2 IMAD.IADD R61, R61, 0x1, -R6.reuse ;  /* 0x000000013d3da824 */ /* 0x100fe200078e0a06 */
[----:B------:R-:W-:Y:S01]  /*83d0*/  ISETP.GT.U32.AND P2, PT, R6, R56, PT ;  /* 0x000000380600720c */ /* 0x000fe20003f44070 */
[--C-:B------:R-:W-:Y:S01]  /*83e0*/  @!P5 IMAD.IADD R60, R60, 0x1, -R6.reuse ;  /* 0x000000013c3cd824 */ /* 0x100fe200078e0a06 */
[C---:B------:R-:W-:Y:S01]  /*83f0*/  ISETP.GT.U32.AND P5, PT, R6.reuse, R55, PT ;  /* 0x000000370600720c */ /* 0x040fe20003fa4070 */
[----:B------:R-:W-:Y:S01]  /*8400*/  @!P4 IMAD.IADD R59, R59, 0x1, -R6 ;  /* 0x000000013b3bc824 */ /* 0x000fe200078e0a06 */
[----:B------:R-:W-:Y:S01]  /*8410*/  ISETP.GT.U32.AND P4, PT, R6, R54, PT ;  /* 0x000000360600720c */ /* 0x000fe20003f84070 */
[----:B------:R-:W-:-:S02]  /*8420*/  VIADD R93, R68, 0x3a ;  /* 0x0000003a445d7836 */ /* 0x000fc40000000000 */
[--C-:B------:R-:W-:Y:S01]  /*8430*/  @!P1 IMAD.IADD R57, R57, 0x1, -R6.reuse ;  /* 0x0000000139399824 */ /* 0x100fe200078e0a06 */
[----:B------:R-:W-:Y:S01]  /*8440*/  ISETP.GT.U32.AND P1, PT, R6, R52, PT ;  /* 0x000000340600720c */ /* 0x000fe20003f24070 */
[C---:B------:R-:W-:Y:S02]  /*8450*/  VIADD R86, R68.reuse, 0x3d ;  /* 0x0000003d44567836 */ /* 0x040fe40000000000 */
[----:B------:R-:W-:Y:S02]  /*8460*/  VIADD R84, R68, 0x3e ;  /* 0x0000003e44547836 */ /* 0x000fe40000000000 */
[--C-:B------:R-:W-:Y:S01]  /*8470*/  @!P0 IMAD.IADD R48, R48, 0x1, -R6.reuse ;  /* 0x0000000130308824 */ /* 0x100fe200078e0a06 */
[----:B------:R-:W-:Y:S01]  /*8480*/  ISETP.GT.U32.AND P0, PT, R6, R43, PT ;  /* 0x0000002b0600720c */ /* 0x000fe20003f04070 */
[--C-:B------:R-:W-:Y:S01]  /*8490*/  @!P2 IMAD.IADD R56, R56, 0x1, -R6.reuse ;  /* 0x000000013838a824 */ /* 0x100fe200078e0a06 */
[C---:B------:R-:W-:Y:S01]  /*84a0*/  ISETP.GT.U32.AND P2, PT, R6.reuse, R51, PT ;  /* 0x000000330600720c */ /* 0x040fe20003f44070 */
[--C-:B------:R-:W-:Y:S01]  /*84b0*/  @!P5 IMAD.IADD R55, R55, 0x1, -R6.reuse ;  /* 0x000000013737d824 */ /* 0x100fe200078e0a06 */
[----:B------:R-:W-:Y:S01]  /*84c0*/  ISETP.GT.U32.AND P5, PT, R6, R50, PT ;  /* 0x000000320600720c */ /* 0x000fe20003fa4070 */
[--C-:B------:R-:W-:Y:S01]  /*84d0*/  @!P4 IMAD.IADD R54, R54, 0x1, -R6.reuse ;  /* 0x000000013636c824 */ /* 0x100fe200078e0a06 */
[----:B------:R-:W-:Y:S01]  /*84e0*/  ISETP.GT.U32.AND P4, PT, R6, R49, PT ;  /* 0x000000310600720c */ /* 0x000fe20003f84070 */
[----:B------:R-:W-:Y:S01]  /*84f0*/  @!P1 IMAD.IADD R52, R52, 0x1, -R6 ;  /* 0x0000000134349824 */ /* 0x000fe200078e0a06 */
[----:B------:R-:W-:-:S02]  /*8500*/  ISETP.GT.U32.AND P1, PT, R6, R47, PT ;  /* 0x0000002f0600720c */ /* 0x000fc40003f24070 */
[----:B------:R-:W-:-:S03]  /*8510*/  IABS R23, R79 ;  /* 0x0000004f00177213 */ /* 0x000fc60000000000 */
[--C-:B------:R-:W-:Y:S01]  /*8520*/  @!P0 IMAD.IADD R43, R43, 0x1, -R6.reuse ;  /* 0x000000012b2b8824 */ /* 0x100fe200078e0a06 */
[C---:B------:R-:W-:Y:S01]  /*8530*/  ISETP.GT.U32.AND P0, PT, R6.reuse, R38, PT ;  /* 0x000000260600720c */ /* 0x040fe20003f04070 */
[--C-:B------:R-:W-:Y:S01]  /*8540*/  @!P2 IMAD.IADD R51, R51, 0x1, -R6.reuse ;  /* 0x000000013333a824 */ /* 0x100fe200078e0a06 */
[----:B------:R-:W-:Y:S01]  /*8550*/  ISETP.GT.U32.AND P2, PT, R6, R46, PT ;  /* 0x0000002e0600720c */ /* 0x000fe20003f44070 */
[--C-:B------:R-:W-:Y:S01]  /*8560*/  @!P5 IMAD.IADD R50, R50, 0x1, -R6.reuse ;  /* 0x000000013232d824 */ /* 0x100fe200078e0a06 */
[C---:B------:R-:W-:Y:S01]  /*8570*/  ISETP.GT.U32.AND P5, PT, R6.reuse, R45, PT ;  /* 0x0000002d0600720c */ /* 0x040fe20003fa4070 */
[--C-:B------:R-:W-:Y:S01]  /*8580*/  @!P4 IMAD.IADD R49, R49, 0x1, -R6.reuse ;  /* 0x000000013131c824 */ /* 0x100fe200078e0a06 */
[C---:B------:R-:W-:Y:S01]  /*8590*/  ISETP.GT.U32.AND P4, PT, R6.reuse, R44, PT ;  /* 0x0000002c0600720c */ /* 0x040fe20003f84070 */
[----:B------:R-:W-:Y:S01]  /*85a0*/  @!P1 IMAD.IADD R47, R47, 0x1, -R6 ;  /* 0x000000012f2f9824 */ /* 0x000fe200078e0a06 */
[----:B------:R-:W-:Y:S02]  /*85b0*/  ISETP.GT.U32.AND P1, PT, R6, R42, PT ;  /* 0x0000002a0600720c */ /* 0x000fe40003f24070 */
[----:B------:R-:W-:-:S03]  /*85c0*/  IABS R21, R81 ;  /* 0x0000005100157213 */ /* 0x000fc60000000000 */
[----:B------:R-:W-:Y:S01]  /*85d0*/  @!P0 IMAD.IADD R38, R38, 0x1, -R6 ;  /* 0x0000000126268824 */ /* 0x000fe200078e0a06 */
[----:B------:R-:W-:Y:S01]  /*85e0*/  ISETP.GT.U32.AND P0, PT, R6, R33, PT ;  /* 0x000000210600720c */ /* 0x000fe20003f04070 */
[----:B------:R-:W-:Y:S01]  /*85f0*/  IMAD.HI.U32 R9, R7, R21, RZ ;  /* 0x0000001507097227 */ /* 0x000fe200078e00ff */
[----:B------:R-:W-:-:S03]  /*8600*/  IABS R18, R87 ;  /* 0x0000005700127213 */ /* 0x000fc60000000000 */
[--C-:B------:R-:W-:Y:S01]  /*8610*/  @!P2 IMAD.IADD R46, R46, 0x1, -R6.reuse ;  /* 0x000000012e2ea824 */ /* 0x100fe200078e0a06 */
[C---:B------:R-:W-:Y:S01]  /*8620*/  ISETP.GT.U32.AND P2, PT, R6.reuse, R41, PT ;  /* 0x000000290600720c */ /* 0x040fe20003f44070 */
[--C-:B------:R-:W-:Y:S01]  /*8630*/  @!P5 IMAD.IADD R45, R45, 0x1, -R6.reuse ;  /* 0x000000012d2dd824 */ /* 0x100fe200078e0a06 */
[----:B------:R-:W-:Y:S01]  /*8640*/  ISETP.GT.U32.AND P5, PT, R6, R40, PT ;  /* 0x000000280600720c */ /* 0x000fe20003fa4070 */
[----:B------:R-:W-:Y:S01]  /*8650*/  @!P4 IMAD.IADD R44, R44, 0x1, -R6 ;  /* 0x000000012c2cc824 */ /* 0x000fe200078e0a06 */
[----:B------:R-:W-:Y:S01]  /*8660*/  ISETP.GT.U32.AND P4, PT, R6, R39, PT ;  /* 0x000000270600720c */ /* 0x000fe20003f84070 */
[----:B------:R-:W-:-:S04]  /*8670*/  IMAD.HI.U32 R10, R7, R23, RZ ;  /* 0x00000017070a7227 */ /* 0x000fc800078e00ff */
[----:B------:R-:W-:Y:S02]  /*8680*/  IMAD.MOV R9, RZ, RZ, -R9 ;  /* 0x000000ffff097224 */ /* 0x000fe400078e0a09 */
[----:B------:R-:W-:Y:S01]  /*8690*/  @!P1 IMAD.IADD R42, R42, 0x1, -R6 ;  /* 0x000000012a2a9824 */ /* 0x000fe200078e0a06 */
[C---:B------:R-:W-:Y:S01]  /*86a0*/  ISETP.GT.U32.AND P1, PT, R6.reuse, R37, PT ;  /* 0x000000250600720c */ /* 0x040fe20003f24070 */
[----:B------:R-:W-:Y:S01]  /*86b0*/  IMAD.MOV R10, RZ, RZ, -R10 ;  /* 0x000000ffff0a7224 */ /* 0x000fe200078e0a0a */
[----:B------:R-:W-:Y:S01]  /*86c0*/  IABS R20, R83 ;  /* 0x0000005300147213 */ /* 0x000fe20000000000 */
[----:B------:R-:W-:Y:S02]  /*86d0*/  IMAD R21, R6, R9, R21 ;  /* 0x0000000906157224 */ /* 0x000fe400078e0215 */
[----:B------:R-:W-:Y:S01]  /*86e0*/  IMAD.HI.U32 R9, R7, R18, RZ ;  /* 0x0000001207097227 */ /* 0x000fe200078e00ff */
[----:B------:R-:W-:-:S03]  /*86f0*/  IABS R15, R89 ;  /* 0x00000059000f7213 */ /* 0x000fc60000000000 */
[----:B------:R-:W-:Y:S01]  /*8700*/  @!P0 IMAD.IADD R33, R33, 0x1, -R6 ;  /* 0x0000000121218824 */ /* 0x000fe200078e0a06 */
[C---:B------:R-:W-:Y:S01]  /*8710*/  ISETP.GT.U32.AND P0, PT, R6.reuse, R28, PT ;  /* 0x0000001c0600720c */ /* 0x040fe20003f04070 */
[----:B------:R-:W-:Y:S02]  /*8720*/  IMAD R23, R6, R10, R23 ;  /* 0x0000000a06177224 */ /* 0x000fe400078e0217 */
[----:B------:R-:W-:-:S04]  /*8730*/  IMAD.HI.U32 R10, R7, R20, RZ ;  /* 0x00000014070a7227 */ /* 0x000fc800078e00ff */
[----:B------:R-:W-:Y:S01]  /*8740*/  IMAD.MOV R9, RZ, RZ, -R9 ;  /* 0x000000ffff097224 */ /* 0x000fe200078e0a09 */
[----:B--2---:R-:W-:Y:S04]  /*8750*/  STL [R1+0x8c4], R77 ;  /* 0x0008c44d01007387 */ /* 0x004fe80000100800 */
[----:B------:R-:W-:Y:S04]  /*8760*/  STL [R1+0x594], R12 ;  /* 0x0005940c01007387 */ /* 0x000fe80000100800 */
[----:B------:R-:W-:Y:S04]  /*8770*/  STL [R1+0x73c], R79 ;  /* 0x00073c4f01007387 */ /* 0x000fe80000100800 */
[----:B------:R-:W-:Y:S04]  /*8780*/  STL [R1+0x8c8], R79 ;  /* 0x0008c84f01007387 */ /* 0x000fe80000100800 */
[----:B---3--:R-:W-:Y:S04]  /*8790*/  STL [R1+0x8cc], R76 ;  /* 0x0008cc4c01007387 */ /* 0x008fe80000100800 */
[----:B------:R-:W-:Y:S04]  /*87a0*/  STL [R1+0x5d0], R3 ;  /* 0x0005d00301007387 */ /* 0x000fe80000100800 */
[----:B------:R0:W-:Y:S04]  /*87b0*/  STL [R1+0x5cc], R5 ;  /* 0x0005cc0501007387 */ /* 0x0001e80000100800 */
[----:B------:R-:W-:Y:S04]  /*87c0*/  STL [R1+0x738], R80 ;  /* 0x0007385001007387 */ /* 0x000fe80000100800 */
[----:B------:R-:W-:Y:S04]  /*87d0*/  STL [R1+0x734], R81 ;  /* 0x0007345101007387 */ /* 0x000fe80000100800 */
[----:B----4-:R-:W-:Y:S04]  /*87e0*/  STL [R1+0x8d0], R75 ;  /* 0x0008d04b01007387 */ /* 0x010fe80000100800 */
[----:B------:R-:W-:Y:S04]  /*87f0*/  STL [R1+0x730], R83 ;  /* 0x0007305301007387 */ /* 0x000fe80000100800 */
[----:B------:R2:W-:Y:S04]  /*8800*/  STL [R1+0x8d4], R80 ;  /* 0x0008d45001007387 */ /* 0x0005e80000100800 */
[----:B------:R-:W-:Y:S01]  /*8810*/  STL [R1+0x8d8], R81 ;  /* 0x0008d85101007387 */ /* 0x000fe20000100800 */
[----:B0-----:R-:W-:-:S03]  /*8820*/  VIADD R5, R68, 0x3b ;  /* 0x0000003b44057836 */ /* 0x001fc60000000000 */
[----:B------:R-:W-:Y:S01]  /*8830*/  STL [R1+0x72c], R85 ;  /* 0x00072c5501007387 */ /* 0x000fe20000100800 */
[----:B------:R-:W-:-:S03]  /*8840*/  VIADD R3, R68, 0x3c ;  /* 0x0000003c44037836 */ /* 0x000fc60000000000 */
        /* <DEDUP_REMOVED lines=12> */
[----:B--2---:R-:W2:Y:S04]  /*8910*/  LDL R80, [R1+0x740] ;  /* 0x0007400001507983 */ /* 0x004ea80000100800 */
[----:B------:R-:W3:Y:S04]  /*8920*/  LDL R75, [R1+0x750] ;  /* 0x00075000014b7983 */ /* 0x000ee80000100800 */
[----:B------:R-:W4:Y:S04]  /*8930*/  LDL R76, [R1+0x754] ;  /* 0x00075400014c7983 */ /* 0x000f280000100800 */
[----:B------:R-:W2:Y:S01]  /*8940*/  LDL R79, [R1+0x758] ;  /* 0x00075800014f7983 */ /* 0x000ea20000100800 */
[--C-:B------:R-:W-:Y:S01]  /*8950*/  @!P2 IMAD.IADD R41, R41, 0x1, -R6.reuse ;  /* 0x000000012929a824 */ /* 0x100fe200078e0a06 */
[----:B------:R-:W-:Y:S01]  /*8960*/  IABS R17, R88 ;  /* 0x0000005800117213 */ /* 0x000fe20000000000 */
[--C-:B------:R-:W-:Y:S01]  /*8970*/  @!P5 IMAD.IADD R40, R40, 0x1, -R6.reuse ;  /* 0x000000012828d824 */ /* 0x100fe200078e0a06 */
[C---:B------:R-:W-:Y:S01]  /*8980*/  ISETP.GT.U32.AND P2, PT, R6.reuse, R36, PT ;  /* 0x000000240600720c */ /* 0x040fe20003f44070 */
[----:B------:R-:W-:Y:S01]  /*8990*/  @!P4 IMAD.IADD R39, R39, 0x1, -R6 ;  /* 0x000000012727c824 */ /* 0x000fe200078e0a06 */
[C---:B------:R-:W-:Y:S01]  /*89a0*/  ISETP.GT.U32.AND P5, PT, R6.reuse, R35, PT ;  /* 0x000000230600720c */ /* 0x040fe20003fa4070 */
[----:B------:R-:W-:Y:S01]  /*89b0*/  IMAD.MOV R10, RZ, RZ, -R10 ;  /* 0x000000ffff0a7224 */ /* 0x000fe200078e0a0a */
[C---:B------:R-:W-:Y:S01]  /*89c0*/  ISETP.GT.U32.AND P4, PT, R6.reuse, R34, PT ;  /* 0x000000220600720c */ /* 0x040fe20003f84070 */
[----:B------:R-:W-:-:S02]  /*89d0*/  IMAD R18, R6, R9, R18 ;  /* 0x0000000906127224 */ /* 0x000fc400078e0212 */
[----:B------:R-:W-:Y:S01]  /*89e0*/  IMAD.HI.U32 R9, R7, R15, RZ ;  /* 0x0000000f07097227 */ /* 0x000fe200078e00ff */
[----:B------:R-:W-:-:S03]  /*89f0*/  IABS R12, R93 ;  /* 0x0000005d000c7213 */ /* 0x000fc60000000000 */
[----:B------:R-:W-:Y:S01]  /*8a00*/  @!P1 IMAD.IADD R37, R37, 0x1, -R6 ;  /* 0x0000000125259824 */ /* 0x000fe200078e0a06 */
[C---:B------:R-:W-:Y:S01]  /*8a10*/  ISETP.GT.U32.AND P1, PT, R6.reuse, R32, PT ;  /* 0x000000200600720c */ /* 0x040fe20003f24070 */
[----:B------:R-:W-:Y:S02]  /*8a20*/  IMAD R20, R6, R10, R20 ;  /* 0x0000000a06147224 */ /* 0x000fe400078e0214 */
[----:B------:R-:W-:-:S04]  /*8a30*/  IMAD.HI.U32 R10, R7, R17, RZ ;  /* 0x00000011070a7227 */ /* 0x000fc800078e00ff */
[----:B------:R-:W-:Y:S01]  /*8a40*/  IMAD.MOV R9, RZ, RZ, -R9 ;  /* 0x000000ffff097224 */ /* 0x000fe200078e0a09 */
[----:B------:R-:W-:Y:S01]  /*8a50*/  IABS R14, R91 ;  /* 0x0000005b000e7213 */ /* 0x000fe20000000000 */
[----:B------:R-:W-:Y:S01]  /*8a60*/  @!P0 IMAD.IADD R28, R28, 0x1, -R6 ;  /* 0x000000011c1c8824 */ /* 0x000fe200078e0a06 */
[C---:B------:R-:W-:Y:S01]  /*8a70*/  ISETP.GT.U32.AND P0, PT, R6.reuse, R23, PT ;  /* 0x000000170600720c */ /* 0x040fe20003f04070 */
[----:B------:R-:W-:Y:S02]  /*8a80*/  IMAD.MOV R10, RZ, RZ, -R10 ;  /* 0x000000ffff0a7224 */ /* 0x000fe400078e0a0a */
[----:B------:R-:W-:Y:S02]  /*8a90*/  IMAD R15, R6, R9, R15 ;  /* 0x00000009060f7224 */ /* 0x000fe400078e020f */
[----:B------:R-:W-:-:S04]  /*8aa0*/  IMAD.HI.U32 R9, R7, R12, RZ ;  /* 0x0000000c07097227 */ /* 0x000fc800078e00ff */
[----:B------:R-:W-:Y:S02]  /*8ab0*/  IMAD R17, R6, R10, R17 ;  /* 0x0000000a06117224 */ /* 0x000fe400078e0211 */
[--C-:B------:R-:W-:Y:S01]  /*8ac0*/  @!P2 IMAD.IADD R36, R36, 0x1, -R6.reuse ;  /* 0x000000012424a824 */ /* 0x100fe200078e0a06 */
[C---:B------:R-:W-:Y:S01]  /*8ad0*/  ISETP.GT.U32.AND P2, PT, R6.reuse, R31, PT ;  /* 0x0000001f0600720c */ /* 0x040fe20003f44070 */
[--C-:B------:R-:W-:Y:S01]  /*8ae0*/  @!P5 IMAD.IADD R35, R35, 0x1, -R6.reuse ;  /* 0x000000012323d824 */ /* 0x100fe200078e0a06 */
[----:B------:R-:W-:Y:S01]  /*8af0*/  ISETP.GT.U32.AND P5, PT, R6, R30, PT ;  /* 0x0000001e0600720c */ /* 0x000fe20003fa4070 */
[----:B------:R-:W-:Y:S01]  /*8b00*/  @!P4 IMAD.IADD R34, R34, 0x1, -R6 ;  /* 0x000000012222c824 */ /* 0x000fe200078e0a06 */
[----:B------:R-:W-:Y:S01]  /*8b10*/  ISETP.GT.U32.AND P4, PT, R6, R29, PT ;  /* 0x0000001d0600720c */ /* 0x000fe20003f84070 */
[----:B------:R-:W-:-:S04]  /*8b20*/  IMAD.HI.U32 R10, R7, R14, RZ ;  /* 0x0000000e070a7227 */ /* 0x000fc800078e00ff */
[----:B------:R-:W-:Y:S01]  /*8b30*/  IMAD.MOV R9, RZ, RZ, -R9 ;  /* 0x000000ffff097224 */ /* 0x000fe200078e0a09 */
[----:B------:R-:W-:Y:S01]  /*8b40*/  IABS R11, R5 ;  /* 0x00000005000b7213 */ /* 0x000fe20000000000 */
[----:B------:R-:W-:Y:S01]  /*8b50*/  @!P1 IMAD.IADD R32, R32, 0x1, -R6 ;  /* 0x0000000120209824 */ /* 0x000fe200078e0a06 */
[C---:B------:R-:W-:Y:S01]  /*8b60*/  ISETP.GT.U32.AND P1, PT, R6.reuse, R27, PT ;  /* 0x0000001b0600720c */ /* 0x040fe20003f24070 */
[----:B------:R-:W-:Y:S02]  /*8b70*/  IMAD.MOV R10, RZ, RZ, -R10 ;  /* 0x000000ffff0a7224 */ /* 0x000fe400078e0a0a */
[C---:B------:R-:W-:Y:S01]  /*8b80*/  IMAD R12, R6.reuse, R9, R12 ;  /* 0x00000009060c7224 */ /* 0x040fe200078e020c */
[----:B------:R-:W-:Y:S01]  /*8b90*/  IABS R9, R86 ;  /* 0x0000005600097213 */ /* 0x000fe20000000000 */
[C---:B------:R-:W-:Y:S02]  /*8ba0*/  IMAD R14, R6.reuse, R10, R14 ;  /* 0x0000000a060e7224 */ /* 0x040fe400078e020e */
[----:B------:R-:W-:Y:S01]  /*8bb0*/  @!P0 IMAD.IADD R23, R23, 0x1, -R6 ;  /* 0x0000000117178824 */ /* 0x000fe200078e0a06 */
[----:B------:R-:W-:Y:S01]  /*8bc0*/  ISETP.GT.U32.AND P0, PT, R6, R18, PT ;  /* 0x000000120600720c */ /* 0x000fe20003f04070 */
[----:B------:R-:W-:-:S04]  /*8bd0*/  IMAD.HI.U32 R10, R7, R11, RZ ;  /* 0x0000000b070a7227 */ /* 0x000fc800078e00ff */
[----:B------:R-:W-:-:S04]  /*8be0*/  IMAD.HI.U32 R72, R7, R9, RZ ;  /* 0x0000000907487227 */ /* 0x000fc800078e00ff */
[----:B------:R-:W-:Y:S02]  /*8bf0*/  IMAD.MOV R10, RZ, RZ, -R10 ;  /* 0x000000ffff0a7224 */ /* 0x000fe400078e0a0a */
[--C-:B------:R-:W-:Y:S01]  /*8c00*/  @!P2 IMAD.IADD R31, R31, 0x1, -R6.reuse ;  /* 0x000000011f1fa824 */ /* 0x100fe200078e0a06 */
[----:B------:R-:W-:Y:S01]  /*8c10*/  ISETP.GT.U32.AND P2, PT, R6, R26, PT ;  /* 0x0000001a0600720c */ /* 0x000fe20003f44070 */
[--C-:B------:R-:W-:Y:S01]  /*8c20*/  @!P5 IMAD.IADD R30, R30, 0x1, -R6.reuse ;  /* 0x000000011e1ed824 */ /* 0x100fe200078e0a06 */
[C---:B------:R-:W-:Y:S01]  /*8c30*/  ISETP.GT.U32.AND P5, PT, R6.reuse, R25, PT ;  /* 0x000000190600720c */ /* 0x040fe20003fa4070 */
[----:B------:R-:W-:Y:S01]  /*8c40*/  @!P4 IMAD.IADD R29, R29, 0x1, -R6 ;  /* 0x000000011d1dc824 */ /* 0x000fe200078e0a06 */
[C---:B------:R-:W-:Y:S01]  /*8c50*/  ISETP.GT.U32.AND P4, PT, R6.reuse, R24, PT ;  /* 0x000000180600720c */ /* 0x040fe20003f84070 */
[----:B------:R-:W-:Y:S02]  /*8c60*/  IMAD.MOV R72, RZ, RZ, -R72 ;  /* 0x000000ffff487224 */ /* 0x000fe400078e0a48 */
[C---:B------:R-:W-:Y:S01]  /*8c70*/  IMAD R11, R6.reuse, R10, R11 ;  /* 0x0000000a060b7224 */ /* 0x040fe200078e020b */
[----:B------:R-:W-:Y:S01]  /*8c80*/  IABS R10, R3 ;  /* 0x00000003000a7213 */ /* 0x000fe20000000000 */
[--C-:B------:R-:W-:Y:S01]  /*8c90*/  @!P1 IMAD.IADD R27, R27, 0x1, -R6.reuse ;  /* 0x000000011b1b9824 */ /* 0x100fe200078e0a06 */
[C---:B------:R-:W-:Y:S01]  /*8ca0*/  ISETP.GT.U32.AND P1, PT, R6.reuse, R22, PT ;  /* 0x000000160600720c */ /* 0x040fe20003f24070 */
[----:B------:R-:W-:Y:S01]  /*8cb0*/  IMAD R9, R6, R72, R9 ;  /* 0x0000004806097224 */ /* 0x000fe200078e0209 */
[----:B------:R-:W-:Y:S01]  /*8cc0*/  IABS R72, R84 ;  /* 0x0000005400487213 */ /* 0x000fe20000000000 */
[----:B------:R-:W-:Y:S01]  /*8cd0*/  @!P0 IMAD.IADD R18, R18, 0x1, -R6 ;  /* 0x0000000112128824 */ /* 0x000fe200078e0a06 */
[----:B------:R-:W-:Y:S01]  /*8ce0*/  ISETP.GT.U32.AND P0, PT, R6, R13, PT ;  /* 0x0000000d0600720c */ /* 0x000fe20003f04070 */
[----:B------:R-:W-:-:S04]  /*8cf0*/  IMAD.HI.U32 R73, R7, R10, RZ ;  /* 0x0000000a07497227 */ /* 0x000fc800078e00ff */
[----:B------:R-:W-:-:S04]  /*8d00*/  IMAD.HI.U32 R7, R7, R72, RZ ;  /* 0x0000004807077227 */ /* 0x000fc800078e00ff */
[--C-:B------:R-:W-:Y:S01]  /*8d10*/  @!P2 IMAD.IADD R26, R26, 0x1, -R6.reuse ;  /* 0x000000011a1aa824 */ /* 0x100fe200078e0a06 */
[C---:B------:R-:W-:Y:S01]  /*8d20*/  ISETP.GT.U32.AND P2, PT, R6.reuse, R21, PT ;  /* 0x000000150600720c */ /* 0x040fe20003f44070 */
[--C-:B------:R-:W-:Y:S01]  /*8d30*/  @!P5 IMAD.IADD R25, R25, 0x1, -R6.reuse ;  /* 0x000000011919d824 */ /* 0x100fe200078e0a06 */
[----:B------:R-:W-:Y:S01]  /*8d40*/  ISETP.GT.U32.AND P5, PT, R6, R20, PT ;  /* 0x000000140600720c */ /* 0x000fe20003fa4070 */
[--C-:B------:R-:W-:Y:S01]  /*8d50*/  @!P4 IMAD.IADD R24, R24, 0x1, -R6.reuse ;  /* 0x000000011818c824 */ /* 0x100fe200078e0a06 */
[----:B------:R-:W-:Y:S01]  /*8d60*/  ISETP.GT.U32.AND P4, PT, R6, R19, PT ;  /* 0x000000130600720c */ /* 0x000fe20003f84070 */
[----:B------:R-:W-:Y:S02]  /*8d70*/  IMAD.MOV R7, RZ, RZ, -R7 ;  /* 0x000000ffff077224 */ /* 0x000fe400078e0a07 */
[----:B------:R-:W-:Y:S01]  /*8d80*/  @!P1 IMAD.IADD R22, R22, 0x1, -R6 ;  /* 0x0000000116169824 */ /* 0x000fe200078e0a06 */
[C---:B------:R-:W-:Y:S01]  /*8d90*/  ISETP.GT.U32.AND P1, PT, R6.reuse, R17, PT ;  /* 0x000000110600720c */ /* 0x040fe20003f24070 */
[----:B------:R-:W-:-:S02]  /*8da0*/  IMAD R7, R6, R7, R72 ;  /* 0x0000000706077224 */ /* 0x000fc400078e0248 */
[----:B------:R-:W-:-:S03]  /*8db0*/  @!P0 IMAD.IADD R13, R13, 0x1, -R6 ;  /* 0x000000010d0d8824 */ /* 0x000fc600078e0a06 */
        /* <DEDUP_REMOVED lines=8> */
[----:B------:R-:W-:Y:S01]  /*8e40*/  ISETP.GT.U32.AND P1, PT, R6, R12, PT ;  /* 0x0000000c0600720c */ /* 0x000fe20003f24070 */
[----:B------:R-:W-:-:S04]  /*8e50*/  IMAD.MOV R73, RZ, RZ, -R73 ;  /* 0x000000ffff497224 */ /* 0x000fc800078e0a49 */
[----:B------:R-:W-:Y:S01]  /*8e60*/  @!P0 IMAD.IADD R7, R7, 0x1, -R6 ;  /* 0x0000000107078824 */ /* 0x000fe200078e0a06 */
[C---:B------:R-:W-:Y:S01]  /*8e70*/  ISETP.GT.U32.AND P0, PT, R6.reuse, R67, PT ;  /* 0x000000430600720c */ /* 0x040fe20003f04070 */
[----:B------:R-:W-:Y:S02]  /*8e80*/  IMAD R10, R6, R73, R10 ;  /* 0x00000049060a7224 */ /* 0x000fe400078e020a */
[--C-:B------:R-:W-:Y:S01]  /*8e90*/  @!P2 IMAD.IADD R16, R16, 0x1, -R6.reuse ;  /* 0x000000011010a824 */ /* 0x100fe200078e0a06 */
[C---:B------:R-:W-:Y:S01]  /*8ea0*/  ISETP.GT.U32.AND P2, PT, R6.reuse, R11, PT ;  /* 0x0000000b0600720c */ /* 0x040fe20003f44070 */
[--C-:B------:R-:W-:Y:S01]  /*8eb0*/  @!P5 IMAD.IADD R15, R15, 0x1, -R6.reuse ;  /* 0x000000010f0fd824 */ /* 0x100fe200078e0a06 */
[----:B------:R-:W-:Y:S01]  /*8ec0*/  ISETP.GT.U32.AND P5, PT, R6, R10, PT ;  /* 0x0000000a0600720c */ /* 0x000fe20003fa4070 */
[--C-:B------:R-:W-:Y:S01]  /*8ed0*/  @!P4 IMAD.IADD R14, R14, 0x1, -R6.reuse ;  /* 0x000000010e0ec824 */ /* 0x100fe200078e0a06 */
[----:B------:R-:W-:Y:S01]  /*8ee0*/  ISETP.GT.U32.AND P4, PT, R6, R9, PT ;  /* 0x000000090600720c */ /* 0x000fe20003f84070 */
[----:B------:R-:W-:Y:S01]  /*8ef0*/  @!P1 IMAD.IADD R12, R12, 0x1, -R6 ;  /* 0x000000010c0c9824 */ /* 0x000fe200078e0a06 */
[----:B------:R-:W-:-:S03]  /*8f00*/  ISETP.GT.U32.AND P1, PT, R6, R71, PT ;  /* 0x000000470600720c */ /* 0x000fc60003f24070 */
[----:B------:R-:W-:Y:S01]  /*8f10*/  @!P0 IMAD.IADD R67, R67, 0x1, -R6 ;  /* 0x0000000143438824 */ /* 0x000fe200078e0a06 */
[----:B------:R-:W-:-:S03]  /*8f20*/  ISETP.GT.U32.AND P0, PT, R6, R62, PT ;  /* 0x0000003e0600720c */ /* 0x000fc60003f04070 */
[--C-:B------:R-:W-:Y:S01]  /*8f30*/  @!P2 IMAD.IADD R11, R11, 0x1, -R6.reuse ;  /* 0x000000010b0ba824 */ /* 0x100fe200078e0a06 */
[----:B------:R-:W-:Y:S01]  /*8f40*/  ISETP.GT.U32.AND P2, PT, R6, R8, PT ;  /* 0x000000080600720c */ /* 0x000fe20003f44070 */
[--C-:B------:R-:W-:Y:S01]  /*8f50*/  @!P5 IMAD.IADD R10, R10, 0x1, -R6.reuse ;  /* 0x000000010a0ad824 */ /* 0x100fe200078e0a06 */
[C---:B------:R-:W-:Y:S01]  /*8f60*/  ISETP.GT.U32.AND P5, PT, R6.reuse, R70, PT ;  /* 0x000000460600720c */ /* 0x040fe20003fa4070 */
[--C-:B------:R-:W-:Y:S01]  /*8f70*/  @!P4 IMAD.IADD R9, R9, 0x1, -R6.reuse ;  /* 0x000000010909c824 */ /* 0x100fe200078e0a06 */
[C---:B------:R-:W-:Y:S01]  /*8f80*/  ISETP.GT.U32.AND P4, PT, R6.reuse, R69, PT ;  /* 0x000000450600720c */ /* 0x040fe20003f84070 */
        /* <DEDUP_REMOVED lines=90> */
[--C-:B------:R-:W-:Y:S01]  /*9530*/  @!P1 IMAD.IADD R26, R26, 0x1, -R6.reuse ;  /* 0x000000011a1a9824 */ /* 0x100fe200078e0a06 */
[----:B------:R-:W-:Y:S01]  /*9540*/  ISETP.GT.U32.AND P1, PT, R6, R21, PT ;  /* 0x000000150600720c */ /* 0x000fe20003f24070 */
[----:B-1----:R-:W-:Y:S02]  /*9550*/  VIADD R72, R78, 0xffffff99 ;  /* 0xffffff994e487836 */ /* 0x002fe40000000000 */
[----:B------:R-:W-:-:S03]  /*9560*/  @!P0 IMAD.IADD R17, R17, 0x1, -R6 ;  /* 0x0000000111118824 */ /* 0x000fc600078e0a06 */
[----:B------:R-:W-:Y:S01]  /*9570*/  ISETP.GE.U32.AND P0, PT, R72, 0x7fffff1a, PT ;  /* 0x7fffff1a4800780c */ /* 0x000fe20003f06070 */
[----:B------:R-:W-:Y:S02]  /*9580*/  IMAD R72, R4, 0x66, RZ ;  /* 0x0000006604487824 */ /* 0x000fe400078e02ff */
[--C-:B------:R-:W-:Y:S01]  /*9590*/  @!P2 IMAD.IADD R25, R25, 0x1, -R6.reuse ;  /* 0x000000011919a824 */ /* 0x100fe200078e0a06 */
[----:B------:R-:W-:Y:S01]  /*95a0*/  ISETP.GT.U32.AND P2, PT, R6, R20, PT ;  /* 0x000000140600720c */ /* 0x000fe20003f44070 */
[--C-:B------:R-:W-:Y:S01]  /*95b0*/  @!P5 IMAD.IADD R24, R24, 0x1, -R6.reuse ;  /* 0x000000011818d824 */ /* 0x100fe200078e0a06 */
[C---:B------:R-:W-:Y:S01]  /*95c0*/  ISETP.GT.U32.AND P5, PT, R6.reuse, R19, PT ;  /* 0x000000130600720c */ /* 0x040fe20003fa4070 */
[--C-:B------:R-:W-:Y:S01]  /*95d0*/  @!P4 IMAD.IADD R23, R23, 0x1, -R6.reuse ;  /* 0x000000011717c824 */ /* 0x100fe200078e0a06 */
[----:B------:R-:W-:Y:S02]  /*95e0*/  ISETP.GT.U32.AND P4, PT, R6, R18, PT ;  /* 0x000000120600720c */ /* 0x000fe40003f84070 */
[----:B------:R-:W-:Y:S01]  /*95f0*/  IADD3 R73, P6, PT, R72, R0, RZ ;  /* 0x0000000048497210 */ /* 0x000fe20007fde0ff */
[----:B------:R-:W-:Y:S01]  /*9600*/  @!P1 IMAD.IADD R21, R21, 0x1, -R6 ;  /* 0x0000000115159824 */ /* 0x000fe200078e0a06 */
[----:B------:R-:W-:-:S02]  /*9610*/  ISETP.GT.U32.AND P1, PT, R6, R16, PT ;  /* 0x000000100600720c */ /* 0x000fc40003f24070 */
[----:B------:R-:W-:Y:S01]  /*9620*/  LEA.HI.X.SX32 R77, R72, R2, 0x1, P6 ;  /* 0x00000002484d7211 */ /* 0x000fe200030f0eff */
[----:B------:R0:W-:Y:S01]  /*9630*/  STL [R1+0x488], R73 ;  /* 0x0004884901007387 */ /* 0x0001e20000100800 */
[----:B------:R-:W-:Y:S01]  /*9640*/  PRMT R74, RZ, 0x7610, R74 ;  /* 0x00007610ff4a7816 */ /* 0x000fe2000000004a */
[----:B------:R-:W-:Y:S02]  /*9650*/  @!P0 IMAD.MOV.U32 R72, RZ, RZ, R73 ;  /* 0x000000ffff488224 */ /* 0x000fe400078e0049 */
[--C-:B------:R-:W-:Y:S01]  /*9660*/  @!P2 IMAD.IADD R20, R20, 0x1, -R6.reuse ;  /* 0x000000011414a824 */ /* 0x100fe200078e0a06 */
[C---:B------:R-:W-:Y:S01]  /*9670*/  ISETP.GT.U32.AND P2, PT, R6.reuse, R15, PT ;  /* 0x0000000f0600720c */ /* 0x040fe20003f44070 */
[--C-:B------:R-:W-:Y:S02]  /*9680*/  @!P5 IMAD.IADD R19, R19, 0x1, -R6.reuse ;  /* 0x000000011313d824 */ /* 0x100fe400078e0a06 */
[----:B0-----:R-:W-:Y:S01]  /*9690*/  @!P0 IMAD.MOV.U32 R73, RZ, RZ, R77 ;  /* 0x000000ffff498224 */ /* 0x001fe200078e004d */
[----:B------:R-:W-:Y:S01]  /*96a0*/  ISETP.GT.U32.AND P5, PT, R6, R14, PT ;  /* 0x0000000e0600720c */ /* 0x000fe20003fa4070 */
[--C-:B------:R-:W-:Y:S01]  /*96b0*/  @!P4 IMAD.IADD R18, R18, 0x1, -R6.reuse ;  /* 0x000000011212c824 */ /* 0x100fe200078e0a06 */
[----:B------:R-:W-:Y:S01]  /*96c0*/  ISETP.GT.U32.AND P4, PT, R6, R13, PT ;  /* 0x0000000d0600720c */ /* 0x000fe20003f84070 */
[----:B------:R0:W-:Y:S01]  /*96d0*/  STL [R1+0x484], R77 ;  /* 0x0004844d01007387 */ /* 0x0001e20000100800 */
[----:B------:R-:W-:-:S03]  /*96e0*/  @!P1 IMAD.IADD R16, R16, 0x1, -R6 ;  /* 0x0000000110109824 */ /* 0x000fc600078e0a06 */
[----:B------:R1:W4:Y:S01]  /*96f0*/  @!P0 LDG.E.U8 R74, desc[UR18][R72.64] ;  /* 0x00000012484a8981 */ /* 0x000322000c1e1100 */
[C---:B------:R-:W-:Y:S01]  /*9700*/  ISETP.GT.U32.AND P1, PT, R6.reuse, R12, PT ;  /* 0x0000000c0600720c */ /* 0x040fe20003f24070 */
[--C-:B------:R-:W-:Y:S01]  /*9710*/  @!P2 IMAD.IADD R15, R15, 0x1, -R6.reuse ;  /* 0x000000010f0fa824 */ /* 0x100fe200078e0a06 */
[----:B------:R-:W-:Y:S01]  /*9720*/  ISETP.GT.U32.AND P6, PT, R6, R7, PT ;  /* 0x000000070600720c */ /* 0x000fe20003fc4070 */
[----:B------:R-:W4:Y:S02]  /*9730*/  LDL R78, [R1+0x760] ;  /* 0x00076000014e7983 */ /* 0x000f240000100800 */
[--C-:B------:R-:W-:Y:S02]  /*9740*/  @!P5 IMAD.IADD R14, R14, 0x1, -R6.reuse ;  /* 0x000000010e0ed824 */ /* 0x100fe400078e0a06 */
[----:B------:R-:W-:Y:S01]  /*9750*/  @!P4 IMAD.IADD R13, R13, 0x1, -R6 ;  /* 0x000000010d0dc824 */ /* 0x000fe200078e0a06 */
[----:B0-----:R-:W4:Y:S04]  /*9760*/  LDL R77, [R1+0x75c] ;  /* 0x00075c00014d7983 */ /* 0x001f280000100800 */
[----:B------:R-:W4:Y:S04]  /*9770*/  LDL R72, [R1+0x748] ;  /* 0x0007480001487983 */ /* 0x000f280000100800 */
[----:B------:R-:W4:Y:S01]  /*9780*/  LDL R73, [R1+0x74c] ;  /* 0x00074c0001497983 */ /* 0x000f220000100800 */
[----:B------:R-:W-:-:S02]  /*9790*/  ISETP.GT.U32.AND P2, PT, R6, R11, PT ;  /* 0x0000000b0600720c */ /* 0x000fc40003f44070 */
[C---:B------:R-:W-:Y:S01]  /*97a0*/  ISETP.GT.U32.AND P4, PT, R6.reuse, R10, PT ;  /* 0x0000000a0600720c */ /* 0x040fe20003f84070 */
[----:B------:R-:W4:Y:S01]  /*97b0*/  LDL R81, [R1+0x764] ;  /* 0x0007640001517983 */ /* 0x000f220000100800 */
[----:B------:R-:W-:Y:S01]  /*97c0*/  ISETP.GT.U32.AND P5, PT, R6, R9, PT ;  /* 0x000000090600720c */ /* 0x000fe20003fa4070 */
[--C-:B------:R-:W-:Y:S01]  /*97d0*/  @!P1 IMAD.IADD R12, R12, 0x1, -R6.reuse ;  /* 0x000000010c0c9824 */ /* 0x100fe200078e0a06 */
[----:B------:R-:W-:Y:S02]  /*97e0*/  ISETP.GE.AND P0, PT, R68, RZ, PT ;  /* 0x000000ff4400720c */ /* 0x000fe40003f06270 */
[----:B--2---:R-:W-:Y:S01]  /*97f0*/  ISETP.GE.AND P1, PT, R80, RZ, PT ;  /* 0x000000ff5000720c */ /* 0x004fe20003f26270 */
[----:B------:R-:W-:-:S04]  /*9800*/  @!P6 IMAD.IADD R7, R7, 0x1, -R6 ;  /* 0x000000010707e824 */ /* 0x000fc800078e0a06 */
[--C-:B------:R-:W-:Y:S02]  /*9810*/  @!P2 IMAD.IADD R11, R11, 0x1, -R6.reuse ;  /* 0x000000010b0ba824 */ /* 0x100fe400078e0a06 */
[--C-:B------:R-:W-:Y:S02]  /*9820*/  @!P4 IMAD.IADD R10, R10, 0x1, -R6.reuse ;  /* 0x000000010a0ac824 */ /* 0x100fe400078e0a06 */
[----:B------:R-:W-:Y:S02]  /*9830*/  @!P5 IMAD.IADD R9, R9, 0x1, -R6 ;  /* 0x000000010909d824 */ /* 0x000fe400078e0a06 */
[----:B------:R-:W2:Y:S01]  /*9840*/  LDL R6, [R1+0x744] ;  /* 0x0007440001067983 */ /* 0x000ea20000100800 */
[----:B---3--:R-:W-:Y:S01]  /*9850*/  ISETP.GE.AND P5, PT, R75, RZ, PT ;  /* 0x000000ff4b00720c */ /* 0x008fe20003fa6270 */
[----:B------:R-:W-:Y:S02]  /*9860*/  @!P0 IMAD.MOV R71, RZ, RZ, -R71 ;  /* 0x000000ffff478224 */ /* 0x000fe400078e0a47 */
[----:B------:R0:W-:Y:S01]  /*9870*/  STL [R1+0x804], R68 ;  /* 0x0008044401007387 */ /* 0x0001e20000100800 */
[----:B----4-:R-:W-:Y:S01]  /*9880*/  ISETP.GE.AND P0, PT, R76, RZ, PT ;  /* 0x000000ff4c00720c */ /* 0x010fe20003f06270 */
[----:B------:R-:W-:-:S02]  /*9890*/  @!P1 IMAD.MOV R69, RZ, RZ, -R69 ;  /* 0x000000ffff459224 */ /* 0x000fc400078e0a45 */
[----:B------:R-:W3:Y:S01]  /*98a0*/  LDL R80, [R1+0x76c] ;  /* 0x00076c0001507983 */ /* 0x000ee20000100800 */
[----:B------:R-:W-:-:S03]  /*98b0*/  ISETP.GE.AND P1, PT, R79, RZ, PT ;  /* 0x000000ff4f00720c */ /* 0x000fc60003f26270 */
[----:B------:R-:W4:Y:S04]  /*98c0*/  LDL R75, [R1+0x77c] ;  /* 0x00077c00014b7983 */ /* 0x000f280000100800 */
[----:B------:R-:W2:Y:S04]  /*98d0*/  LDL R76, [R1+0x774] ;  /* 0x00077400014c7983 */ /* 0x000ea80000100800 */
[----:B------:R-:W2:Y:S01]  /*98e0*/  LDL R79, [R1+0x770] ;  /* 0x00077000014f7983 */ /* 0x000ea20000100800 */
[----:B------:R-:W-:Y:S02]  /*98f0*/  @!P5 IMAD.MOV R66, RZ, RZ, -R66 ;  /* 0x000000ffff42d224 */ /* 0x000fe400078e0a42 */
[----:B------:R-:W-:Y:S01]  /*9900*/  @!P0 IMAD.MOV R64, RZ, RZ, -R64 ;  /* 0x000000ffff408224 */ /* 0x000fe200078e0a40 */
[----:B0-----:R-:W2:Y:S01]  /*9910*/  LDL R68, [R1+0x7a0] ;  /* 0x0007a00001447983 */ /* 0x001ea20000100800 */
[----:B------:R-:W-:Y:S01]  /*9920*/  @!P1 IMAD.MOV R63, RZ, RZ, -R63 ;  /* 0x000000ffff3f9224 */ /* 0x000fe200078e0a3f */
[----:B------:R-:W-:-:S02]  /*9930*/  ISETP.GE.AND P2, PT, R72, RZ, PT ;  /* 0x000000ff4800720c */ /* 0x000fc40003f46270 */
[----:B------:R-:W-:Y:S01]  /*9940*/  ISETP.GE.AND P4, PT, R73, RZ, PT ;  /* 0x000000ff4900720c */ /* 0x000fe20003f86270 */
[----:B------:R-:W2:Y:S04]  /*9950*/  LDL R72, [R1+0x798] ;  /* 0x0007980001487983 */ /* 0x000ea80000100800 */
[----:B------:R-:W2:Y:S01]  /*9960*/  LDL R73, [R1+0x778] ;  /* 0x0007780001497983 */ /* 0x000ea20000100800 */
[----:B------:R-:W-:-:S05]  /*9970*/  ISETP.GE.AND P5, PT, R78, RZ, PT ;  /* 0x000000ff4e00720c */ /* 0x000fca0003fa6270 */
[----:B------:R-:W-:Y:S01]  /*9980*/  @!P2 IMAD.MOV R67, RZ, RZ, -R67 ;  /* 0x000000ffff43a224 */ /* 0x000fe200078e0a43 */
[----:B------:R-:W-:Y:S01]  /*9990*/  ISETP.GE.AND P2, PT, R77, RZ, PT ;  /* 0x000000ff4d00720c */ /* 0x000fe20003f46270 */
[----:B------:R-:W2:Y:S01]  /*99a0*/  LDL R78, [R1+0x780] ;  /* 0x00078000014e7983 */ /* 0x000ea20000100800 */
[----:B------:R-:W-:-:S03]  /*99b0*/  @!P4 IMAD.MOV R65, RZ, RZ, -R65 ;  /* 0x000000ffff41c224 */ /* 0x000fc600078e0a41 */
[----:B------:R-:W2:Y:S01]  /*99c0*/  LDL R77, [R1+0x768] ;  /* 0x00076800014d7983 */ /* 0x000ea20000100800 */
[----:B------:R-:W-:-:S03]  /*99d0*/  ISETP.GE.AND P4, PT, R81, RZ, PT ;  /* 0x000000ff5100720c */ /* 0x000fc60003f86270 */
[----:B------:R-:W2:Y:S01]  /*99e0*/  LDL R81, [R1+0x790] ;  /* 0x0007900001517983 */ /* 0x000ea20000100800 */
[----:B------:R-:W-:Y:S01]  /*99f0*/  @!P5 IMAD.MOV R61, RZ, RZ, -R61 ;  /* 0x000000ffff3dd224 */ /* 0x000fe200078e0a3d */
[----:B---3--:R-:W-:-:S08]  /*9a00*/  ISETP.GE.AND P0, PT, R80, RZ, PT ;  /* 0x000000ff5000720c */ /* 0x008fd00003f06270 */
[----:B------:R-:W-:Y:S01]  /*9a10*/  @!P4 IMAD.MOV R60, RZ, RZ, -R60 ;  /* 0x000000ffff3cc224 */ /* 0x000fe200078e0a3c */
[----:B------:R-:W3:Y:S01]  /*9a20*/  LDL R80, [R1+0x78c] ;  /* 0x00078c0001507983 */ /* 0x000ee20000100800 */
[----:B----4-:R-:W-:-:S03]  /*9a30*/  ISETP.GE.AND P1, PT, R75, RZ, PT ;  /* 0x000000ff4b00720c */ /* 0x010fc60003f26270 */
[----:B------:R-:W4:Y:S01]  /*9a40*/  LDL R75, [R1+0x794] ;  /* 0x00079400014b7983 */ /* 0x000f220000100800 */
[----:B--2---:R-:W-:-:S03]  /*9a50*/  ISETP.GE.AND P5, PT, R76, RZ, PT ;  /* 0x000000ff4c00720c */ /* 0x004fc60003fa6270 */
[----:B------:R-:W2:Y:S01]  /*9a60*/  LDL R76, [R1+0x7a8] ;  /* 0x0007a800014c7983 */ /* 0x000ea20000100800 */
[----:B------:R-:W-:-:S03]  /*9a70*/  ISETP.GE.AND P4, PT, R79, RZ, PT ;  /* 0x000000ff4f00720c */ /* 0x000fc60003f86270 */
[----:B------:R-:W2:Y:S01]  /*9a80*/  LDL R79, [R1+0x7a4] ;  /* 0x0007a400014f7983 */ /* 0x000ea20000100800 */
[----:B------:R-:W-:Y:S02]  /*9a90*/  @!P2 IMAD.MOV R62, RZ, RZ, -R62 ;  /* 0x000000ffff3ea224 */ /* 0x000fe400078e0a3e */
[----:B------:R-:W-:Y:S02]  /*9aa0*/  @!P0 IMAD.MOV R59, RZ, RZ, -R59 ;  /* 0x000000ffff3b8224 */ /* 0x000fe400078e0a3b */
[----:B------:R-:W-:Y:S02]  /*9ab0*/  @!P1 IMAD.MOV R58, RZ, RZ, -R58 ;  /* 0x000000ffff3a9224 */ /* 0x000fe400078e0a3a */
[----:B------:R-:W-:-:S03]  /*9ac0*/  @!P5 IMAD.MOV R56, RZ, RZ, -R56 ;  /* 0x000000ffff38d224 */ /* 0x000fc600078e0a38 */
[----:B------:R-:W-:Y:S01]  /*9ad0*/  @!P4 IMAD.MOV R55, RZ, RZ, -R55 ;  /* 0x000000ffff37c224 */ /* 0x000fe200078e0a37 */
[----:B------:R-:W-:Y:S02]  /*9ae0*/  ISETP.GE.AND P2, PT, R73, RZ, PT ;  /* 0x000000ff4900720c */ /* 0x000fe40003f46270 */
[----:B------:R-:W2:Y:S01]  /*9af0*/  LDL R73, [R1+0x7c0] ;  /* 0x0007c00001497983 */ /* 0x000ea20000100800 */
[----:B------:R-:W-:-:S03]  /*9b00*/  ISETP.GE.AND P1, PT, R78, RZ, PT ;  /* 0x000000ff4e00720c */ /* 0x000fc60003f26270 */
[----:B------:R-:W2:Y:S01]  /*9b10*/  LDL R78, [R1+0x7b0] ;  /* 0x0007b000014e7983 */ /* 0x000ea20000100800 */
[----:B------:R-:W-:-:S03]  /*9b20*/  ISETP.GE.AND P0, PT, R77, RZ, PT ;  /* 0x000000ff4d00720c */ /* 0x000fc60003f06270 */
[----:B------:R-:W2:Y:S03]  /*9b30*/  LDL R77, [R1+0x7ac] ;  /* 0x0007ac00014d7983 */ /* 0x000ea60000100800 */
[----:B------:R-:W-:Y:S01]  /*9b40*/  @!P2 IMAD.MOV R57, RZ, RZ, -R57 ;  /* 0x000000ffff39a224 */ /* 0x000fe200078e0a39 */
[----:B------:R-:W-:Y:S02]  /*9b50*/  ISETP.GE.AND P2, PT, R81, RZ, PT ;  /* 0x000000ff5100720c */ /* 0x000fe40003f46270 */
[----:B------:R-:W2:Y:S01]  /*9b60*/  LDL R81, [R1+0x7bc] ;  /* 0x0007bc0001517983 */ /* 0x000ea20000100800 */
[----:B------:R-:W-:Y:S01]  /*9b70*/  @!P1 IMAD.MOV R53, RZ, RZ, -R53 ;  /* 0x000000ffff359224 */ /* 0x000fe200078e0a35 */
[----:B---3--:R-:W-:Y:S02]  /*9b80*/  ISETP.GE.AND P5, PT, R80, RZ, PT ;  /* 0x000000ff5000720c */ /* 0x008fe40003fa6270 */
[----:B------:R-:W3:Y:S07]  /*9b90*/  LDL R80, [R1+0x7c4] ;  /* 0x0007c40001507983 */ /* 0x000eee0000100800 */
[----:B------:R-:W-:Y:S01]  /*9ba0*/  @!P2 IMAD.MOV R52, RZ, RZ, -R52 ;  /* 0x000000ffff34a224 */ /* 0x000fe200078e0a34 */
[----:B----4-:R-:W-:-:S02]  /*9bb0*/  ISETP.GE.AND P4, PT, R75, RZ, PT ;  /* 0x000000ff4b00720c */ /* 0x010fc40003f86270 */
[----:B------:R-:W4:Y:S01]  /*9bc0*/  LDL R75, [R1+0x7c8] ;  /* 0x0007c800014b7983 */ /* 0x000f220000100800 */
[----:B--2---:R-:W-:-:S03]  /*9bd0*/  ISETP.GE.AND P1, PT, R76, RZ, PT ;  /* 0x000000ff4c00720c */ /* 0x004fc60003f26270 */
[----:B------:R-:W2:Y:S01]  /*9be0*/  LDL R76, [R1+0x7d8] ;  /* 0x0007d800014c7983 */ /* 0x000ea20000100800 */
[----:B------:R-:W-:-:S03]  /*9bf0*/  ISETP.GE.AND P2, PT, R79, RZ, PT ;  /* 0x000000ff4f00720c */ /* 0x000fc60003f46270 */
[----:B------:R-:W2:Y:S01]  /*9c00*/  LDL R79, [R1+0x7d4] ;  /* 0x0007d400014f7983 */ /* 0x000ea20000100800 */
[----:B------:R-:W-:Y:S01]  /*9c10*/  @!P0 IMAD.MOV R54, RZ, RZ, -R54 ;  /* 0x000000ffff368224 */ /* 0x000fe200078e0a36 */
[----:B------:R-:W-:Y:S01]  /*9c20*/  ISETP.GE.AND P0, PT, R72, RZ, PT ;  /* 0x000000ff4800720c */ /* 0x000fe20003f06270 */
[----:B------:R-:W-:Y:S01]  /*9c30*/  @!P5 IMAD.MOV R51, RZ, RZ, -R51 ;  /* 0x000000ffff33d224 */ /* 0x000fe200078e0a33 */
[----:B------:R-:W2:Y:S01]  /*9c40*/  LDL R72, [R1+0x7f0] ;  /* 0x0007f00001487983 */ /* 0x000ea20000100800 */
[----:B------:R-:W-:-:S10]  /*9c50*/  @!P4 IMAD.MOV R50, RZ, RZ, -R50 ;  /* 0x000000ffff32c224 */ /* 0x000fd400078e0a32 */
[----:B------:R-:W-:Y:S02]  /*9c60*/  @!P0 IMAD.MOV R49, RZ, RZ, -R49 ;  /* 0x000000ffff318224 */ /* 0x000fe400078e0a31 */
[----:B------:R-:W-:Y:S02]  /*9c70*/  @!P1 IMAD.MOV R48, RZ, RZ, -R48 ;  /* 0x000000ffff309224 */ /* 0x000fe400078e0a30 */
[----:B------:R-:W-:Y:S01]  /*9c80*/  @!P2 IMAD.MOV R47, RZ, RZ, -R47 ;  /* 0x000000ffff2fa224 */ /* 0x000fe200078e0a2f */
[----:B------:R-:W-:Y:S02]  /*9c90*/  ISETP.GE.AND P0, PT, R73, RZ, PT ;  /* 0x000000ff4900720c */ /* 0x000fe40003f06270 */
[----:B------:R-:W2:Y:S01]  /*9ca0*/  LDL R73, [R1+0x7ec] ;  /* 0x0007ec0001497983 */ /* 0x000ea20000100800 */
[----:B------:R-:W-:-:S03]  /*9cb0*/  ISETP.GE.AND P4, PT, R78, RZ, PT ;  /* 0x000000ff4e00720c */ /* 0x000fc60003f86270 */
[----:B------:R-:W2:Y:S01]  /*9cc0*/  LDL R78, [R1+0x7e0] ;  /* 0x0007e000014e7983 */ /* 0x000ea20000100800 */
[----:B------:R-:W-:-:S03]  /*9cd0*/  ISETP.GE.AND P5, PT, R77, RZ, PT ;  /* 0x000000ff4d00720c */ /* 0x000fc60003fa6270 */
[----:B------:R-:W2:Y:S01]  /*9ce0*/  LDL R77, [R1+0x7dc] ;  /* 0x0007dc00014d7983 */ /* 0x000ea20000100800 */
[----:B------:R-:W-:-:S03]  /*9cf0*/  ISETP.GE.AND P1, PT, R81, RZ, PT ;  /* 0x000000ff5100720c */ /* 0x000fc60003f26270 */
[----:B------:R-:W2:Y:S01]  /*9d00*/  LDL R81, [R1+0x7f4] ;  /* 0x0007f40001517983 */ /* 0x000ea20000100800 */
[----:B------:R-:W-:Y:S02]  /*9d10*/  @!P0 IMAD.MOV R44, RZ, RZ, -R44 ;  /* 0x000000ffff2c8224 */ /* 0x000fe400078e0a2c */
[----:B------:R-:W-:-:S03]  /*9d20*/  @!P4 IMAD.MOV R45, RZ, RZ, -R45 ;  /* 0x000000ffff2dc224 */ /* 0x000fc600078e0a2d */
[----:B------:R-:W-:Y:S01]  /*9d30*/  @!P5 IMAD.MOV R46, RZ, RZ, -R46 ;  /* 0x000000ffff2ed224 */ /* 0x000fe200078e0a2e */
[----:B---3--:R-:W-:Y:S02]  /*9d40*/  ISETP.GE.AND P2, PT, R80, RZ, PT ;  /* 0x000000ff5000720c */ /* 0x008fe40003f46270 */
        /* <DEDUP_REMOVED lines=9> */
[----:B------:R-:W-:Y:S01]  /*9de0*/  @!P5 IMAD.MOV R41, RZ, RZ, -R41 ;  /* 0x000000ffff29d224 */ /* 0x000fe200078e0a29 */
[----:B------:R-:W-:Y:S01]  /*9df0*/  ISETP.GE.AND P5, PT, R72, RZ, PT ;  /* 0x000000ff4800720c */ /* 0x000fe20003fa6270 */
[----:B------:R-:W-:Y:S01]  /*9e00*/  @!P4 IMAD.MOV R40, RZ, RZ, -R40 ;  /* 0x000000ffff28c224 */ /* 0x000fe200078e0a28 */
[----:B------:R-:W-:Y:S01]  /*9e10*/  ISETP.GE.AND P6, PT, R6, RZ, PT ;  /* 0x000000ff0600720c */ /* 0x000fe20003fc6270 */
[----:B------:R-:W2:Y:S04]  /*9e20*/  LDL R72, [R1+0x788] ;  /* 0x0007880001487983 */ /* 0x000ea80000100800 */
[----:B------:R-:W2:Y:S01]  /*9e30*/  LDL R6, [R1+0x79c] ;  /* 0x00079c0001067983 */ /* 0x000ea20000100800 */
[----:B------:R-:W-:-:S05]  /*9e40*/  @!P0 IMAD.MOV R39, RZ, RZ, -R39 ;  /* 0x000000ffff278224 */ /* 0x000fca00078e0a27 */
        /* <DEDUP_REMOVED lines=8> */
[----:B------:R-:W2:Y:S01]  /*9ed0*/  LDL.LU R81, [R1+0x8d8] ;  /* 0x0008d80001517983 */ /* 0x000ea20000300800 */
[----:B------:R-:W-:Y:S02]  /*9ee0*/  @!P4 IMAD.MOV R35, RZ, RZ, -R35 ;  /* 0x000000ffff23c224 */ /* 0x000fe400078e0a23 */
[----:B------:R-:W-:-:S03]  /*9ef0*/  @!P2 IMAD.MOV R37, RZ, RZ, -R37 ;  /* 0x000000ffff25a224 */ /* 0x000fc600078e0a25 */
[----:B------:R-:W-:Y:S01]  /*9f00*/  @!P1 IMAD.MOV R38, RZ, RZ, -R38 ;  /* 0x000000ffff269224 */ /* 0x000fe200078e0a26 */
[----:B---3--:R-:W-:Y:S02]  /*9f10*/  ISETP.GE.AND P1, PT, R80, RZ, PT ;  /* 0x000000ff5000720c */ /* 0x008fe40003f26270 */
[----:B------:R-:W3:Y:S01]  /*9f20*/  LDL.LU R80, [R1+0x8d4] ;  /* 0x0008d40001507983 */ /* 0x000ee20000300800 */
[----:B----4-:R-:W-:-:S03]  /*9f30*/  ISETP.GE.AND P2, PT, R75, RZ, PT ;  /* 0x000000ff4b00720c */ /* 0x010fc60003f46270 */
[----:B------:R-:W4:Y:S01]  /*9f40*/  LDL.LU R75, [R1+0x8d0] ;  /* 0x0008d000014b7983 */ /* 0x000f220000300800 */
[----:B--2---:R-:W-:-:S03]  /*9f50*/  ISETP.GE.AND P5, PT, R76, RZ, PT ;  /* 0x000000ff4c00720c */ /* 0x004fc60003fa6270 */
[----:B------:R-:W2:Y:S01]  /*9f60*/  LDL.LU R76, [R1+0x8cc] ;  /* 0x0008cc00014c7983 */ /* 0x000ea20000300800 */
[----:B------:R-:W-:-:S03]  /*9f70*/  ISETP.GE.AND P4, PT, R79, RZ, PT ;  /* 0x000000ff4f00720c */ /* 0x000fc60003f86270 */
[----:B------:R-:W2:Y:S01]  /*9f80*/  LDL.LU R79, [R1+0x8c8] ;  /* 0x0008c800014f7983 */ /* 0x000ea20000300800 */
[----:B------:R-:W-:Y:S02]  /*9f90*/  @!P0 IMAD.MOV R34, RZ, RZ, -R34 ;  /* 0x000000ffff228224 */ /* 0x000fe400078e0a22 */
[----:B------:R-:W-:Y:S02]  /*9fa0*/  @!P1 IMAD.MOV R33, RZ, RZ, -R33 ;  /* 0x000000ffff219224 */ /* 0x000fe400078e0a21 */
[----:B------:R-:W-:Y:S01]  /*9fb0*/  @!P2 IMAD.MOV R32, RZ, RZ, -R32 ;  /* 0x000000ffff20a224 */ /* 0x000fe200078e0a20 */
[----:B------:R-:W-:Y:S01]  /*9fc0*/  ISETP.GE.AND P2, PT, R68, RZ, PT ;  /* 0x000000ff4400720c */ /* 0x000fe20003f46270 */
[----:B------:R-:W-:Y:S01]  /*9fd0*/  @!P5 IMAD.MOV R31, RZ, RZ, -R31 ;  /* 0x000000ffff1fd224 */ /* 0x000fe200078e0a1f */
[----:B------:R-:W-:Y:S02]  /*9fe0*/  ISETP.GE.AND P5, PT, R6, RZ, PT ;  /* 0x000000ff0600720c */ /* 0x000fe40003fa6270 */
[----:B------:R-:W-:Y:S01]  /*9ff0*/  @!P4 IMAD.MOV R30, RZ, RZ, -R30 ;  /* 0x000000ffff1ec224 */ /* 0x000fe200078e0a1e */
[----:B------:R-:W-:-:S08]  /*a000*/  ISETP.GE.AND P4, PT, R72, RZ, PT ;  /* 0x000000ff4800720c */ /* 0x000fd00003f86270 */
[----:B------:R-:W-:Y:S02]  /*a010*/  @!P2 IMAD.MOV R27, RZ, RZ, -R27 ;  /* 0x000000ffff1ba224 */ /* 0x000fe400078e0a1b */
[----:B------:R-:W-:-:S03]  /*a020*/  @!P5 IMAD.MOV R26, RZ, RZ, -R26 ;  /* 0x000000ffff1ad224 */ /* 0x000fc600078e0a1a */
[----:B------:R-:W-:Y:S01]  /*a030*/  @!P4 IMAD.MOV R25, RZ, RZ, -R25 ;  /* 0x000000ffff19c224 */ /* 0x000fe200078e0a19 */
[----:B------:R-:W-:-:S13]  /*a040*/  ISETP.GE.AND P4, PT, R83, RZ, PT ;  /* 0x000000ff5300720c */ /* 0x000fda0003f86270 */
[----:B------:R-:W-:Y:S01]  /*a050*/  @!P4 IMAD.MOV R20, RZ, RZ, -R20 ;  /* 0x000000ffff14c224 */ /* 0x000fe200078e0a14 */
[----:B------:R-:W-:-:S13]  /*a060*/  ISETP.GE.AND P4, PT, R89, RZ, PT ;  /* 0x000000ff5900720c */ /* 0x000fda0003f86270 */
[----:B------:R-:W-:Y:S01]  /*a070*/  @!P4 IMAD.MOV R15, RZ, RZ, -R15 ;  /* 0x000000ffff0fc224 */ /* 0x000fe200078e0a0f */
[----:B------:R-:W-:Y:S02]  /*a080*/  ISETP.GE.AND P4, PT, R3, RZ, PT ;  /* 0x000000ff0300720c */ /* 0x000fe40003f86270 */
[----:B------:R-:W-:Y:S02]  /*a090*/  ISETP.GE.AND P1, PT, R78, RZ, PT ;  /* 0x000000ff4e00720c */ /* 0x000fe40003f26270 */
[----:B------:R-:W-:Y:S02]  /*a0a0*/  ISETP.GE.AND P0, PT, R77, RZ, PT ;  /* 0x000000ff4d00720c */ /* 0x000fe40003f06270 */
[----:B------:R-:W4:Y:S01]  /*a0b0*/  LDL.LU R77, [R1+0x8c4] ;  /* 0x0008c400014d7983 */ /* 0x000f220000300800 */
[----:B------:R-:W-:-:S03]  /*a0c0*/  ISETP.GE.AND P5, PT, R81, RZ, PT ;  /* 0x000000ff5100720c */ /* 0x000fc60003fa6270 */
[----:B------:R-:W4:Y:S05]  /*a0d0*/  LDL.LU R78, [R1+0x8c0] ;  /* 0x0008c000014e7983 */ /* 0x000f2a0000300800 */
[----:B------:R-:W-:Y:S02]  /*a0e0*/  @!P1 IMAD.MOV R28, RZ, RZ, -R28 ;  /* 0x000000ffff1c9224 */ /* 0x000fe400078e0a1c */
[----:B------:R-:W-:Y:S01]  /*a0f0*/  @!P0 IMAD.MOV R29, RZ, RZ, -R29 ;  /* 0x000000ffff1d8224 */ /* 0x000fe200078e0a1d */
[----:B------:R-:W-:Y:S02]  /*a100*/  ISETP.GE.AND P0, PT, R73, RZ, PT ;  /* 0x000000ff4900720c */ /* 0x000fe40003f06270 */
[----:B---3--:R-:W-:-:S02]  /*a110*/  ISETP.GE.AND P2, PT, R80, RZ, PT ;  /* 0x000000ff5000720c */ /* 0x008fc40003f46270 */
[----:B--2---:R-:W-:-:S09]  /*a120*/  ISETP.GE.AND P1, PT, R79, RZ, PT ;  /* 0x000000ff4f00720c */ /* 0x004fd20003f26270 */
[----:B------:R-:W-:Y:S01]  /*a130*/  @!P0 IMAD.MOV R24, RZ, RZ, -R24 ;  /* 0x000000ffff188224 */ /* 0x000fe200078e0a18 */
[----:B------:R-:W-:Y:S01]  /*a140*/  ISETP.GE.AND P0, PT, R85, RZ, PT ;  /* 0x000000ff5500720c */ /* 0x000fe20003f06270 */
[----:B------:R-:W-:Y:S01]  /*a150*/  @!P2 IMAD.MOV R22, RZ, RZ, -R22 ;  /* 0x000000ffff16a224 */ /* 0x000fe200078e0a16 */
[----:B------:R-:W-:Y:S01]  /*a160*/  ISETP.GE.AND P2, PT, R88, RZ, PT ;  /* 0x000000ff5800720c */ /* 0x000fe20003f46270 */
[----:B------:R-:W-:Y:S01]  /*a170*/  @!P5 IMAD.MOV R21, RZ, RZ, -R21 ;  /* 0x000000ffff15d224 */ /* 0x000fe200078e0a15 */
[----:B------:R-:W-:Y:S01]  /*a180*/  ISETP.GE.AND P5, PT, R90, RZ, PT ;  /* 0x000000ff5a00720c */ /* 0x000fe20003fa6270 */
[----:B------:R-:W2:Y:S04]  /*a190*/  LDL.LU R79, [R1+0x8bc] ;  /* 0x0008bc00014f7983 */ /* 0x000ea80000300800 */
[----:B------:R-:W3:Y:S01]  /*a1a0*/  LDL.LU R80, [R1+0x8b8] ;  /* 0x0008b80001507983 */ /* 0x000ee20000300800 */
[----:B------:R-:W-:Y:S01]  /*a1b0*/  @!P1 IMAD.MOV R23, RZ, RZ, -R23 ;  /* 0x000000ffff179224 */ /* 0x000fe200078e0a17 */
[----:B------:R-:W-:-:S02]  /*a1c0*/  ISETP.GE.AND P1, PT, R87, RZ, PT ;  /* 0x000000ff5700720c */ /* 0x000fc40003f26270 */
[----:B------:R-:W2:Y:S04]  /*a1d0*/  LDL.LU R81, [R1+0x8b4] ;  /* 0x0008b40001517983 */ /* 0x000ea80000300800 */
[----:B------:R-:W2:Y:S01]  /*a1e0*/  LDL.LU R83, [R1+0x8b0] ;  /* 0x0008b00001537983 */ /* 0x000ea20000300800 */
[----:B------:R-:W-:-:S03]  /*a1f0*/  @!P0 IMAD.MOV R19, RZ, RZ, -R19 ;  /* 0x000000ffff138224 */ /* 0x000fc600078e0a13 */
[----:B------:R-:W2:Y:S01]  /*a200*/  LDL.LU R85, [R1+0x8ac] ;  /* 0x0008ac0001557983 */ /* 0x000ea20000300800 */
[----:B------:R-:W-:-:S03]  /*a210*/  ISETP.GE.AND P0, PT, R91, RZ, PT ;  /* 0x000000ff5b00720c */ /* 0x000fc60003f06270 */
[----:B------:R-:W2:Y:S01]  /*a220*/  LDL.LU R87, [R1+0x8a8] ;  /* 0x0008a80001577983 */ /* 0x000ea20000300800 */
[----:B------:R-:W-:-:S03]  /*a230*/  @!P1 IMAD.MOV R18, RZ, RZ, -R18 ;  /* 0x000000ffff129224 */ /* 0x000fc600078e0a12 */
[----:B------:R-:W2:Y:S01]  /*a240*/  LDL.LU R88, [R1+0x8a4] ;  /* 0x0008a40001587983 */ /* 0x000ea20000300800 */
[----:B------:R-:W-:Y:S01]  /*a250*/  ISETP.GE.AND P1, PT, R92, RZ, PT ;  /* 0x000000ff5c00720c */ /* 0x000fe20003f26270 */
[----:B------:R-:W-:Y:S02]  /*a260*/  @!P2 IMAD.MOV R17, RZ, RZ, -R17 ;  /* 0x000000ffff11a224 */ /* 0x000fe400078e0a11 */
[----:B------:R-:W2:Y:S01]  /*a270*/  LDL.LU R90, [R1+0x8a0] ;  /* 0x0008a000015a7983 */ /* 0x000ea20000300800 */
[----:B------:R-:W-:Y:S01]  /*a280*/  ISETP.GE.AND P2, PT, R93, RZ, PT ;  /* 0x000000ff5d00720c */ /* 0x000fe20003f46270 */
[----:B------:R-:W-:Y:S02]  /*a290*/  @!P5 IMAD.MOV R16, RZ, RZ, -R16 ;  /* 0x000000ffff10d224 */ /* 0x000fe400078e0a10 */
[----:B------:R-:W2:Y:S01]  /*a2a0*/  LDL.LU R89, [R1+0x89c] ;  /* 0x00089c0001597983 */ /* 0x000ea20000300800 */
[----:B------:R-:W-:-:S03]  /*a2b0*/  ISETP.GE.AND P5, PT, R5, RZ, PT ;  /* 0x000000ff0500720c */ /* 0x000fc60003fa6270 */
[----:B------:R-:W2:Y:S04]  /*a2c0*/  LDL.LU R91, [R1+0x898] ;  /* 0x00089800015b7983 */ /* 0x000ea80000300800 */
[----:B------:R-:W2:Y:S04]  /*a2d0*/  LDL.LU R92, [R1+0x894] ;  /* 0x00089400015c7983 */ /* 0x000ea80000300800 */
[----:B------:R-:W2:Y:S04]  /*a2e0*/  LDL.LU R93, [R1+0x890] ;  /* 0x00089000015d7983 */ /* 0x000ea80000300800 */
[----:B------:R-:W2:Y:S04]  /*a2f0*/  LDL.LU R5, [R1+0x88c] ;  /* 0x00088c0001057983 */ /* 0x000ea80000300800 */
[----:B------:R-:W2:Y:S01]  /*a300*/  LDL.LU R3, [R1+0x888] ;  /* 0x0008880001037983 */ /* 0x000ea20000300800 */
[----:B------:R-:W-:-:S02]  /*a310*/  @!P2 IMAD.MOV R12, RZ, RZ, -R12 ;  /* 0x000000ffff0ca224 */ /* 0x000fc400078e0a0c */
[----:B------:R-:W-:Y:S01]  /*a320*/  @!P6 IMAD.MOV R70, RZ, RZ, -R70 ;  /* 0x000000ffff46e224 */ /* 0x000fe200078e0a46 */
[----:B--2---:R-:W-:Y:S02]  /*a330*/  ISETP.NE.AND P2, PT, R3, RZ, PT ;  /* 0x000000ff0300720c */ /* 0x004fe40003f45270 */
[----:B------:R-:W-:-:S04]  /*a340*/  LOP3.LUT R3, RZ, R3, RZ, 0x33, !PT ;  /* 0x00000003ff037212 */ /* 0x000fc800078e33ff */
[C---:B------:R-:W-:Y:S02]  /*a350*/  SEL R6, R3.reuse, R71, !P2 ;  /* 0x0000004703067207 */ /* 0x040fe40005000000 */
[----:B------:R-:W-:-:S03]  /*a360*/  SEL R68, R3, R70, !P2 ;  /* 0x0000004603447207 */ /* 0x000fc60005000000 */
[----:B------:R0:W-:Y:S01]  /*a370*/  STL [R1+0x210], R6 ;  /* 0x0002100601007387 */ /* 0x0001e20000100800 */
[C---:B------:R-:W-:Y:S02]  /*a380*/  SEL R67, R3.reuse, R67, !P2 ;  /* 0x0000004303437207 */ /* 0x040fe40005000000 */
[C---:B------:R-:W-:Y:S01]  /*a390*/  SEL R66, R3.reuse, R66, !P2 ;  /* 0x0000004203427207 */ /* 0x040fe20005000000 */
[----:B------:R-:W-:Y:S01]  /*a3a0*/  STL [R1+0x20c], R68 ;  /* 0x00020c4401007387 */ /* 0x000fe20000100800 */
[----:B0-----:R-:W-:-:S05]  /*a3b0*/  SEL R6, R3, R69, !P2 ;  /* 0x0000004503067207 */ /* 0x001fca0005000000 */
[----:B------:R0:W-:Y:S01]  /*a3c0*/  STL [R1+0x208], R6 ;  /* 0x0002080601007387 */ /* 0x0001e20000100800 */
[----:B------:R-:W-:-:S03]  /*a3d0*/  SEL R64, R3, R64, !P2 ;  /* 0x0000004003407207 */ /* 0x000fc60005000000 */
[----:B------:R-:W-:Y:S01]  /*a3e0*/  STL [R1+0x204], R67 ;  /* 0x0002044301007387 */ /* 0x000fe20000100800 */
[C---:B------:R-:W-:Y:S02]  /*a3f0*/  SEL R63, R3.reuse, R63, !P2 ;  /* 0x0000003f033f7207 */ /* 0x040fe40005000000 */
[C---:B0-----:R-:W-:Y:S01]  /*a400*/  SEL R6, R3.reuse, R65, !P2 ;  /* 0x0000004103067207 */ /* 0x041fe20005000000 */
[----:B------:R-:W-:Y:S04]  /*a410*/  STL [R1+0x200], R66 ;  /* 0x0002004201007387 */ /* 0x000fe80000100800 */
        /* <DEDUP_REMOVED lines=30> */
[----:B------:R0:W-:Y:S04]  /*a600*/  STL [R1+0xe0], R6 ;  /* 0x0000e00601007387 */ /* 0x0001e80000100800 */
[----:B------:R-:W-:Y:S01]  /*a610*/  STL [R1+0xdc], R49 ;  /* 0x0000dc3101007387 */ /* 0x000fe20000100800 */
[----:B0-----:R-:W-:-:S03]  /*a620*/  SEL R6, R3, R47, !P2 ;  /* 0x0000002f03067207 */ /* 0x001fc60005000000 */
[----:B------:R-:W-:Y:S04]  /*a630*/  STL [R1+0xd8], R48 ;  /* 0x0000d83001007387 */ /* 0x000fe80000100800 */
[----:B------:R0:W-:Y:S04]  /*a640*/  STL [R1+0xc8], R6 ;  /* 0x0000c80601007387 */ /* 0x0001e80000100800 */
[----:B0-----:R-:W2:Y:S01]  /*a650*/  LDL.LU R6, [R1+0x1a8] ;  /* 0x0001a80001067983 */ /* 0x001ea20000300800 */
[C---:B-1----:R-:W-:Y:S02]  /*a660*/  SEL R72, R3.reuse, R42, !P2 ;  /* 0x0000002a03487207 */ /* 0x042fe40005000000 */
[----:B------:R-:W-:-:S02]  /*a670*/  SEL R42, R3, R41, !P2 ;  /* 0x00000029032a7207 */ /* 0x000fc40005000000 */
[----:B------:R-:W0:Y:S01]  /*a680*/  S2R R41, SR_TID.X ;  /* 0x0000000000297919 */ /* 0x000e220000002100 */
[C---:B------:R-:W-:Y:S02]  /*a690*/  SEL R73, R3.reuse, R43, !P2 ;  /* 0x0000002b03497207 */ /* 0x040fe40005000000 */
[----:B------:R-:W-:Y:S02]  /*a6a0*/  SEL R43, R3, R40, !P2 ;  /* 0x00000028032b7207 */ /* 0x000fe40005000000 */
[----:B------:R-:W1:Y:S01]  /*a6b0*/  LDC R40, c[0x0][0x3a0] ;  /* 0x0000e800ff287b82 */ /* 0x000e620000000800 */
[----:B------:R-:W-:Y:S01]  /*a6c0*/  @!P0 IMAD.MOV R14, RZ, RZ, -R14 ;  /* 0x000000ffff0e8224 */ /* 0x000fe200078e0a0e */
[----:B------:R-:W-:Y:S01]  /*a6d0*/  ISETP.GE.AND P0, PT, R86, RZ, PT ;  /* 0x000000ff5600720c */ /* 0x000fe20003f06270 */
[----:B------:R-:W-:Y:S01]  /*a6e0*/  @!P1 IMAD.MOV R13, RZ, RZ, -R13 ;  /* 0x000000ffff0d9224 */ /* 0x000fe200078e0a0d */
[----:B------:R-:W-:Y:S02]  /*a6f0*/  ISETP.GE.AND P1, PT, R84, RZ, PT ;  /* 0x000000ff5400720c */ /* 0x000fe40003f26270 */
[----:B------:R-:W-:-:S02]  /*a700*/  ISETP.GE.AND P6, PT, R82, RZ, PT ;  /* 0x000000ff5200720c */ /* 0x000fc40003fc6270 */
[C---:B------:R-:W-:Y:S02]  /*a710*/  SEL R46, R3.reuse, R46, !P2 ;  /* 0x0000002e032e7207 */ /* 0x040fe40005000000 */
[C---:B------:R-:W-:Y:S02]  /*a720*/  SEL R45, R3.reuse, R45, !P2 ;  /* 0x0000002d032d7207 */ /* 0x040fe40005000000 */
[C---:B------:R-:W-:Y:S01]  /*a730*/  SEL R48, R3.reuse, R36, !P2 ;  /* 0x0000002403307207 */ /* 0x040fe20005000000 */
[----:B------:R0:W-:Y:S01]  /*a740*/  STL [R1+0xc4], R46 ;  /* 0x0000c42e01007387 */ /* 0x0001e20000100800 */
[----:B------:R-:W-:-:S03]  /*a750*/  SEL R49, R3, R35, !P2 ;  /* 0x0000002303317207 */ /* 0x000fc60005000000 */
[----:B------:R0:W-:Y:S01]  /*a760*/  STL [R1+0xc0], R45 ;  /* 0x0000c02d01007387 */ /* 0x0001e20000100800 */
[----:B------:R-:W-:-:S03]  /*a770*/  SEL R54, R3, R32, !P2 ;  /* 0x0000002003367207 */ /* 0x000fc60005000000 */
[----:B------:R-:W3:Y:S01]  /*a780*/  LDL.LU R36, [R1+0x1c8] ;  /* 0x0001c80001247983 */ /* 0x000ee20000300800 */
[----:B------:R-:W-:-:S03]  /*a790*/  SEL R55, R3, R31, !P2 ;  /* 0x0000001f03377207 */ /* 0x000fc60005000000 */
[----:B------:R-:W3:Y:S01]  /*a7a0*/  LDL.LU R35, [R1+0x1cc] ;  /* 0x0001cc0001237983 */ /* 0x000ee20000300800 */
[----:B------:R-:W-:-:S03]  /*a7b0*/  SEL R57, R3, R30, !P2 ;  /* 0x0000001e03397207 */ /* 0x000fc60005000000 */
[----:B------:R-:W3:Y:S01]  /*a7c0*/  LDL.LU R32, [R1+0x27c] ;  /* 0x00027c0001207983 */ /* 0x000ee20000300800 */
[----:B------:R-:W-:Y:S01]  /*a7d0*/  SEL R64, R3, R27, !P2 ;  /* 0x0000001b03407207 */ /* 0x000fe20005000000 */
[----:B------:R-:W-:Y:S02]  /*a7e0*/  @!P5 IMAD.MOV R11, RZ, RZ, -R11 ;  /* 0x000000ffff0bd224 */ /* 0x000fe400078e0a0b */
[----:B------:R-:W3:Y:S01]  /*a7f0*/  LDL.LU R31, [R1+0x1b8] ;  /* 0x0001b800011f7983 */ /* 0x000ee20000300800 */
[----:B------:R-:W-:Y:S02]  /*a800*/  @!P4 IMAD.MOV R10, RZ, RZ, -R10 ;  /* 0x000000ffff0ac224 */ /* 0x000fe400078e0a0a */
[----:B------:R-:W-:Y:S01]  /*a810*/  @!P0 IMAD.MOV R9, RZ, RZ, -R9 ;  /* 0x000000ffff098224 */ /* 0x000fe200078e0a09 */
[----:B------:R-:W3:Y:S01]  /*a820*/  LDL.LU R30, [R1+0x1bc] ;  /* 0x0001bc00011e7983 */ /* 0x000ee20000300800 */
[----:B------:R-:W-:Y:S02]  /*a830*/  @!P1 IMAD.MOV R7, RZ, RZ, -R7 ;  /* 0x000000ffff079224 */ /* 0x000fe400078e0a07 */
[----:B------:R-:W-:Y:S01]  /*a840*/  @!P6 IMAD.MOV R8, RZ, RZ, -R8 ;  /* 0x000000ffff08e224 */ /* 0x000fe200078e0a08 */
[----:B------:R-:W3:Y:S01]  /*a850*/  LDL.LU R27, [R1+0x280] ;  /* 0x00028000011b7983 */ /* 0x000ee20000300800 */
[----:B------:R-:W-:-:S04]  /*a860*/  @!UP1 UIADD3 UR4, UPT, UPT, -UR7, 0x100000, URZ ;  /* 0x0010000007049890 */ /* 0x000fc8000fffe1ff */
[----:B------:R-:W-:Y:S02]  /*a870*/  @!UP1 USHF.L.U32 UR5, UR4, 0xb, URZ ;  /* 0x0000000b04059899 */ /* 0x000fe400080006ff */
[----:B------:R-:W-:Y:S01]  /*a880*/  @!UP1 USHF.L.U32 UR4, UR4, 0x1, URZ ;  /* 0x0000000104049899 */ /* 0x000fe200080006ff */
[----:B------:R-:W-:Y:S01]  /*a890*/  VOTEU.ALL UP2, P3 ;  /* 0x0000000000ff7886 */ /* 0x000fe20001840000 */
[C---:B------:R-:W-:Y:S01]  /*a8a0*/  SEL R86, R3.reuse, R44, !P2 ;  /* 0x0000002c03567207 */ /* 0x040fe20005000000 */
[----:B------:R-:W1:Y:S01]  /*a8b0*/  LDCU UR7, c[0x0][0x3b0] ;  /* 0x00007600ff0777ac */ /* 0x000e620008000800 */
[C---:B0-----:R-:W-:Y:S02]  /*a8c0*/  SEL R46, R3.reuse, R37, !P2 ;  /* 0x00000025032e7207 */ /* 0x041fe40005000000 */
[C---:B------:R-:W-:Y:S02]  /*a8d0*/  SEL R51, R3.reuse, R34, !P2 ;  /* 0x0000002203337207 */ /* 0x040fe40005000000 */
[----:B------:R-:W-:-:S02]  /*a8e0*/  SEL R53, R3, R33, !P2 ;  /* 0x0000002103357207 */ /* 0x000fc40005000000 */
[C---:B------:R-:W-:Y:S02]  /*a8f0*/  SEL R44, R3.reuse, R39, !P2 ;  /* 0x00000027032c7207 */ /* 0x040fe40005000000 */
[C---:B------:R-:W-:Y:S01]  /*a900*/  SEL R45, R3.reuse, R38, !P2 ;  /* 0x00000026032d7207 */ /* 0x040fe20005000000 */
[----:B------:R0:W1:Y:S01]  /*a910*/  @!UP2 SYNCS.EXCH.64 URZ, [UR9+0xc008], UR4 ;  /* 0x00c0080409ffa5b2 */ /* 0x0000620008000100 */
[C---:B------:R-:W-:Y:S02]  /*a920*/  SEL R60, R3.reuse, R29, !P2 ;  /* 0x0000001d033c7207 */ /* 0x040fe40005000000 */
[C---:B------:R-:W-:Y:S02]  /*a930*/  SEL R61, R3.reuse, R28, !P2 ;  /* 0x0000001c033d7207 */ /* 0x040fe40005000000 */
[C---:B------:R-:W-:Y:S02]  /*a940*/  SEL R65, R3.reuse, R26, !P2 ;  /* 0x0000001a03417207 */ /* 0x040fe40005000000 */
[----:B------:R-:W-:-:S02]  /*a950*/  SEL R67, R3, R25, !P2 ;  /* 0x0000001903437207 */ /* 0x000fc40005000000 */
[C---:B------:R-:W-:Y:S02]  /*a960*/  SEL R71, R3.reuse, R24, !P2 ;  /* 0x0000001803477207 */ /* 0x040fe40005000000 */
[C---:B------:R-:W-:Y:S01]  /*a970*/  SEL R70, R3.reuse, R23, !P2 ;  /* 0x0000001703467207 */ /* 0x040fe20005000000 */
[----:B0-----:R-:W0:Y:S01]  /*a980*/  LDCU UR4, c[0x0][0x3b0] ;  /* 0x00007600ff0477ac */ /* 0x001e220008000800 */
[C---:B------:R-:W-:Y:S02]  /*a990*/  SEL R69, R3.reuse, R22, !P2 ;  /* 0x0000001603457207 */ /* 0x040fe40005000000 */
[C---:B------:R-:W-:Y:S01]  /*a9a0*/  SEL R66, R3.reuse, R21, !P2 ;  /* 0x0000001503427207 */ /* 0x040fe20005000000 */
[----:B------:R-:W0:Y:S01]  /*a9b0*/  LDCU UR5, c[0x0][0x3b0] ;  /* 0x00007600ff0577ac */ /* 0x000e220008000800 */
[C---:B------:R-:W-:Y:S02]  /*a9c0*/  SEL R63, R3.reuse, R20, !P2 ;  /* 0x00000014033f7207 */ /* 0x040fe40005000000 */
[----:B------:R-:W-:-:S02]  /*a9d0*/  SEL R62, R3, R19, !P2 ;  /* 0x00000013033e7207 */ /* 0x000fc40005000000 */
[C---:B------:R-:W-:Y:S02]  /*a9e0*/  SEL R59, R3.reuse, R18, !P2 ;  /* 0x00000012033b7207 */ /* 0x040fe40005000000 */
[C---:B------:R-:W-:Y:S02]  /*a9f0*/  SEL R58, R3.reuse, R17, !P2 ;  /* 0x00000011033a7207 */ /* 0x040fe40005000000 */
[C---:B------:R-:W-:Y:S02]  /*aa00*/  SEL R56, R3.reuse, R16, !P2 ;  /* 0x0000001003387207 */ /* 0x040fe40005000000 */
[C---:B------:R-:W-:Y:S02]  /*aa10*/  SEL R52, R3.reuse, R15, !P2 ;  /* 0x0000000f03347207 */ /* 0x040fe40005000000 */
[C---:B------:R-:W-:Y:S02]  /*aa20*/  SEL R50, R3.reuse, R14, !P2 ;  /* 0x0000000e03327207 */ /* 0x040fe40005000000 */
[----:B------:R-:W-:-:S02]  /*aa30*/  SEL R47, R3, R13, !P2 ;  /* 0x0000000d032f7207 */ /* 0x000fc40005000000 */
[C---:B------:R-:W-:Y:S02]  /*aa40*/  SEL R37, R3.reuse, R12, !P2 ;  /* 0x0000000c03257207 */ /* 0x040fe40005000000 */
[C---:B------:R-:W-:Y:S02]  /*aa50*/  SEL R34, R3.reuse, R11, !P2 ;  /* 0x0000000b03227207 */ /* 0x040fe40005000000 */
[C---:B------:R-:W-:Y:S02]  /*aa60*/  SEL R33, R3.reuse, R10, !P2 ;  /* 0x0000000a03217207 */ /* 0x040fe40005000000 */
[C---:B------:R-:W-:Y:S02]  /*aa70*/  SEL R84, R3.reuse, R9, !P2 ;  /* 0x0000000903547207 */ /* 0x040fe40005000000 */
[C---:B------:R-:W-:Y:S02]  /*aa80*/  SEL R82, R3.reuse, R7, !P2 ;  /* 0x0000000703527207 */ /* 0x040fe40005000000 */
[----:B------:R-:W-:Y:S01]  /*aa90*/  SEL R68, R3, R8, !P2 ;  /* 0x0000000803447207 */ /* 0x000fe20005000000 */
[----:B-1----:R-:W-:Y:S01]  /*aaa0*/  VIADD R3, R40, 0xffffff91 ;  /* 0xffffff9128037836 */ /* 0x002fe20000000000 */
[----:B------:R-:W-:-:S04]  /*aab0*/  LOP3.LUT R41, R41, 0x7f, RZ, 0xc0, !PT ;  /* 0x0000007f29297812 */ /* 0x000fc800078ec0ff */
[----:B------:R-:W-:Y:S01]  /*aac0*/  ISETP.GE.U32.AND P0, PT, R3, 0x7fffff12, PT ;  /* 0x7fffff120300780c */ /* 0x000fe20003f06070 */
[----:B------:R-:W-:Y:S01]  /*aad0*/  IMAD R3, R4, 0x6e, RZ ;  /* 0x0000006e04037824 */ /* 0x000fe200078e02ff */
[----:B--2---:R1:W-:Y:S04]  /*aae0*/  STS.U8 [R41+UR9], R6 ;  /* 0x0000000629007988 */ /* 0x0043e80008000009 */
[----:B-1----:R-:W-:-:S04]  /*aaf0*/  IADD3 R6, P1, PT, R3, R0, RZ ;  /* 0x0000000003067210 */ /* 0x002fc80007f3e0ff */
[----:B------:R-:W-:Y:S01]  /*ab00*/  LEA.HI.X.SX32 R7, R3, R2, 0x1, P1 ;  /* 0x0000000203077211 */ /* 0x000fe200008f0eff */
[----:B------:R1:W-:Y:S04]  /*ab10*/  STL [R1+0x1ac], R6 ;  /* 0x0001ac0601007387 */ /* 0x0003e80000100800 */
[----:B------:R2:W-:Y:S04]  /*ab20*/  STL [R1+0x1a8], R7 ;  /* 0x0001a80701007387 */ /* 0x0005e80000100800 */
[----:B------:R-:W4:Y:S04]  /*ab30*/  LDL.LU R38, [R1+0x274] ;  /* 0x0002740001267983 */ /* 0x000f280000300800 */
[----:B------:R-:W4:Y:S04]  /*ab40*/  LDL.LU R29, [R1+0x60] ;  /* 0x00006000011d7983 */ /* 0x000f280000300800 */
[----:B------:R-:W4:Y:S01]  /*ab50*/  LDL.LU R39, [R1+0x58] ;  /* 0x0000580001277983 */ /* 0x000f220000300800 */
[----:B------:R-:W-:Y:S01]  /*ab60*/  PRMT R9, RZ, 0x7610, R9 ;  /* 0x00007610ff097816 */ /* 0x000fe20000000009 */
[----:B------:R-:W-:-:S05]  /*ab70*/  VIADD R3, R40, 0xffffff89 ;  /* 0xffffff8928037836 */ /* 0x000fca0000000000 */
[----:B------:R1:W4:Y:S01]  /*ab80*/  @!P0 LDG.E.U8 R9, desc[UR18][R6.64] ;  /* 0x0000001206098981 */ /* 0x000322000c1e1100 */
[----:B------:R-:W-:Y:S01]  /*ab90*/  ISETP.GE.U32.AND P0, PT, R3, 0x7fffff0a, PT ;  /* 0x7fffff0a0300780c */ /* 0x000fe20003f06070 */
[----:B------:R-:W-:Y:S01]  /*aba0*/  IMAD R3, R4, 0x76, RZ ;  /* 0x0000007604037824 */ /* 0x000fe200078e02ff */
[----:B------:R-:W-:-:S04]  /*abb0*/  PRMT R8, RZ, 0x7610, R8 ;  /* 0x00007610ff087816 */ /* 0x000fc80000000008 */
[C---:B-1----:R-:W-:Y:S01]  /*abc0*/  IADD3 R6, P1, PT, R3.reuse, R0, RZ ;  /* 0x0000000003067210 */ /* 0x042fe20007f3e0ff */
[----:B---3--:R-:W-:Y:S03]  /*abd0*/  STS.U8 [R41+UR9+0x400], R27 ;  /* 0x0004001b29007988 */ /* 0x008fe60008000009 */
[----:B--2---:R-:W-:Y:S01]  /*abe0*/  LEA.HI.X.SX32 R7, R3, R2, 0x1, P1 ;  /* 0x0000000203077211 */ /* 0x004fe200008f0eff */
[----:B------:R1:W-:Y:S01]  /*abf0*/  STS.U8 [R41+UR9+0x800], R30 ;  /* 0x0008001e29007988 */ /* 0x0003e20008000009 */
[----:B------:R-:W-:-:S03]  /*ac00*/  VIADD R3, R40, 0xffffff81 ;  /* 0xffffff8128037836 */ /* 0x000fc60000000000 */
[----:B------:R2:W-:Y:S04]  /*ac10*/  STS.U8 [R41+UR9+0xc00], R31 ;  /* 0x000c001f29007988 */ /* 0x0005e80008000009 */
[----:B------:R3:W4:Y:S04]  /*ac20*/  @!P0 LDG.E.U8 R8, desc[UR18][R6.64] ;  /* 0x0000001206088981 */ /* 0x000728000c1e1100 */
[----:B-1----:R-:W4:Y:S04]  /*ac30*/  LDL.LU R30, [R1+0x278] ;  /* 0x00027800011e7983 */ /* 0x002f280000300800 */
[----:B--2---:R-:W2:Y:S01]  /*ac40*/  LDL.LU R31, [R1+0xf0] ;  /* 0x0000f000011f7983 */ /* 0x004ea20000300800 */
[----:B------:R-:W-:Y:S01]  /*ac50*/  ISETP.GE.U32.AND P0, PT, R3, 0x7fffff02, PT ;  /* 0x7fffff020300780c */ /* 0x000fe20003f06070 */
[----:B------:R-:W-:-:S02]  /*ac60*/  IMAD R3, R4, 0x7e, RZ ;  /* 0x0000007e04037824 */ /* 0x000fc400078e02ff */
[----:B------:R3:W-:Y:S04]  /*ac70*/  STL [R1+0x1bc], R6 ;  /* 0x0001bc0601007387 */ /* 0x0007e80000100800 */
[----:B------:R-:W-:Y:S01]  /*ac80*/  STL [R1+0x1b8], R7 ;  /* 0x0001b80701007387 */ /* 0x000fe20000100800 */
[----:B---3--:R-:W-:-:S03]  /*ac90*/  IADD3 R6, P1, PT, R3, R0, RZ ;  /* 0x0000000003067210 */ /* 0x008fc60007f3e0ff */
[----:B------:R1:W-:Y:S01]  /*aca0*/  STS.U8 [R41+UR9+0x1000], R32 ;  /* 0x0010002029007988 */ /* 0x0003e20008000009 */
[----:B------:R-:W-:-:S03]  /*acb0*/  LEA.HI.X.SX32 R10, R3, R2, 0x1, P1 ;  /* 0x00000002030a7211 */ /* 0x000fc600008f0eff */
[----:B------:R3:W-:Y:S04]  /*acc0*/  STS.U8 [R41+UR9+0x1400], R35 ;  /* 0x0014002329007988 */ /* 0x0007e80008000009 */
[----:B-1----:R-:W2:Y:S04]  /*acd0*/  LDL.LU R32, [R1+0xec] ;  /* 0x0000ec0001207983 */ /* 0x002ea80000300800 */
[----:B---3--:R-:W3:Y:S04]  /*ace0*/  LDL.LU R35, [R1+0x270] ;  /* 0x0002700001237983 */ /* 0x008ee80000300800 */
[----:B------:R-:W-:Y:S04]  /*acf0*/  STL [R1+0x1cc], R6 ;  /* 0x0001cc0601007387 */ /* 0x000fe80000100800 */
[----:B------:R1:W-:Y:S04]  /*ad00*/  STS.U8 [R41+UR9+0x1800], R36 ;  /* 0x0018002429007988 */ /* 0x0003e80008000009 */
[----:B------:R-:W-:Y:S04]  /*ad10*/  STL [R1+0x1c8], R10 ;  /* 0x0001c80a01007387 */ /* 0x000fe80000100800 */
[----:B-1----:R-:W3:Y:S04]  /*ad20*/  LDL.LU R36, [R1+0x26c] ;  /* 0x00026c0001247983 */ /* 0x002ee80000300800 */
[----:B----4-:R1:W-:Y:S04]  /*ad30*/  STS.U8 [R41+UR9+0x1c00], R38 ;  /* 0x001c002629007988 */ /* 0x0103e80008000009 */
[----:B------:R-:W-:Y:S04]  /*ad40*/  STS.U8 [R41+UR9+0x2000], R29 ;  /* 0x0020001d29007988 */ /* 0x000fe80008000009 */
[----:B-1----:R-:W4:Y:S04]  /*ad50*/  LDL.LU R38, [R1+0x150] ;  /* 0x0001500001267983 */ /* 0x002f280000300800 */
[----:B------:R1:W-:Y:S04]  /*ad60*/  STS.U8 [R41+UR9+0x2400], R39 ;  /* 0x0024002729007988 */ /* 0x0003e80008000009 */
[----:B-1----:R-:W4:Y:S01]  /*ad70*/  LDL.LU R39, [R1+0x14c] ;  /* 0x00014c0001277983 */ /* 0x002f220000300800 */
[----:B------:R-:W-:Y:S01]  /*ad80*/  PRMT R7, RZ, 0x7610, R7 ;  /* 0x00007610ff077816 */ /* 0x000fe20000000007 */
[----:B------:R-:W-:-:S02]  /*ad90*/  @!P0 IMAD.MOV.U32 R11, RZ, RZ, R10 ;  /* 0x000000ffff0b8224 */ /* 0x000fc400078e000a */
[----:B------:R-:W-:Y:S02]  /*ada0*/  @!P0 IMAD.MOV.U32 R10, RZ, RZ, R6 ;  /* 0x000000ffff0a8224 */ /* 0x000fe400078e0006 */
[----:B------:R-:W-:-:S03]  /*adb0*/  VIADD R3, R40, 0xfffffff8 ;  /* 0xfffffff828037836 */ /* 0x000fc60000000000 */
[----:B------:R1:W4:Y:S02]  /*adc0*/  @!P0 LDG.E.U8 R7, desc[UR18][R10.64] ;  /* 0x000000120a078981 */ /* 0x000324000c1e1100 */
[----:B------:R-:W-:Y:S01]  /*add0*/  ISETP.GE.U32.AND P0, PT, R3, 0x7fffff79, PT ;  /* 0x7fffff790300780c */ /* 0x000fe20003f06070 */
[----:B------:R-:W-:-:S05]  /*ade0*/  IMAD R3, R4, 0x7, RZ ;  /* 0x0000000704037824 */ /* 0x000fca00078e02ff */
[----:B------:R-:W-:-:S04]  /*adf0*/  IADD3 R6, P1, PT, R3, R0, RZ ;  /* 0x0000000003067210 */ /* 0x000fc80007f3e0ff */
[----:B-1----:R-:W-:Y:S01]  /*ae00*/  LEA.HI.X.SX32 R10, R3, R2, 0x1, P1 ;  /* 0x00000002030a7211 */ /* 0x002fe200008f0eff */
[----:B------:R-:W-:Y:S01]  /*ae10*/  STL [R1+0x60], R6 ;  /* 0x0000600601007387 */ /* 0x000fe20000100800 */
[----:B------:R-:W-:Y:S01]  /*ae20*/  PRMT R22, RZ, 0x7610, R22 ;  /* 0x00007610ff167816 */ /* 0x000fe20000000016 */
[----:B------:R-:W-:Y:S02]  /*ae30*/  VIADD R3, R40, 0xfffffff0 ;  /* 0xfffffff028037836 */ /* 0x000fe40000000000 */
[----:B------:R1:W-:Y:S01]  /*ae40*/  STL [R1+0x58], R10 ;  /* 0x0000580a01007387 */ /* 0x0003e20000100800 */
[----:B------:R-:W-:-:S03]  /*ae50*/  @!P0 IMAD.MOV.U32 R11, RZ, RZ, R10 ;  /* 0x000000ffff0b8224 */ /* 0x000fc600078e000a */
[----:B------:R0:W-:Y:S04]  /*ae60*/  STS.U8 [R41+UR9+0x2800], R30 ;  /* 0x0028001e29007988 */ /* 0x0001e80008000009 */
[----:B------:R-:W4:Y:S01]  /*ae70*/  LDL.LU R27, [R1+0x268] ;  /* 0x00026800011b7983 */ /* 0x000f220000300800 */
[----:B-1----:R-:W-:-:S03]  /*ae80*/  @!P0 IMAD.MOV.U32 R10, RZ, RZ, R6 ;  /* 0x000000ffff0a8224 */ /* 0x002fc600078e0006 */
[----:B--2---:R1:W-:Y:S04]  /*ae90*/  STS.U8 [R41+UR9+0x2c00], R31 ;  /* 0x002c001f29007988 */ /* 0x0043e80008000009 */
[----:B------:R2:W4:Y:S01]  /*aea0*/  @!P0 LDG.E.U8 R22, desc[UR18][R10.64] ;  /* 0x000000120a168981 */ /* 0x000522000c1e1100 */
[----:B------:R-:W-:Y:S01]  /*aeb0*/  ISETP.GE.U32.AND P0, PT, R3, 0x7fffff71, PT ;  /* 0x7fffff710300780c */ /* 0x000fe20003f06070 */
[----:B------:R-:W-:Y:S02]  /*aec0*/  IMAD R3, R4, 0xf, RZ ;  /* 0x0000000f04037824 */ /* 0x000fe400078e02ff */
[----:B0-----:R-:W4:Y:S03]  /*aed0*/  LDL.LU R30, [R1+0x15c] ;  /* 0x00015c00011e7983 */ /* 0x001f260000300800 */
[C---:B------:R-:W-:Y:S01]  /*aee0*/  IADD3 R6, P1, PT, R3.reuse, R0, RZ ;  /* 0x0000000003067210 */ /* 0x040fe20007f3e0ff */
[----:B-1----:R-:W4:Y:S03]  /*aef0*/  LDL.LU R31, [R1+0x158] ;  /* 0x00015800011f7983 */ /* 0x002f260000300800 */
[----:B--2---:R-:W-:Y:S01]  /*af00*/  LEA.HI.X.SX32 R10, R3, R2, 0x1, P1 ;  /* 0x00000002030a7211 */ /* 0x004fe200008f0eff */
[----:B------:R-:W-:Y:S01]  /*af10*/  STL [R1+0xf0], R6 ;  /* 0x0000f00601007387 */ /* 0x000fe20000100800 */
[----:B------:R-:W-:Y:S01]  /*af20*/  PRMT R21, RZ, 0x7610, R21 ;  /* 0x00007610ff157816 */ /* 0x000fe20000000015 */
[----:B------:R-:W-:-:S02]  /*af30*/  VIADD R3, R40, 0xffffffe8 ;  /* 0xffffffe828037836 */ /* 0x000fc40000000000 */
[----:B------:R0:W-:Y:S01]  /*af40*/  STL [R1+0xec], R10 ;  /* 0x0000ec0a01007387 */ /* 0x0001e20000100800 */
[----:B------:R-:W-:Y:S02]  /*af50*/  @!P0 IMAD.MOV.U32 R11, RZ, RZ, R10 ;  /* 0x000000ffff0b8224 */ /* 0x000fe400078e000a */
[----:B0-----:R-:W-:-:S05]  /*af60*/  @!P0 IMAD.MOV.U32 R10, RZ, RZ, R6 ;  /* 0x000000ffff0a8224 */ /* 0x001fca00078e0006 */
[----:B------:R0:W2:Y:S01]  /*af70*/  @!P0 LDG.E.U8 R21, desc[UR18][R10.64] ;  /* 0x000000120a158981 */ /* 0x0000a2000c1e1100 */
[----:B------:R-:W-:Y:S01]  /*af80*/  ISETP.GE.U32.AND P0, PT, R3, 0x7fffff69, PT ;  /* 0x7fffff690300780c */ /* 0x000fe20003f06070 */
[----:B------:R-:W-:Y:S02]  /*af90*/  IMAD R3, R4, 0x17, RZ ;  /* 0x0000001704037824 */ /* 0x000fe400078e02ff */
[----:B------:R1:W-:Y:S03]  /*afa0*/  STS.U8 [R41+UR9+0x3000], R32 ;  /* 0x0030002029007988 */ /* 0x0003e60008000009 */
[C---:B0-----:R-:W-:Y:S01]  /*afb0*/  IADD3 R10, P1, PT, R3.reuse, R0, RZ ;  /* 0x00000000030a7210 */ /* 0x041fe20007f3e0ff */
[----:B---3--:R0:W-:Y:S03]  /*afc0*/  STS.U8 [R41+UR9+0x3400], R35 ;  /* 0x0034002329007988 */ /* 0x0081e60008000009 */
[----:B------:R-:W-:Y:S01]  /*afd0*/  LEA.HI.X.SX32 R11, R3, R2, 0x1, P1 ;  /* 0x00000002030b7211 */ /* 0x000fe200008f0eff */
[----:B-1----:R-:W3:Y:S04]  /*afe0*/  LDL.LU R32, [R1+0x264] ;  /* 0x0002640001207983 */ /* 0x002ee80000300800 */
[----:B------:R1:W-:Y:S04]  /*aff0*/  STS.U8 [R41+UR9+0x3800], R36 ;  /* 0x0038002429007988 */ /* 0x0003e80008000009 */
[----:B0-----:R-:W2:Y:S01]  /*b000*/  LDL.LU R35, [R1+0x164] ;  /* 0x0001640001237983 */ /* 0x001ea20000300800 */
[----:B------:R-:W-:-:S03]  /*b010*/  LOP3.LUT R6, R41, 0x10, RZ, 0x3c, !PT ;  /* 0x0000001029067812 */ /* 0x000fc600078e3cff */
[----:B-1----:R-:W2:Y:S04]  /*b020*/  LDL.LU R36, [R1+0x160] ;  /* 0x0001600001247983 */ /* 0x002ea80000300800 */
[----:B------:R-:W-:Y:S04]  /*b030*/  STL [R1+0x150], R10 ;  /* 0x0001500a01007387 */ /* 0x000fe80000100800 */
[----:B------:R-:W-:Y:S04]  /*b040*/  STL [R1+0x14c], R11 ;  /* 0x00014c0b01007387 */ /* 0x000fe80000100800 */
[----:B----4-:R0:W-:Y:S04]  /*b050*/  STS.U8 [R41+UR9+0x3c00], R38 ;  /* 0x003c002629007988 */ /* 0x0101e80008000009 */
[----:B0-----:R-:W4:Y:S04]  /*b060*/  LDL.LU R38, [R1+0x260] ;  /* 0x0002600001267983 */ /* 0x001f280000300800 */
[----:B------:R0:W-:Y:S04]  /*b070*/  STS.U8 [R6+UR9+0x480], R39 ;  /* 0x0004802706007988 */ /* 0x0001e80008000009 */
[----:B------:R-:W4:Y:S04]  /*b080*/  LDL.LU R29, [R1+0x16c] ;  /* 0x00016c00011d7983 */ /* 0x000f280000300800 */
[----:B0-----:R-:W4:Y:S01]  /*b090*/  LDL.LU R39, [R1+0x168] ;  /* 0x0001680001277983 */ /* 0x001f220000300800 */
[----:B------:R-:W-:Y:S01]  /*b0a0*/  PRMT R20, RZ, 0x7610, R20 ;  /* 0x00007610ff147816 */ /* 0x000fe20000000014 */
[----:B------:R-:W-:-:S05]  /*b0b0*/  VIADD R3, R40, 0xffffffe0 ;  /* 0xffffffe028037836 */ /* 0x000fca0000000000 */
[----:B------:R0:W4:Y:S01]  /*b0c0*/  @!P0 LDG.E.U8 R20, desc[UR18][R10.64] ;  /* 0x000000120a148981 */ /* 0x000122000c1e1100 */
[----:B------:R-:W-:Y:S01]  /*b0d0*/  ISETP.GE.U32.AND P0, PT, R3, 0x7fffff61, PT ;  /* 0x7fffff610300780c */ /* 0x000fe20003f06070 */
[----:B------:R-:W-:Y:S01]  /*b0e0*/  IMAD R3, R4, 0x1f, RZ ;  /* 0x0000001f04037824 */ /* 0x000fe200078e02ff */
[----:B------:R-:W-:-:S04]  /*b0f0*/  PRMT R19, RZ, 0x7610, R19 ;  /* 0x00007610ff137816 */ /* 0x000fc80000000013 */
[----:B0-----:R-:W-:-:S04]  /*b100*/  IADD3 R10, P1, PT, R3, R0, RZ ;  /* 0x00000000030a7210 */ /* 0x001fc80007f3e0ff */
[----:B------:R-:W-:Y:S01]  /*b110*/  LEA.HI.X.SX32 R11, R3, R2, 0x1, P1 ;  /* 0x00000002030b7211 */ /* 0x000fe200008f0eff */
[----:B------:R-:W-:Y:S01]  /*b120*/  VIADD R3, R40, 0xffffffd8 ;  /* 0xffffffd828037836 */ /* 0x000fe20000000000 */
[----:B------:R-:W-:Y:S04]  /*b130*/  STS.U8 [R6+UR9+0x880], R27 ;  /* 0x0008801b06007988 */ /* 0x000fe80008000009 */
[----:B------:R0:W4:Y:S01]  /*b140*/  @!P0 LDG.E.U8 R19, desc[UR18][R10.64] ;  /* 0x000000120a138981 */ /* 0x000122000c1e1100 */
[----:B------:R-:W-:Y:S01]  /*b150*/  ISETP.GE.U32.AND P0, PT, R3, 0x7fffff59, PT ;  /* 0x7fffff590300780c */ /* 0x000fe20003f06070 */
[----:B------:R-:W-:Y:S02]  /*b160*/  IMAD R3, R4, 0x27, RZ ;  /* 0x0000002704037824 */ /* 0x000fe400078e02ff */
[----:B------:R1:W-:Y:S04]  /*b170*/  STS.U8 [R6+UR9+0xc80], R30 ;  /* 0x000c801e06007988 */ /* 0x0003e80008000009 */
[----:B------:R0:W-:Y:S04]  /*b180*/  STS.U8 [R6+UR9+0x1080], R31 ;  /* 0x0010801f06007988 */ /* 0x0001e80008000009 */
[----:B-1----:R-:W4:Y:S04]  /*b190*/  LDL.LU R30, [R1+0x25c] ;  /* 0x00025c00011e7983 */ /* 0x002f280000300800 */
[----:B0-----:R-:W4:Y:S04]  /*b1a0*/  LDL.LU R31, [R1+0x174] ;  /* 0x00017400011f7983 */ /* 0x001f280000300800 */
[----:B------:R0:W-:Y:S04]  /*b1b0*/  STL [R1+0x15c], R10 ;  /* 0x00015c0a01007387 */ /* 0x0001e80000100800 */
[----:B------:R1:W-:Y:S01]  /*b1c0*/  STL [R1+0x158], R11 ;  /* 0x0001580b01007387 */ /* 0x0003e20000100800 */
[----:B0-----:R-:W-:-:S04]  /*b1d0*/  IADD3 R10, P1, PT, R3, R0, RZ ;  /* 0x00000000030a7210 */ /* 0x001fc80007f3e0ff */
[----:B-1----:R-:W-:Y:S01]  /*b1e0*/  LEA.HI.X.SX32 R11, R3, R2, 0x1, P1 ;  /* 0x00000002030b7211 */ /* 0x002fe200008f0eff */
[----:B---3--:R0:W-:Y:S04]  /*b1f0*/  STS.U8 [R6+UR9+0x1480], R32 ;  /* 0x0014802006007988 */ /* 0x0081e80008000009 */
[----:B--2---:R1:W-:Y:S04]  /*b200*/  STS.U8 [R6+UR9+0x1880], R35 ;  /* 0x0018802306007988 */ /* 0x0043e80008000009 */
[----:B0-----:R-:W2:Y:S04]  /*b210*/  LDL.LU R32, [R1+0x170] ;  /* 0x0001700001207983 */ /* 0x001ea80000300800 */
[----:B-1----:R-:W3:Y:S04]  /*b220*/  LDL.LU R35, [R1+0x258] ;  /* 0x0002580001237983 */ /* 0x002ee80000300800 */
[----:B------:R-:W-:Y:S04]  /*b230*/  STL [R1+0x164], R10 ;  /* 0x0001640a01007387 */ /* 0x000fe80000100800 */
[----:B------:R0:W-:Y:S04]  /*b240*/  STS.U8 [R6+UR9+0x1c80], R36 ;  /* 0x001c802406007988 */ /* 0x0001e80008000009 */
[----:B------:R-:W-:Y:S04]  /*b250*/  STL [R1+0x160], R11 ;  /* 0x0001600b01007387 */ /* 0x000fe80000100800 */
[----:B0-----:R-:W3:Y:S04]  /*b260*/  LDL.LU R36, [R1+0x250] ;  /* 0x0002500001247983 */ /* 0x001ee80000300800 */
[----:B----4-:R0:W-:Y:S04]  /*b270*/  STS.U8 [R6+UR9+0x2080], R38 ;  /* 0x0020802606007988 */ /* 0x0101e80008000009 */
[----:B0-----:R-:W4:Y:S04]  /*b280*/  LDL.LU R38, [R1+0x17c] ;  /* 0x00017c0001267983 */ /* 0x001f280000300800 */
[----:B------:R-:W-:Y:S04]  /*b290*/  STS.U8 [R6+UR9+0x2480], R29 ;  /* 0x0024801d06007988 */ /* 0x000fe80008000009 */
[----:B------:R0:W-:Y:S04]  /*b2a0*/  STS.U8 [R6+UR9+0x2880], R39 ;  /* 0x0028802706007988 */ /* 0x0001e80008000009 */
        /* <DEDUP_REMOVED lines=9> */
[----:B------:R-:W-:-:S04]  /*b340*/  VIADD R3, R40, 0xffffffc8 ;  /* 0xffffffc828037836 */ /* 0x000fc80000000000 */
[----:B------:R0:W4:Y:S01]  /*b350*/  @!P0 LDG.E.U8 R17, desc[UR18][R10.64] ;  /* 0x000000120a118981 */ /* 0x000122000c1e1100 */
[----:B------:R-:W-:Y:S01]  /*b360*/  ISETP.GE.U32.AND P0, PT, R3, 0x7fffff49, PT ;  /* 0x7fffff490300780c */ /* 0x000fe20003f06070 */
[----:B------:R-:W-:Y:S02]  /*b370*/  IMAD R3, R4, 0x37, RZ ;  /* 0x0000003704037824 */ /* 0x000fe400078e02ff */
[----:B------:R0:W-:Y:S01]  /*b380*/  STL [R1+0x16c], R10 ;  /* 0x00016c0a01007387 */ /* 0x0001e20000100800 */
[----:B------:R-:W-:-:S03]  /*b390*/  PRMT R16, RZ, 0x7610, R16 ;  /* 0x00007610ff107816 */ /* 0x000fc60000000010 */
[----:B------:R1:W-:Y:S04]  /*b3a0*/  STL [R1+0x168], R11 ;  /* 0x0001680b01007387 */ /* 0x0003e80000100800 */
[----:B------:R1:W-:Y:S01]  /*b3b0*/  STS.U8 [R6+UR9+0x2c80], R30 ;  /* 0x002c801e06007988 */ /* 0x0003e20008000009 */
[----:B0-----:R-:W-:-:S03]  /*b3c0*/  IADD3 R10, P1, PT, R3, R0, RZ ;  /* 0x00000000030a7210 */ /* 0x001fc60007f3e0ff */
[----:B------:R-:W4:Y:S01]  /*b3d0*/  LDL.LU R27, [R1+0x254] ;  /* 0x00025400011b7983 */ /* 0x000f220000300800 */
[----:B-1----:R-:W-:Y:S01]  /*b3e0*/  LEA.HI.X.SX32 R11, R3, R2, 0x1, P1 ;  /* 0x00000002030b7211 */ /* 0x002fe200008f0eff */
[----:B------:R-:W-:Y:S02]  /*b3f0*/  VIADD R3, R40, 0xffffffc0 ;  /* 0xffffffc028037836 */ /* 0x000fe40000000000 */
[----:B------:R0:W-:Y:S04]  /*b400*/  STS.U8 [R6+UR9+0x3080], R31 ;  /* 0x0030801f06007988 */ /* 0x0001e80008000009 */
[----:B------:R-:W4:Y:S04]  /*b410*/  LDL.LU R30, [R1+0x184] ;  /* 0x00018400011e7983 */ /* 0x000f280000300800 */
[----:B------:R1:W4:Y:S04]  /*b420*/  @!P0 LDG.E.U8 R16, desc[UR18][R10.64] ;  /* 0x000000120a108981 */ /* 0x000328000c1e1100 */
[----:B0-----:R-:W4:Y:S01]  /*b430*/  LDL.LU R31, [R1+0x180] ;  /* 0x00018000011f7983 */ /* 0x001f220000300800 */
[----:B------:R-:W-:Y:S01]  /*b440*/  ISETP.GE.U32.AND P0, PT, R3, 0x7fffff41, PT ;  /* 0x7fffff410300780c */ /* 0x000fe20003f06070 */
[----:B------:R-:W-:-:S02]  /*b450*/  IMAD R3, R4, 0x3f, RZ ;  /* 0x0000003f04037824 */ /* 0x000fc400078e02ff */
[----:B------:R1:W-:Y:S04]  /*b460*/  STL [R1+0x174], R10 ;  /* 0x0001740a01007387 */ /* 0x0003e80000100800 */
[----:B------:R0:W-:Y:S01]  /*b470*/  STL [R1+0x170], R11 ;  /* 0x0001700b01007387 */ /* 0x0001e20000100800 */
[----:B-1----:R-:W-:-:S03]  /*b480*/  IADD3 R10, P1, PT, R3, R0, RZ ;  /* 0x00000000030a7210 */ /* 0x002fc60007f3e0ff */
[----:B--2---:R-:W-:Y:S04]  /*b490*/  STS.U8 [R6+UR9+0x3480], R32 ;  /* 0x0034802006007988 */ /* 0x004fe80008000009 */
[----:B---3--:R1:W-:Y:S01]  /*b4a0*/  STS.U8 [R6+UR9+0x3880], R35 ;  /* 0x0038802306007988 */ /* 0x0083e20008000009 */
[----:B0-----:R-:W-:-:S03]  /*b4b0*/  LEA.HI.X.SX32 R11, R3, R2, 0x1, P1 ;  /* 0x00000002030b7211 */ /* 0x001fc600008f0eff */
[----:B-1----:R-:W2:Y:S04]  /*b4c0*/  LDL.LU R35, [R1+0x24c] ;  /* 0x00024c0001237983 */ /* 0x002ea80000300800 */
[----:B------:R-:W3:Y:S04]  /*b4d0*/  LDL.LU R32, [R1+0x18c] ;  /* 0x00018c0001207983 */ /* 0x000ee80000300800 */
[----:B------:R0:W-:Y:S04]  /*b4e0*/  STS.U8 [R6+UR9+0x3c80], R36 ;  /* 0x003c802406007988 */ /* 0x0001e80008000009 */
[----:B0-----:R-:W3:Y:S04]  /*b4f0*/  LDL.LU R36, [R1+0x188] ;  /* 0x0001880001247983 */ /* 0x001ee80000300800 */
[----:B----4-:R0:W-:Y:S04]  /*b500*/  STS.U8 [R6+UR9+0x80], R38 ;  /* 0x0000802606007988 */ /* 0x0101e80008000009 */
[----:B0-----:R-:W4:Y:S01]  /*b510*/  LDL.LU R38, [R1+0x248] ;  /* 0x0002480001267983 */ /* 0x001f220000300800 */
[----:B------:R-:W-:-:S03]  /*b520*/  LOP3.LUT R6, R41, 0x20, RZ, 0x3c, !PT ;  /* 0x0000002029067812 */ /* 0x000fc600078e3cff */
[----:B------:R-:W-:Y:S04]  /*b530*/  STL [R1+0x17c], R10 ;  /* 0x00017c0a01007387 */ /* 0x000fe80000100800 */
[----:B------:R-:W-:Y:S04]  /*b540*/  STL [R1+0x178], R11 ;  /* 0x0001780b01007387 */ /* 0x000fe80000100800 */
        /* <DEDUP_REMOVED lines=15> */
[----:B------:R-:W-:Y:S04]  /*b640*/  STS.U8 [R6+UR9+0x500], R27 ;  /* 0x0005001b06007988 */ /* 0x000fe80008000009 */
        /* <DEDUP_REMOVED lines=8> */
[----:B--2---:R0:W-:Y:S04]  /*b6d0*/  STS.U8 [R6+UR9+0x1100], R35 ;  /* 0x0011002306007988 */ /* 0x0041e80008000009 */
[----:B---3--:R1:W-:Y:S04]  /*b6e0*/  STS.U8 [R6+UR9+0x1500], R32 ;  /* 0x0015002006007988 */ /* 0x0083e80008000009 */
[----:B0-----:R-:W2:Y:S04]  /*b6f0*/  LDL.LU R35, [R1+0x198] ;  /* 0x0001980001237983 */ /* 0x001ea80000300800 */
[----:B------:R-:W-:Y:S04]  /*b700*/  STL [R1+0x18c], R10 ;  /* 0x00018c0a01007387 */ /* 0x000fe80000100800 */
[----:B------:R-:W-:Y:S04]  /*b710*/  STL [R1+0x188], R11 ;  /* 0x0001880b01007387 */ /* 0x000fe80000100800 */
[----:B------:R0:W-:Y:S04]  /*b720*/  STS.U8 [R6+UR9+0x1900], R36 ;  /* 0x0019002406007988 */ /* 0x0001e80008000009 */
[----:B-1----:R-:W3:Y:S04]  /*b730*/  LDL.LU R32, [R1+0x240] ;  /* 0x0002400001207983 */ /* 0x002ee80000300800 */
[----:B0-----:R-:W3:Y:S01]  /*b740*/  LDL.LU R36, [R1+0x238] ;  /* 0x0002380001247983 */ /* 0x001ee20000300800 */
[----:B------:R-:W-:Y:S01]  /*b750*/  PRMT R13, RZ, 0x7610, R13 ;  /* 0x00007610ff0d7816 */ /* 0x000fe2000000000d */
[----:B------:R-:W-:-:S05]  /*b760*/  VIADD R3, R40, 0xffffffa8 ;  /* 0xffffffa828037836 */ /* 0x000fca0000000000 */
[----:B------:R0:W3:Y:S01]  /*b770*/  @!P0 LDG.E.U8 R13, desc[UR18][R10.64] ;  /* 0x000000120a0d8981 */ /* 0x0000e2000c1e1100 */
[----:B------:R-:W-:Y:S01]  /*b780*/  ISETP.GE.U32.AND P0, PT, R3, 0x7fffff29, PT ;  /* 0x7fffff290300780c */ /* 0x000fe20003f06070 */
[----:B------:R-:W-:-:S05]  /*b790*/  IMAD R3, R4, 0x57, RZ ;  /* 0x0000005704037824 */ /* 0x000fca00078e02ff */
[----:B0-----:R-:W-:-:S04]  /*b7a0*/  IADD3 R10, P1, PT, R3, R0, RZ ;  /* 0x00000000030a7210 */ /* 0x001fc80007f3e0ff */
[----:B------:R-:W-:Y:S01]  /*b7b0*/  LEA.HI.X.SX32 R11, R3, R2, 0x1, P1 ;  /* 0x00000002030b7211 */ /* 0x000fe200008f0eff */
[----:B----4-:R0:W-:Y:S04]  /*b7c0*/  STS.U8 [R6+UR9+0x1d00], R38 ;  /* 0x001d002606007988 */ /* 0x0101e80008000009 */
[----:B0-----:R-:W4:Y:S04]  /*b7d0*/  LDL.LU R38, [R1+0x1a4] ;  /* 0x0001a40001267983 */ /* 0x001f280000300800 */
[----:B------:R-:W-:Y:S04]  /*b7e0*/  STS.U8 [R6+UR9+0x2100], R29 ;  /* 0x0021001d06007988 */ /* 0x000fe80008000009 */
[----:B------:R0:W-:Y:S04]  /*b7f0*/  STS.U8 [R6+UR9+0x2500], R39 ;  /* 0x0025002706007988 */ /* 0x0001e80008000009 */
[----:B0-----:R-:W4:Y:S04]  /*b800*/  LDL.LU R39, [R1+0x1a0] ;  /* 0x0001a00001277983 */ /* 0x001f280000300800 */
[----:B------:R-:W-:Y:S04]  /*b810*/  STL [R1+0x194], R10 ;  /* 0x0001940a01007387 */ /* 0x000fe80000100800 */
[----:B------:R0:W-:Y:S04]  /*b820*/  STL [R1+0x190], R11 ;  /* 0x0001900b01007387 */ /* 0x0001e80000100800 */
[----:B------:R-:W4:Y:S01]  /*b830*/  LDL.LU R26, [R1+0x23c] ;  /* 0x00023c00011a7983 */ /* 0x000f220000300800 */
[----:B------:R-:W-:Y:S01]  /*b840*/  PRMT R12, RZ, 0x7610, R12 ;  /* 0x00007610ff0c7816 */ /* 0x000fe2000000000c */
[----:B------:R-:W-:-:S02]  /*b850*/  VIADD R3, R40, 0xffffffa0 ;  /* 0xffffffa028037836 */ /* 0x000fc40000000000 */
[----:B------:R-:W4:Y:S04]  /*b860*/  LDL.LU R27, [R1+0x1b4] ;  /* 0x0001b400011b7983 */ /* 0x000f280000300800 */
[----:B------:R0:W4:Y:S01]  /*b870*/  @!P0 LDG.E.U8 R12, desc[UR18][R10.64] ;  /* 0x000000120a0c8981 */ /* 0x000122000c1e1100 */
[----:B------:R-:W-:Y:S01]  /*b880*/  ISETP.GE.U32.AND P0, PT, R3, 0x7fffff21, PT ;  /* 0x7fffff210300780c */ /* 0x000fe20003f06070 */
[----:B------:R-:W-:Y:S02]  /*b890*/  IMAD R3, R4, 0x5f, RZ ;  /* 0x0000005f04037824 */ /* 0x000fe400078e02ff */
[----:B------:R-:W4:Y:S03]  /*b8a0*/  LDL.LU R29, [R1+0x1b0] ;  /* 0x0001b000011d7983 */ /* 0x000f260000300800 */
[----:B------:R-:W-:-:S02]  /*b8b0*/  IADD3 R24, P1, PT, R3, R0, RZ ;  /* 0x0000000003187210 */ /* 0x000fc40007f3e0ff */
[----:B0-----:R-:W-:Y:S02]  /*b8c0*/  PRMT R11, RZ, 0x7610, R11 ;  /* 0x00007610ff0b7816 */ /* 0x001fe4000000000b */
[----:B------:R-:W-:Y:S01]  /*b8d0*/  LEA.HI.X.SX32 R25, R3, R2, 0x1, P1 ;  /* 0x0000000203197211 */ /* 0x000fe200008f0eff */
[----:B------:R-:W-:-:S04]  /*b8e0*/  VIADD R3, R40, 0xffffff98 ;  /* 0xffffff9828037836 */ /* 0x000fc80000000000 */
[----:B------:R0:W4:Y:S01]  /*b8f0*/  @!P0 LDG.E.U8 R11, desc[UR18][R24.64] ;  /* 0x00000012180b8981 */ /* 0x000122000c1e1100 */
[----:B------:R-:W-:Y:S01]  /*b900*/  ISETP.GE.U32.AND P0, PT, R3, 0x7fffff19, PT ;  /* 0x7fffff190300780c */ /* 0x000fe20003f06070 */
[----:B------:R-:W-:Y:S02]  /*b910*/  IMAD R3, R4, 0x67, RZ ;  /* 0x0000006704037824 */ /* 0x000fe400078e02ff */
[----:B------:R1:W-:Y:S04]  /*b920*/  STS.U8 [R6+UR9+0x2900], R30 ;  /* 0x0029001e06007988 */ /* 0x0003e80008000009 */
[----:B------:R0:W-:Y:S04]  /*b930*/  STS.U8 [R6+UR9+0x2d00], R31 ;  /* 0x002d001f06007988 */ /* 0x0001e80008000009 */
[----:B------:R-:W-:Y:S04]  /*b940*/  STL [R1+0x19c], R24 ;  /* 0x00019c1801007387 */ /* 0x000fe80000100800 */
[----:B------:R-:W-:Y:S04]  /*b950*/  STL [R1+0x198], R25 ;  /* 0x0001981901007387 */ /* 0x000fe80000100800 */
[----:B-1----:R-:W4:Y:S04]  /*b960*/  LDL.LU R30, [R1+0x234] ;  /* 0x00023400011e7983 */ /* 0x002f280000300800 */
[----:B0-----:R-:W4:Y:S01]  /*b970*/  LDL.LU R31, [R1+0x1c4] ;  /* 0x0001c400011f7983 */ /* 0x001f220000300800 */
[----:B------:R-:W-:-:S03]  /*b980*/  PRMT R10, RZ, 0x7610, R10 ;  /* 0x00007610ff0a7816 */ /* 0x000fc6000000000a */
[----:B--2---:R0:W-:Y:S04]  /*b990*/  STS.U8 [R6+UR9+0x3100], R35 ;  /* 0x0031002306007988 */ /* 0x0041e80008000009 */
[----:B0-----:R-:W2:Y:S04]  /*b9a0*/  LDL.LU R35, [R1+0x1c0] ;  /* 0x0001c00001237983 */ /* 0x001ea80000300800 */
[----:B---3--:R0:W-:Y:S04]  /*b9b0*/  STS.U8 [R6+UR9+0x3500], R32 ;  /* 0x0035002006007988 */ /* 0x0081e80008000009 */
[----:B------:R1:W-:Y:S01]  /*b9c0*/  STS.U8 [R6+UR9+0x3900], R36 ;  /* 0x0039002406007988 */ /* 0x0003e20008000009 */
[----:B0-----:R-:W-:-:S03]  /*b9d0*/  LOP3.LUT R32, R41, 0x30, RZ, 0x3c, !PT ;  /* 0x0000003029207812 */ /* 0x001fc600078e3cff */
[----:B-1----:R-:W3:Y:S01]  /*b9e0*/  LDL.LU R36, [R1+0x230] ;  /* 0x0002300001247983 */ /* 0x002ee20000300800 */
[----:B------:R-:W-:-:S03]  /*b9f0*/  PRMT R28, RZ, 0x7610, R28 ;  /* 0x00007610ff1c7816 */ /* 0x000fc6000000001c */
[----:B----4-:R0:W-:Y:S02]  /*ba00*/  STS.U8 [R6+UR9+0x3d00], R38 ;  /* 0x003d002606007988 */ /* 0x0101e40008000009 */
[C---:B0-----:R-:W-:Y:S02]  /*ba10*/  IADD3 R6, P1, PT, R3.reuse, R0, RZ ;  /* 0x0000000003067210 */ /* 0x041fe40007f3e0ff */
[----:B------:R-:W4:Y:S02]  /*ba20*/  LDL.LU R38, [R1+0x1d4] ;  /* 0x0001d40001267983 */ /* 0x000f240000300800 */
[----:B------:R-:W-:Y:S01]  /*ba30*/  LEA.HI.X.SX32 R24, R3, R2, 0x1, P1 ;  /* 0x0000000203187211 */ /* 0x000fe200008f0eff */
[----:B------:R-:W-:-:S04]  /*ba40*/  VIADD R3, R40, 0xffffff90 ;  /* 0xffffff9028037836 */ /* 0x000fc80000000000 */
[----:B------:R-:W-:Y:S01]  /*ba50*/  @!P0 IMAD.MOV.U32 R25, RZ, RZ, R24 ;  /* 0x000000ffff198224 */ /* 0x000fe200078e0018 */
[----:B------:R0:W-:Y:S04]  /*ba60*/  STS.U8 [R32+UR9+0x180], R39 ;  /* 0x0001802720007988 */ /* 0x0001e80008000009 */
[----:B0-----:R-:W4:Y:S04]  /*ba70*/  LDL.LU R39, [R1+0x1d0] ;  /* 0x0001d00001277983 */ /* 0x001f280000300800 */
[----:B------:R-:W-:Y:S04]  /*ba80*/  STL [R1+0x1a4], R6 ;  /* 0x0001a40601007387 */ /* 0x000fe80000100800 */
[----:B------:R0:W-:Y:S02]  /*ba90*/  STL [R1+0x1a0], R24 ;  /* 0x0001a01801007387 */ /* 0x0001e40000100800 */
[----:B0-----:R-:W-:-:S05]  /*baa0*/  @!P0 IMAD.MOV.U32 R24, RZ, RZ, R6 ;  /* 0x000000ffff188224 */ /* 0x001fca00078e0006 */
[----:B------:R0:W4:Y:S01]  /*bab0*/  @!P0 LDG.E.U8 R10, desc[UR18][R24.64] ;  /* 0x00000012180a8981 */ /* 0x000122000c1e1100 */
[----:B------:R-:W-:Y:S01]  /*bac0*/  ISETP.GE.U32.AND P0, PT, R3, 0x7fffff11, PT ;  /* 0x7fffff110300780c */ /* 0x000fe20003f06070 */
[----:B------:R-:W-:-:S05]  /*bad0*/  IMAD R3, R4, 0x6f, RZ ;  /* 0x0000006f04037824 */ /* 0x000fca00078e02ff */
[----:B------:R-:W-:-:S04]  /*bae0*/  IADD3 R6, P1, PT, R3, R0, RZ ;  /* 0x0000000003067210 */ /* 0x000fc80007f3e0ff */
[----:B0-----:R-:W-:Y:S01]  /*baf0*/  LEA.HI.X.SX32 R24, R3, R2, 0x1, P1 ;  /* 0x0000000203187211 */ /* 0x001fe200008f0eff */
[----:B------:R-:W-:Y:S01]  /*bb00*/  STL [R1+0x1b4], R6 ;  /* 0x0001b40601007387 */ /* 0x000fe20000100800 */
[----:B------:R-:W-:-:S03]  /*bb10*/  VIADD R3, R40, 0xffffff88 ;  /* 0xffffff8828037836 */ /* 0x000fc60000000000 */
[----:B------:R0:W-:Y:S01]  /*bb20*/  STL [R1+0x1b0], R24 ;  /* 0x0001b01801007387 */ /* 0x0001e20000100800 */
[----:B------:R-:W-:Y:S02]  /*bb30*/  @!P0 IMAD.MOV.U32 R25, RZ, RZ, R24 ;  /* 0x000000ffff198224 */ /* 0x000fe400078e0018 */
[----:B0-----:R-:W-:-:S05]  /*bb40*/  @!P0 IMAD.MOV.U32 R24, RZ, RZ, R6 ;  /* 0x000000ffff188224 */ /* 0x001fca00078e0006 */
[----:B------:R0:W4:Y:S01]  /*bb50*/  @!P0 LDG.E.U8 R28, desc[UR18][R24.64] ;  /* 0x00000012181c8981 */ /* 0x000122000c1e1100 */
[----:B------:R-:W-:Y:S01]  /*bb60*/  ISETP.GE.U32.AND P0, PT, R3, 0x7fffff09, PT ;  /* 0x7fffff090300780c */ /* 0x000fe20003f06070 */
[----:B------:R-:W-:-:S05]  /*bb70*/  IMAD R3, R4, 0x77, RZ ;  /* 0x0000007704037824 */ /* 0x000fca00078e02ff */
[----:B------:R-:W-:-:S04]  /*bb80*/  IADD3 R6, P1, PT, R3, R0, RZ ;  /* 0x0000000003067210 */ /* 0x000fc80007f3e0ff */
[----:B0-----:R-:W-:Y:S01]  /*bb90*/  LEA.HI.X.SX32 R25, R3, R2, 0x1, P1 ;  /* 0x0000000203197211 */ /* 0x001fe200008f0eff */
[----:B------:R0:W-:Y:S04]  /*bba0*/  STS.U8 [R32+UR9+0x580], R26 ;  /* 0x0005801a20007988 */ /* 0x0001e80008000009 */
[----:B------:R1:W-:Y:S04]  /*bbb0*/  STL [R1+0x1c4], R6 ;  /* 0x0001c40601007387 */ /* 0x0003e80000100800 */
[----:B------:R-:W-:Y:S01]  /*bbc0*/  STL [R1+0x1c0], R25 ;  /* 0x0001c01901007387 */ /* 0x000fe20000100800 */
[----:B0-----:R-:W-:-:S03]  /*bbd0*/  @!P0 IMAD.MOV.U32 R26, RZ, RZ, R6 ;  /* 0x000000ffff1a8224 */ /* 0x001fc600078e0006 */
[----:B-1----:R-:W4:Y:S01]  /*bbe0*/  LDL.LU R6, [R1+0x22c] ;  /* 0x00022c0001067983 */ /* 0x002f220000300800 */
[----:B------:R-:W-:Y:S01]  /*bbf0*/  PRMT R24, RZ, 0x7610, R24 ;  /* 0x00007610ff187816 */ /* 0x000fe20000000018 */
[----:B------:R-:W-:Y:S02]  /*bc00*/  VIADD R3, R40, 0xffffff80 ;  /* 0xffffff8028037836 */ /* 0x000fe40000000000 */
[----:B------:R0:W-:Y:S02]  /*bc10*/  STS.U8 [R32+UR9+0x980], R27 ;  /* 0x0009801b20007988 */ /* 0x0001e40008000009 */
[----:B0-----:R-:W-:-:S05]  /*bc20*/  @!P0 IMAD.MOV.U32 R27, RZ, RZ, R25 ;  /* 0x000000ffff1b8224 */ /* 0x001fca00078e0019 */
[----:B------:R0:W4:Y:S01]  /*bc30*/  @!P0 LDG.E.U8 R24, desc[UR18][R26.64] ;  /* 0x000000121a188981 */ /* 0x000122000c1e1100 */
[----:B------:R-:W-:Y:S01]  /*bc40*/  ISETP.GE.U32.AND P0, PT, R3, 0x7fffff01, PT ;  /* 0x7fffff010300780c */ /* 0x000fe20003f06070 */
[----:B------:R-:W-:Y:S02]  /*bc50*/  IMAD R3, R4, 0x7f, RZ ;  /* 0x0000007f04037824 */ /* 0x000fe400078e02ff */
[----:B------:R1:W-:Y:S03]  /*bc60*/  STS.U8 [R32+UR9+0xd80], R29 ;  /* 0x000d801d20007988 */ /* 0x0003e60008000009 */
[C---:B------:R-:W-:Y:S01]  /*bc70*/  IADD3 R25, P1, PT, R3.reuse, R0, RZ ;  /* 0x0000000003197210 */ /* 0x040fe20007f3e0ff */
[----:B------:R2:W-:Y:S04]  /*bc80*/  STS.U8 [R32+UR9+0x1180], R30 ;  /* 0x0011801e20007988 */ /* 0x0005e80008000009 */
[----:B------:R3:W-:Y:S04]  /*bc90*/  STS.U8 [R32+UR9+0x1580], R31 ;  /* 0x0015801f20007988 */ /* 0x0007e80008000009 */
[----:B-1----:R-:W4:Y:S01]  /*bca0*/  LDL.LU R29, [R1+0x228] ;  /* 0x00022800011d7983 */ /* 0x002f220000300800 */
[----:B0-----:R-:W-:-:S03]  /*bcb0*/  LEA.HI.X.SX32 R26, R3, R2, 0x1, P1 ;  /* 0x00000002031a7211 */ /* 0x001fc600008f0eff */
[----:B--2---:R-:W2:Y:S04]  /*bcc0*/  LDL.LU R30, [R1+0x220] ;  /* 0x00022000011e7983 */ /* 0x004ea80000300800 */
[----:B------:R0:W-:Y:S04]  /*bcd0*/  STS.U8 [R32+UR9+0x1980], R35 ;  /* 0x0019802320007988 */ /* 0x0001e80008000009 */
[----:B---3--:R-:W3:Y:S04]  /*bce0*/  LDL.LU R31, [R1+0x218] ;  /* 0x00021800011f7983 */ /* 0x008ee80000300800 */
[----:B0-----:R-:W3:Y:S04]  /*bcf0*/  LDL.LU R35, [R1+0x1dc] ;  /* 0x0001dc0001237983 */ /* 0x001ee80000300800 */
[----:B------:R0:W-:Y:S04]  /*bd00*/  STL [R1+0x808], R4 ;  /* 0x0008080401007387 */ /* 0x0001e80000100800 */
[----:B------:R1:W-:Y:S04]  /*bd10*/  STS.U8 [R32+UR9+0x1d80], R36 ;  /* 0x001d802420007988 */ /* 0x0003e80008000009 */
[----:B0-----:R-:W3:Y:S04]  /*bd20*/  LDL.LU R4, [R1+0x1f4] ;  /* 0x0001f40001047983 */ /* 0x001ee80000300800 */
[----:B------:R-:W-:Y:S04]  /*bd30*/  STL [R1+0x80c], R0 ;  /* 0x00080c0001007387 */ /* 0x000fe80000100800 */
[----:B------:R-:W-:Y:S04]  /*bd40*/  STL [R1+0x810], R2 ;  /* 0x0008100201007387 */ /* 0x000fe80000100800 */
[----:B------:R-:W-:Y:S04]  /*bd50*/  STL [R1+0x1d4], R25 ;  /* 0x0001d41901007387 */ /* 0x000fe80000100800 */
[----:B------:R0:W-:Y:S04]  /*bd60*/  STL [R1+0x1d0], R26 ;  /* 0x0001d01a01007387 */ /* 0x0001e80000100800 */
[----:B-1----:R-:W3:Y:S01]  /*bd70*/  LDL.LU R36, [R1+0x1e4] ;  /* 0x0001e40001247983 */ /* 0x002ee20000300800 */
[----:B------:R-:W-:-:S02]  /*bd80*/  @!P0 IMAD.MOV.U32 R27, RZ, RZ, R26 ;  /* 0x000000ffff1b8224 */ /* 0x000fc400078e001a */
[----:B0-----:R-:W-:Y:S01]  /*bd90*/  @!P0 IMAD.MOV.U32 R26, RZ, RZ, R25 ;  /* 0x000000ffff1a8224 */ /* 0x001fe200078e0019 */
[----:B----4-:R0:W-:Y:S04]  /*bda0*/  STS.U8 [R32+UR9+0x2180], R38 ;  /* 0x0021802620007988 */ /* 0x0101e80008000009 */
[----:B0-----:R-:W4:Y:S04]  /*bdb0*/  LDL.LU R38, [R1+0xe4] ;  /* 0x0000e40001267983 */ /* 0x001f280000300800 */
[----:B------:R0:W-:Y:S04]  /*bdc0*/  STS.U8 [R32+UR9+0x2580], R39 ;  /* 0x0025802720007988 */ /* 0x0001e80008000009 */
[----:B0-----:R-:W4:Y:S04]  /*bdd0*/  LDL.LU R39, [R1+0xbc] ;  /* 0x0000bc0001277983 */ /* 0x001f280000300800 */
[----:B------:R-:W4:Y:S04]  /*bde0*/  LDL.LU R40, [R1+0xa8] ;  /* 0x0000a80001287983 */ /* 0x000f280000300800 */
[----:B------:R-:W4:Y:S04]  /*bdf0*/  LDL.LU R25, [R1+0xa4] ;  /* 0x0000a40001197983 */ /* 0x000f280000300800 */
[----:B------:R0:W-:Y:S04]  /*be00*/  STS.U8 [R32+UR9+0x2980], R6 ;  /* 0x0029800620007988 */ /* 0x0001e80008000009 */
[----:B0-----:R-:W4:Y:S01]  /*be10*/  LDL.LU R6, [R1+0x9c] ;  /* 0x00009c0001067983 */ /* 0x001f220000300800 */
[----:B------:R-:W-:-:S03]  /*be20*/  LOP3.LUT R0, R41, 0x40, RZ, 0x3c, !PT ;  /* 0x0000004029007812 */ /* 0x000fc600078e3cff */
[----:B------:R0:W-:Y:S04]  /*be30*/  STS.U8 [R32+UR9+0x2d80], R29 ;  /* 0x002d801d20007988 */ /* 0x0001e80008000009 */
[----:B--2---:R1:W-:Y:S04]  /*be40*/  STS.U8 [R32+UR9+0x3180], R30 ;  /* 0x0031801e20007988 */ /* 0x0043e80008000009 */
[----:B0-----:R-:W2:Y:S04]  /*be50*/  LDL.LU R29, [R1+0x90] ;  /* 0x00009000011d7983 */ /* 0x001ea80000300800 */
[----:B---3--:R0:W-:Y:S04]  /*be60*/  STS.U8 [R32+UR9+0x3580], R31 ;  /* 0x0035801f20007988 */ /* 0x0081e80008000009 */
[----:B-1----:R-:W3:Y:S04]  /*be70*/  LDL.LU R30, [R1+0x8c] ;  /* 0x00008c00011e7983 */ /* 0x002ee80000300800 */
[----:B0-----:R-:W3:Y:S04]  /*be80*/  LDL.LU R31, [R1+0x84] ;  /* 0x00008400011f7983 */ /* 0x001ee80000300800 */
[----:B------:R-:W-:Y:S04]  /*be90*/  STS.U8 [R32+UR9+0x3980], R4 ;  /* 0x0039800420007988 */ /* 0x000fe80008000009 */
[----:B------:R0:W-:Y:S04]  /*bea0*/  STS.U8 [R32+UR9+0x3d80], R35 ;  /* 0x003d802320007988 */ /* 0x0001e80008000009 */
[----:B0-----:R-:W3:Y:S04]  /*beb0*/  LDL.LU R32, [R1+0x80] ;  /* 0x0000800001207983 */ /* 0x001ee80000300800 */
[----:B------:R-:W3:Y:S04]  /*bec0*/  LDL.LU R35, [R1+0x7c] ;  /* 0x00007c0001237983 */ /* 0x000ee80000300800 */
[----:B------:R0:W-:Y:S04]  /*bed0*/  STS.U8 [R0+UR9+0x200], R36 ;  /* 0x0002002400007988 */ /* 0x0001e80008000009 */
[----:B0-----:R-:W3:Y:S04]  /*bee0*/  LDL.LU R36, [R1+0x70] ;  /* 0x0000700001247983 */ /* 0x001ee80000300800 */
[----:B----4-:R0:W-:Y:S04]  /*bef0*/  STS.U8 [R0+UR9+0x600], R38 ;  /* 0x0006002600007988 */ /* 0x0101e80008000009 */
[----:B0-----:R-:W4:Y:S04]  /*bf00*/  LDL.LU R38, [R1+0x6c] ;  /* 0x00006c0001267983 */ /* 0x001f280000300800 */
[----:B------:R0:W-:Y:S04]  /*bf10*/  STS.U8 [R0+UR9+0xa00], R39 ;  /* 0x000a002700007988 */ /* 0x0001e80008000009 */
[----:B------:R1:W-:Y:S04]  /*bf20*/  STS.U8 [R0+UR9+0xe00], R40 ;  /* 0x000e002800007988 */ /* 0x0003e80008000009 */
[----:B0-----:R-:W4:Y:S04]  /*bf30*/  LDL.LU R39, [R1+0x68] ;  /* 0x0000680001277983 */ /* 0x001f280000300800 */
[----:B-1----:R-:W4:Y:S04]  /*bf40*/  LDL.LU R40, [R1+0x5c] ;  /* 0x00005c0001287983 */ /* 0x002f280000300800 */
[----:B------:R0:W-:Y:S04]  /*bf50*/  STS.U8 [R0+UR9+0x1200], R25 ;  /* 0x0012001900007988 */ /* 0x0001e80008000009 */
[----:B------:R-:W4:Y:S04]  /*bf60*/  LDL.LU R4, [R1+0x50] ;  /* 0x0000500001047983 */ /* 0x000f280000300800 */
[----:B0-----:R-:W4:Y:S04]  /*bf70*/  LDL.LU R25, [R1+0x54] ;  /* 0x0000540001197983 */ /* 0x001f280000300800 */
[----:B------:R0:W-:Y:S04]  /*bf80*/  STS.U8 [R0+UR9+0x1600], R6 ;  /* 0x0016000600007988 */ /* 0x0001e80008000009 */
[----:B0-----:R-:W4:Y:S01]  /*bf90*/  LDL.LU R6, [R1+0x4c] ;  /* 0x00004c0001067983 */ /* 0x001f220000300800 */
[----:B------:R-:W-:-:S03]  /*bfa0*/  LOP3.LUT R2, R41, 0x50, RZ, 0x3c, !PT ;  /* 0x0000005029027812 */ /* 0x000fc600078e3cff */
[----:B--2---:R0:W-:Y:S04]  /*bfb0*/  STS.U8 [R0+UR9+0x1a00], R29 ;  /* 0x001a001d00007988 */ /* 0x0041e80008000009 */
[----:B---3--:R1:W-:Y:S04]  /*bfc0*/  STS.U8 [R0+UR9+0x1e00], R30 ;  /* 0x001e001e00007988 */ /* 0x0083e80008000009 */
[----:B0-----:R-:W2:Y:S04]  /*bfd0*/  LDL.LU R29, [R1+0x40] ;  /* 0x00004000011d7983 */ /* 0x001ea80000300800 */
[----:B------:R0:W-:Y:S04]  /*bfe0*/  STS.U8 [R0+UR9+0x2200], R31 ;  /* 0x0022001f00007988 */ /* 0x0001e80008000009 */
[----:B-1----:R-:W3:Y:S04]  /*bff0*/  LDL.LU R30, [R1+0x34] ;  /* 0x00003400011e7983 */ /* 0x002ee80000300800 */
[----:B0-----:R-:W3:Y:S04]  /*c000*/  LDL.LU R31, [R1+0x2c] ;  /* 0x00002c00011f7983 */ /* 0x001ee80000300800 */
[----:B------:R0:W-:Y:S04]  /*c010*/  STS.U8 [R0+UR9+0x2600], R32 ;  /* 0x0026002000007988 */ /* 0x0001e80008000009 */
[----:B------:R1:W-:Y:S04]  /*c020*/  STS.U8 [R0+UR9+0x2a00], R35 ;  /* 0x002a002300007988 */ /* 0x0003e80008000009 */
[----:B0-----:R-:W3:Y:S04]  /*c030*/  LDL.LU R32, [R1+0x28] ;  /* 0x0000280001207983 */ /* 0x001ee80000300800 */
[----:B-1----:R-:W3:Y:S04]  /*c040*/  LDL.LU R35, [R1+0x20] ;  /* 0x0000200001237983 */ /* 0x002ee80000300800 */
        /* <DEDUP_REMOVED lines=8> */
[----:B------:R-:W-:Y:S04]  /*c0d0*/  STS.U8 [R0+UR9+0x3e00], R4 ;  /* 0x003e000400007988 */ /* 0x000fe80008000009 */
[----:B------:R-:W-:Y:S04]  /*c0e0*/  STS.U8 [R2+UR9+0x280], R25 ;  /* 0x0002801902007988 */ /* 0x000fe80008000009 */
[----:B------:R-:W-:Y:S04]  /*c0f0*/  STS.U8 [R2+UR9+0x680], R6 ;  /* 0x0006800602007988 */ /* 0x000fe80008000009 */
[----:B------:R0:W-:Y:S04]  /*c100*/  STS.U8 [R2+UR9+0xa80], R5 ;  /* 0x000a800502007988 */ /* 0x0001e80008000009 */
[----:B0-----:R-:W4:Y:S01]  /*c110*/  LDL.LU R5, [R1+0x884] ;  /* 0x0008840001057983 */ /* 0x001f220000300800 */
[----:B------:R-:W-:-:S03]  /*c120*/  LOP3.LUT R0, R41, 0x60, RZ, 0x3c, !PT ;  /* 0x0000006029007812 */ /* 0x000fc600078e3cff */
[----:B--2---:R-:W-:Y:S04]  /*c130*/  STS.U8 [R2+UR9+0xe80], R29 ;  /* 0x000e801d02007988 */ /* 0x004fe80008000009 */
[----:B---3--:R-:W-:Y:S04]  /*c140*/  STS.U8 [R2+UR9+0x1280], R30 ;  /* 0x0012801e02007988 */ /* 0x008fe80008000009 */
[----:B------:R-:W-:Y:S01]  /*c150*/  STS.U8 [R2+UR9+0x1680], R31 ;  /* 0x0016801f02007988 */ /* 0x000fe20008000009 */
[----:B------:R-:W-:-:S06]  /*c160*/  PRMT R23, RZ, 0x7610, R23 ;  /* 0x00007610ff177816 */ /* 0x000fcc0000000017 */
[----:B------:R0:W2:Y:S04]  /*c170*/  @!P0 LDG.E.U8 R23, desc[UR18][R26.64] ;  /* 0x000000121a178981 */ /* 0x0000a8000c1e1100 */
[----:B------:R-:W-:Y:S04]  /*c180*/  STS.U8 [R2+UR9+0x1a80], R32 ;  /* 0x001a802002007988 */ /* 0x000fe80008000009 */
[----:B------:R-:W-:Y:S04]  /*c190*/  STS.U8 [R2+UR9+0x1e80], R35 ;  /* 0x001e802302007988 */ /* 0x000fe80008000009 */
[----:B------:R-:W-:Y:S04]  /*c1a0*/  STS.U8 [R2+UR9+0x2280], R36 ;  /* 0x0022802402007988 */ /* 0x000fe80008000009 */
[----:B----4-:R-:W-:Y:S04]  /*c1b0*/  STS.U8 [R2+UR9+0x2680], R38 ;  /* 0x0026802602007988 */ /* 0x010fe80008000009 */
[----:B------:R-:W-:Y:S04]  /*c1c0*/  STS.U8 [R2+UR9+0x2a80], R39 ;  /* 0x002a802702007988 */ /* 0x000fe80008000009 */
        /* <DEDUP_REMOVED lines=10> */
[----:B------:R1:W-:Y:S04]  /*c270*/  STS.U8 [R0+UR9+0x1700], R81 ;  /* 0x0017005100007988 */ /* 0x0003e80008000009 */
[----:B------:R-:W-:Y:S04]  /*c280*/  STS.U8 [R0+UR9+0x1b00], R80 ;  /* 0x001b005000007988 */ /* 0x000fe80008000009 */
[----:B------:R-:W-:Y:S04]  /*c290*/  STS.U8 [R0+UR9+0x1f00], R79 ;  /* 0x001f004f00007988 */ /* 0x000fe80008000009 */
[----:B------:R-:W-:Y:S04]  /*c2a0*/  STS.U8 [R0+UR9+0x2300], R78 ;  /* 0x0023004e00007988 */ /* 0x000fe80008000009 */
[----:B------:R-:W-:Y:S04]  /*c2b0*/  STS.U8 [R0+UR9+0x2700], R77 ;  /* 0x0027004d00007988 */ /* 0x000fe80008000009 */
[----:B------:R-:W-:Y:S04]  /*c2c0*/  STS.U8 [R0+UR9+0x2b00], R76 ;  /* 0x002b004c00007988 */ /* 0x000fe80008000009 */
[----:B------:R-:W-:Y:S04]  /*c2d0*/  STS.U8 [R0+UR9+0x2f00], R75 ;  /* 0x002f004b00007988 */ /* 0x000fe80008000009 */
[----:B------:R-:W-:Y:S04]  /*c2e0*/  STS.U8 [R0+UR9+0x3300], R74 ;  /* 0x0033004a00007988 */ /* 0x000fe80008000009 */
[----:B------:R3:W-:Y:S04]  /*c2f0*/  STL [R1+0x814], R5 ;  /* 0x0008140501007387 */ /* 0x0007e80000100800 */
[----:B-1----:R-:W4:Y:S04]  /*c300*/  LDL.LU R81, [R1+0x210] ;  /* 0x0002100001517983 */ /* 0x002f280000300800 */
[----:B------:R-:W2:Y:S04]  /*c310*/  LDL.LU R83, [R1+0x20c] ;  /* 0x00020c0001537983 */ /* 0x000ea80000300800 */
[----:B------:R-:W2:Y:S04]  /*c320*/  LDL.LU R85, [R1+0x208] ;  /* 0x0002080001557983 */ /* 0x000ea80000300800 */
[----:B------:R-:W2:Y:S04]  /*c330*/  LDL.LU R87, [R1+0x204] ;  /* 0x0002040001577983 */ /* 0x000ea80000300800 */
[----:B------:R-:W2:Y:S01]  /*c340*/  LDL.LU R88, [R1+0x200] ;  /* 0x0002000001587983 */ /* 0x000ea20000300800 */
[----:B------:R-:W-:-:S03]  /*c350*/  IMAD R3, R41, R5, RZ ;  /* 0x0000000529037224 */ /* 0x000fc600078e02ff */
[----:B------:R-:W2:Y:S04]  /*c360*/  LDL.LU R90, [R1+0x1fc] ;  /* 0x0001fc00015a7983 */ /* 0x000ea80000300800 */
[----:B------:R-:W2:Y:S04]  /*c370*/  LDL.LU R89, [R1+0x1f8] ;  /* 0x0001f80001597983 */ /* 0x000ea80000300800 */
[----:B------:R-:W2:Y:S04]  /*c380*/  LDL.LU R91, [R1+0x1f0] ;  /* 0x0001f000015b7983 */ /* 0x000ea80000300800 */
[----:B------:R-:W2:Y:S04]  /*c390*/  LDL.LU R92, [R1+0x1ec] ;  /* 0x0001ec00015c7983 */ /* 0x000ea80000300800 */
[----:B---3--:R-:W3:Y:S04]  /*c3a0*/  LDL.LU R5, [R1+0x1e8] ;  /* 0x0001e80001057983 */ /* 0x008ee80000300800 */
[----:B------:R-:W-:Y:S04]  /*c3b0*/  STS.U8 [R0+UR9+0x3700], R9 ;  /* 0x0037000900007988 */ /* 0x000fe80008000009 */
[----:B------:R-:W3:Y:S04]  /*c3c0*/  LDL.LU R26, [R1+0x1e0] ;  /* 0x0001e000011a7983 */ /* 0x000ee80000300800 */
[----:B------:R-:W-:Y:S04]  /*c3d0*/  STS.U8 [R0+UR9+0x3b00], R8 ;  /* 0x003b000800007988 */ /* 0x000fe80008000009 */
[----:B------:R-:W3:Y:S04]  /*c3e0*/  LDL.LU R27, [R1+0x1d8] ;  /* 0x0001d800011b7983 */ /* 0x000ee80000300800 */
[----:B------:R1:W-:Y:S04]  /*c3f0*/  STS.U8 [R0+UR9+0x3f00], R7 ;  /* 0x003f000700007988 */ /* 0x0003e80008000009 */
[----:B------:R-:W3:Y:S04]  /*c400*/  LDL.LU R2, [R1+0x11c] ;  /* 0x00011c0001027983 */ /* 0x000ee80000300800 */
[----:B-1----:R-:W3:Y:S04]  /*c410*/  LDL.LU R0, [R1+0x118] ;  /* 0x0001180001007983 */ /* 0x002ee80000300800 */
[----:B------:R-:W3:Y:S04]  /*c420*/  LDL.LU R4, [R1+0x114] ;  /* 0x0001140001047983 */ /* 0x000ee80000300800 */
[----:B------:R-:W3:Y:S04]  /*c430*/  LDL.LU R25, [R1+0x110] ;  /* 0x0001100001197983 */ /* 0x000ee80000300800 */
[----:B------:R-:W3:Y:S04]  /*c440*/  LDL.LU R29, [R1+0x100] ;  /* 0x00010000011d7983 */ /* 0x000ee80000300800 */
[----:B------:R-:W0:Y:S04]  /*c450*/  LDL.LU R30, [R1+0xfc] ;  /* 0x0000fc00011e7983 */ /* 0x000e280000300800 */
[----:B------:R-:W3:Y:S04]  /*c460*/  LDL.LU R31, [R1+0xf8] ;  /* 0x0000f800011f7983 */ /* 0x000ee80000300800 */
[----:B------:R-:W3:Y:S04]  /*c470*/  LDL.LU R32, [R1+0xf4] ;  /* 0x0000f40001207983 */ /* 0x000ee80000300800 */
[----:B------:R-:W3:Y:S04]  /*c480*/  LDL.LU R35, [R1+0xe0] ;  /* 0x0000e00001237983 */ /* 0x000ee80000300800 */
[----:B------:R-:W3:Y:S04]  /*c490*/  LDL.LU R36, [R1+0xdc] ;  /* 0x0000dc0001247983 */ /* 0x000ee80000300800 */
[----:B------:R-:W3:Y:S04]  /*c4a0*/  LDL.LU R38, [R1+0xd8] ;  /* 0x0000d80001267983 */ /* 0x000ee80000300800 */
[----:B------:R-:W3:Y:S04]  /*c4b0*/  LDL.LU R39, [R1+0xc8] ;  /* 0x0000c80001277983 */ /* 0x000ee80000300800 */
[----:B------:R-:W3:Y:S01]  /*c4c0*/  LDL.LU R40, [R1+0xc4] ;  /* 0x0000c40001287983 */ /* 0x000ee20000300800 */
[----:B------:R-:W-:-:S03]  /*c4d0*/  LOP3.LUT R93, R41, 0x70, RZ, 0x3c, !PT ;  /* 0x00000070295d7812 */ /* 0x000fc600078e3cff */
[----:B------:R-:W3:Y:S01]  /*c4e0*/  LDL.LU R41, [R1+0xc0] ;  /* 0x0000c00001297983 */ /* 0x000ee20000300800 */
[C---:B------:R-:W-:Y:S01]  /*c4f0*/  IADD3 R6, P0, PT, R3.reuse, UR14, RZ ;  /* 0x0000000e03067c10 */ /* 0x040fe2000ff1e0ff */
[----:B------:R-:W-:Y:S01]  /*c500*/  IMAD R74, R68, UR61, RZ ;  /* 0x0000003d444a7c24 */ /* 0x000fe2000f8e02ff */
[----:B------:R-:W1:Y:S01]  /*c510*/  LDCU UR14, c[0x0][0x3b0] ;  /* 0x00007600ff0e77ac */ /* 0x000e620008000800 */
[----:B------:R-:W-:Y:S04]  /*c520*/  STS.U8 [R93+UR9+0x380], R22 ;  /* 0x000380165d007988 */ /* 0x000fe80008000009 */
[----:B------:R-:W-:Y:S04]  /*c530*/  STS.U8 [R93+UR9+0x780], R21 ;  /* 0x000780155d007988 */ /* 0x000fe80008000009 */
[----:B------:R-:W-:Y:S04]  /*c540*/  STS.U8 [R93+UR9+0xb80], R20 ;  /* 0x000b80145d007988 */ /* 0x000fe80008000009 */
[----:B------:R-:W-:Y:S01]  /*c550*/  STS.U8 [R93+UR9+0xf80], R19 ;  /* 0x000f80135d007988 */ /* 0x000fe20008000009 */
[----:B------:R-:W-:Y:S01]  /*c560*/  LEA.HI.X.SX32 R3, R3, UR15, 0x1, P0 ;  /* 0x0000000f03037c11 */ /* 0x000fe200080f0eff */
[----:B------:R-:W-:Y:S01]  /*c570*/  IMAD R42, R42, UR29, RZ ;  /* 0x0000001d2a2a7c24 */ /* 0x000fe2000f8e02ff */
[----:B------:R-:W0:Y:S01]  /*c580*/  LDCU UR15, c[0x0][0x3b0] ;  /* 0x00007600ff0f77ac */ /* 0x000e220008000800 */
        /* <DEDUP_REMOVED lines=8> */
[----:B------:R1:W-:Y:S01]  /*c610*/  STS.U8 [R93+UR9+0x3380], R10 ;  /* 0x0033800a5d007988 */ /* 0x0003e20008000009 */
[----:B------:R-:W-:-:S02]  /*c620*/  IMAD R43, R43, UR30, RZ ;  /* 0x0000001e2b2b7c24 */ /* 0x000fc4000f8e02ff */
[----:B------:R-:W-:Y:S02]  /*c630*/  IMAD R44, R44, UR31, RZ ;  /* 0x0000001f2c2c7c24 */ /* 0x000fe4000f8e02ff */
[----:B------:R-:W-:Y:S02]  /*c640*/  IMAD R45, R45, UR32, RZ ;  /* 0x000000202d2d7c24 */ /* 0x000fe4000f8e02ff */
[----:B----4-:R-:W-:Y:S02]  /*c650*/  IMAD R7, R81, UR4, RZ ;  /* 0x0000000451077c24 */ /* 0x010fe4000f8e02ff */
[----:B--2---:R-:W-:Y:S02]  /*c660*/  IMAD R8, R83, UR4, RZ ;  /* 0x0000000453087c24 */ /* 0x004fe4000f8e02ff */
[----:B------:R-:W-:Y:S02]  /*c670*/  IMAD R9, R85, UR4, RZ ;  /* 0x0000000455097c24 */ /* 0x000fe4000f8e02ff */
[----:B-1----:R-:W-:-:S02]  /*c680*/  IMAD R10, R87, UR4, RZ ;  /* 0x00000004570a7c24 */ /* 0x002fc4000f8e02ff */
[----:B------:R-:W-:Y:S02]  /*c690*/  IMAD R11, R88, UR4, RZ ;  /* 0x00000004580b7c24 */ /* 0x000fe4000f8e02ff */
[----:B------:R-:W-:Y:S02]  /*c6a0*/  IMAD R12, R90, UR4, RZ ;  /* 0x000000045a0c7c24 */ /* 0x000fe4000f8e02ff */
[----:B------:R-:W-:Y:S02]  /*c6b0*/  IMAD R13, R89, UR4, RZ ;  /* 0x00000004590d7c24 */ /* 0x000fe4000f8e02ff */
[----:B------:R-:W-:Y:S02]  /*c6c0*/  IMAD R14, R91, UR4, RZ ;  /* 0x000000045b0e7c24 */ /* 0x000fe4000f8e02ff */
[----:B------:R-:W-:Y:S02]  /*c6d0*/  IMAD R15, R92, UR4, RZ ;  /* 0x000000045c0f7c24 */ /* 0x000fe4000f8e02ff */
[----:B---3--:R-:W-:-:S02]  /*c6e0*/  IMAD R17, R26, UR4, RZ ;  /* 0x000000041a117c24 */ /* 0x008fc4000f8e02ff */
[----:B------:R-:W-:Y:S02]  /*c6f0*/  IMAD R19, R2, UR4, RZ ;  /* 0x0000000402137c24 */ /* 0x000fe4000f8e02ff */
[----:B------:R-:W-:Y:S01]  /*c700*/  IMAD R20, R0, UR4, RZ ;  /* 0x0000000400147c24 */ /* 0x000fe2000f8e02ff */
[----:B------:R-:W-:Y:S01]  /*c710*/  IADD3 R0, P0, PT, R7, R6, RZ ;  /* 0x0000000607007210 */ /* 0x000fe20007f1e0ff */
[----:B------:R-:W-:-:S03]  /*c720*/  IMAD R21, R4, UR5, RZ ;  /* 0x0000000504157c24 */ /* 0x000fc6000f8e02ff */
[----:B------:R-:W-:Y:S02]  /*c730*/  LEA.HI.X.SX32 R4, R7, R3, 0x1, P0 ;  /* 0x0000000307047211 */ /* 0x000fe400000f0eff */
[-C--:B------:R-:W-:Y:S01]  /*c740*/  IADD3 R2, P2, PT, R8, R6.reuse, RZ ;  /* 0x0000000608027210 */ /* 0x080fe20007f5e0ff */
[----:B------:R1:W-:Y:S04]  /*c750*/  STL [R1+0x1dc], R0 ;  /* 0x0001dc0001007387 */ /* 0x0003e80000100800 */
[----:B------:R2:W-:Y:S04]  /*c760*/  STL [R1+0x1d8], R4 ;  /* 0x0001d80401007387 */ /* 0x0005e80000100800 */
[----:B------:R3:W-:Y:S01]  /*c770*/  STL [R1+0x1e4], R2 ;  /* 0x0001e40201007387 */ /* 0x0007e20000100800 */
[----:B-1----:R-:W-:-:S02]  /*c780*/  IADD3 R0, P6, PT, R9, R6, RZ ;  /* 0x0000000609007210 */ /* 0x002fc40007fde0ff */
[----:B--2---:R-:W-:-:S03]  /*c790*/  IADD3 R4, P5, PT, R10, R6, RZ ;  /* 0x000000060a047210 */ /* 0x004fc60007fbe0ff */
[----:B------:R1:W-:Y:S01]  /*c7a0*/  STL [R1+0x1ec], R0 ;  /* 0x0001ec0001007387 */ /* 0x0003e20000100800 */
[-C--:B---3--:R-:W-:Y:S01]  /*c7b0*/  IADD3 R2, P1, PT, R11, R6.reuse, RZ ;  /* 0x000000060b027210 */ /* 0x088fe20007f3e0ff */
[----:B0-----:R-:W-:Y:S02]  /*c7c0*/  IMAD R26, R30, UR13, RZ ;  /* 0x0000000d1e1a7c24 */ /* 0x001fe4000f8e02ff */
[----:B------:R-:W-:Y:S01]  /*c7d0*/  STL [R1+0x210], R4 ;  /* 0x0002100401007387 */ /* 0x000fe20000100800 */
[----:B------:R-:W-:Y:S01]  /*c7e0*/  IMAD R30, R35, UR20, RZ ;  /* 0x00000014231e7c24 */ /* 0x000fe2000f8e02ff */
[-C--:B-1----:R-:W-:Y:S02]  /*c7f0*/  IADD3 R0, P0, PT, R12, R6.reuse, RZ ;  /* 0x000000060c007210 */ /* 0x082fe40007f1e0ff */
[----:B------:R0:W-:Y:S01]  /*c800*/  STL [R1+0x218], R2 ;  /* 0x0002180201007387 */ /* 0x0001e20000100800 */
[----:B------:R-:W-:Y:S02]  /*c810*/  IMAD R35, R39, UR23, RZ ;  /* 0x0000001727237c24 */ /* 0x000fe4000f8e02ff */
[----:B------:R-:W-:Y:S01]  /*c820*/  IMAD R39, R86, UR26, RZ ;  /* 0x0000001a56277c24 */ /* 0x000fe2000f8e02ff */
[----:B------:R-:W-:-:S02]  /*c830*/  IADD3 R86, P4, PT, R13, R6, RZ ;  /* 0x000000060d567210 */ /* 0x000fc40007f9e0ff */
[-C--:B0-----:R-:W-:Y:S01]  /*c840*/  LEA.HI.X.SX32 R2, R8, R3.reuse, 0x1, P2 ;  /* 0x0000000308027211 */ /* 0x081fe200010f0eff */
[----:B------:R0:W-:Y:S01]  /*c850*/  STL [R1+0x220], R0 ;  /* 0x0002200001007387 */ /* 0x0001e20000100800 */
[----:B------:R-:W-:Y:S01]  /*c860*/  IADD3 R91, P2, PT, R14, R6, RZ ;  /* 0x000000060e5b7210 */ /* 0x000fe20007f5e0ff */
[----:B------:R-:W-:Y:S02]  /*c870*/  IMAD R16, R5, UR4, RZ ;  /* 0x0000000405107c24 */ /* 0x000fe4000f8e02ff */
[----:B------:R1:W-:Y:S01]  /*c880*/  STL [R1+0x1e0], R2 ;  /* 0x0001e00201007387 */ /* 0x0003e20000100800 */
[----:B0-----:R-:W-:-:S03]  /*c890*/  LEA.HI.X.SX32 R0, R9, R3, 0x1, P6 ;  /* 0x0000000309007211 */ /* 0x001fc600030f0eff */
[----:B------:R-:W-:Y:S01]  /*c8a0*/  STL [R1+0x228], R86 ;  /* 0x0002285601007387 */ /* 0x000fe20000100800 */
[----:B-1----:R-:W-:-:S03]  /*c8b0*/  IADD3 R2, P6, PT, R15, R6, RZ ;  /* 0x000000060f027210 */ /* 0x002fc60007fde0ff */
[----:B------:R-:W-:Y:S04]  /*c8c0*/  STL [R1+0x818], R86 ;  /* 0x0008185601007387 */ /* 0x000fe80000100800 */
[----:B------:R0:W-:Y:S01]  /*c8d0*/  STL [R1+0x1e8], R0 ;  /* 0x0001e80001007387 */ /* 0x0001e20000100800 */
[----:B------:R-:W-:-:S03]  /*c8e0*/  IMAD R18, R27, UR4, RZ ;  /* 0x000000041b127c24 */ /* 0x000fc6000f8e02ff */
[----:B------:R-:W-:Y:S04]  /*c8f0*/  STL [R1+0x230], R91 ;  /* 0x0002305b01007387 */ /* 0x000fe80000100800 */
[----:B------:R1:W-:Y:S01]  /*c900*/  STL [R1+0x238], R2 ;  /* 0x0002380201007387 */ /* 0x0003e20000100800 */
[-C--:B0-----:R-:W-:Y:S02]  /*c910*/  LEA.HI.X.SX32 R0, R10, R3.reuse, 0x1, P5 ;  /* 0x000000030a007211 */ /* 0x081fe400028f0eff */
[----:B------:R-:W-:Y:S01]  /*c920*/  IADD3 R4, P5, PT, R16, R6, RZ ;  /* 0x0000000610047210 */ /* 0x000fe20007fbe0ff */
[----:B------:R0:W-:Y:S01]  /*c930*/  STL [R1+0x81c], R91 ;  /* 0x00081c5b01007387 */ /* 0x0001e20000100800 */
[----:B-1----:R-:W-:-:S03]  /*c940*/  LEA.HI.X.SX32 R2, R11, R3, 0x1, P1 ;  /* 0x000000030b027211 */ /* 0x002fc600008f0eff */
[----:B------:R1:W-:Y:S04]  /*c950*/  STL [R1+0x1f0], R0 ;  /* 0x0001f00001007387 */ /* 0x0003e80000100800 */
[----:B------:R-:W-:Y:S01]  /*c960*/  STL [R1+0x240], R4 ;  /* 0x0002400401007387 */ /* 0x000fe20000100800 */
[----:B0-----:R-:W-:-:S03]  /*c970*/  LEA.HI.X.SX32 R91, R12, R3, 0x1, P0 ;  /* 0x000000030c5b7211 */ /* 0x001fc600000f0eff */
[----:B------:R0:W-:Y:S01]  /*c980*/  STL [R1+0x214], R2 ;  /* 0x0002140201007387 */ /* 0x0001e20000100800 */
[----:B-1----:R-:W-:Y:S02]  /*c990*/  IADD3 R0, P1, PT, R17, R6, RZ ;  /* 0x0000000611007210 */ /* 0x002fe40007f3e0ff */
[----:B------:R-:W-:-:S03]  /*c9a0*/  LEA.HI.X.SX32 R68, R13, R3, 0x1, P4 ;  /* 0x000000030d447211 */ /* 0x000fc600020f0eff */
[----:B------:R1:W-:Y:S01]  /*c9b0*/  STL [R1+0x248], R0 ;  /* 0x0002480001007387 */ /* 0x0003e20000100800 */
[----:B0-----:R-:W-:Y:S02]  /*c9c0*/  IADD3 R2, P0, PT, R18, R6, RZ ;  /* 0x0000000612027210 */ /* 0x001fe40007f1e0ff */
[----:B------:R-:W-:-:S03]  /*c9d0*/  LEA.HI.X.SX32 R92, R14, R3, 0x1, P2 ;  /* 0x000000030e5c7211 */ /* 0x000fc600010f0eff */
[----:B------:R-:W-:Y:S01]  /*c9e0*/  STL [R1+0x250], R2 ;  /* 0x0002500201007387 */ /* 0x000fe20000100800 */
[----:B-1----:R-:W-:-:S03]  /*c9f0*/  IADD3 R0, P4, PT, R19, R6, RZ ;  /* 0x0000000613007210 */ /* 0x002fc60007f9e0ff */
[----:B------:R-:W-:Y:S01]  /*ca00*/  STL [R1+0x21c], R91 ;  /* 0x00021c5b01007387 */ /* 0x000fe20000100800 */
[----:B------:R-:W-:Y:S01]  /*ca10*/  IADD3 R5, P2, PT, R20, R6, RZ ;  /* 0x0000000614057210 */ /* 0x000fe20007f5e0ff */
[----:B------:R-:W-:Y:S02]  /*ca20*/  IMAD R27, R31, UR16, RZ ;  /* 0x000000101f1b7c24 */ /* 0x000fe4000f8e02ff */
[----:B------:R-:W-:Y:S01]  /*ca30*/  STL [R1+0x820], R91 ;  /* 0x0008205b01007387 */ /* 0x000fe20000100800 */
[----:B------:R-:W-:-:S03]  /*ca40*/  IMAD R31, R36, UR21, RZ ;  /* 0x00000015241f7c24 */ /* 0x000fc6000f8e02ff */
[----:B------:R0:W-:Y:S01]  /*ca50*/  STL [R1+0x258], R0 ;  /* 0x0002580001007387 */ /* 0x0001e20000100800 */
[----:B------:R-:W-:Y:S02]  /*ca60*/  IMAD R36, R40, UR24, RZ ;  /* 0x0000001828247c24 */ /* 0x000fe4000f8e02ff */
[----:B------:R-:W-:Y:S01]  /*ca70*/  IMAD R40, R73, UR27, RZ ;  /* 0x0000001b49287c24 */ /* 0x000fe2000f8e02ff */
[----:B------:R-:W-:Y:S01]  /*ca80*/  STL [R1+0x224], R68 ;  /* 0x0002244401007387 */ /* 0x000fe20000100800 */
[----:B------:R-:W-:Y:S01]  /*ca90*/  IMAD R22, R25, UR7, RZ ;  /* 0x0000000719167c24 */ /* 0x000fe2000f8e02ff */
[-C--:B0-----:R-:W-:Y:S02]  /*caa0*/  LEA.HI.X.SX32 R0, R15, R3.reuse, 0x1, P6 ;  /* 0x000000030f007211 */ /* 0x081fe400030f0eff */
[----:B------:R-:W-:Y:S01]  /*cab0*/  STL [R1+0x824], R68 ;  /* 0x0008244401007387 */ /* 0x000fe20000100800 */
[----:B------:R-:W-:Y:S01]  /*cac0*/  IMAD R73, R82, UR60, RZ ;  /* 0x0000003c52497c24 */ /* 0x000fe2000f8e02ff */
[----:B------:R-:W-:Y:S01]  /*cad0*/  IADD3 R82, P6, PT, R21, R6, RZ ;  /* 0x0000000615527210 */ /* 0x000fe20007fde0ff */
[----:B------:R-:W-:Y:S01]  /*cae0*/  IMAD R25, R29, UR12, RZ ;  /* 0x0000000c1d197c24 */ /* 0x000fe2000f8e02ff */
[----:B------:R-:W-:Y:S01]  /*caf0*/  STL [R1+0x260], R5 ;  /* 0x0002600501007387 */ /* 0x000fe20000100800 */
[----:B------:R-:W-:-:S03]  /*cb00*/  LEA.HI.X.SX32 R4, R17, R3, 0x1, P1 ;  /* 0x0000000311047211 */ /* 0x000fc600008f0eff */
[----:B------:R0:W-:Y:S01]  /*cb10*/  STL [R1+0x234], R0 ;  /* 0x0002340001007387 */ /* 0x0001e20000100800 */
[----:B------:R-:W-:-:S03]  /*cb20*/  IADD3 R2, P1, PT, R25, R6, RZ ;  /* 0x0000000619027210 */ /* 0x000fc60007f3e0ff */
[----:B------:R-:W-:Y:S04]  /*cb30*/  STL [R1+0x828], R5 ;  /* 0x0008280501007387 */ /* 0x000fe80000100800 */
[----:B------:R-:W-:Y:S01]  /*cb40*/  STL [R1+0x22c], R92 ;  /* 0x00022c5c01007387 */ /* 0x000fe20000100800 */
[----:B0-----:R-:W-:-:S03]  /*cb50*/  LEA.HI.X.SX32 R0, R16, R3, 0x1, P5 ;  /* 0x0000000310007211 */ /* 0x001fc600028f0eff */
[----:B------:R-:W-:Y:S01]  /*cb60*/  STL [R1+0x82c], R92 ;  /* 0x00082c5c01007387 */ /* 0x000fe20000100800 */
[----:B------:R-:W-:-:S03]  /*cb70*/  IADD3 R89, P5, PT, R22, R6, RZ ;  /* 0x0000000616597210 */ /* 0x000fc60007fbe0ff */
[----:B------:R-:W-:Y:S04]  /*cb80*/  STL [R1+0x268], R82 ;  /* 0x0002685201007387 */ /* 0x000fe80000100800 */
[----:B------:R0:W-:Y:S04]  /*cb90*/  STL [R1+0x23c], R0 ;  /* 0x00023c0001007387 */ /* 0x0001e80000100800 */
[----:B------:R1:W-:Y:S04]  /*cba0*/  STL [R1+0x830], R82 ;  /* 0x0008305201007387 */ /* 0x0003e80000100800 */
[----:B------:R-:W-:Y:S01]  /*cbb0*/  STL [R1+0x244], R4 ;  /* 0x0002440401007387 */ /* 0x000fe20000100800 */
[----:B0-----:R-:W-:-:S03]  /*cbc0*/  LEA.HI.X.SX32 R0, R18, R3, 0x1, P0 ;  /* 0x0000000312007211 */ /* 0x001fc600000f0eff */
[----:B------:R-:W-:Y:S04]  /*cbd0*/  STL [R1+0x270], R89 ;  /* 0x0002705901007387 */ /* 0x000fe80000100800 */
[----:B------:R0:W-:Y:S01]  /*cbe0*/  STL [R1+0x278], R2 ;  /* 0x0002780201007387 */ /* 0x0001e20000100800 */
[----:B------:R-:W-:-:S03]  /*cbf0*/  IMAD R29, R32, UR17, RZ ;  /* 0x00000011201d7c24 */ /* 0x000fc6000f8e02ff */
[----:B------:R-:W-:Y:S01]  /*cc00*/  STL [R1+0x834], R89 ;  /* 0x0008345901007387 */ /* 0x000fe20000100800 */
[----:B-1----:R-:W-:-:S03]  /*cc10*/  LEA.HI.X.SX32 R82, R19, R3, 0x1, P4 ;  /* 0x0000000313527211 */ /* 0x002fc600020f0eff */
[----:B------:R1:W-:Y:S01]  /*cc20*/  STL [R1+0x24c], R0 ;  /* 0x00024c0001007387 */ /* 0x0003e20000100800 */
[----:B------:R-:W-:Y:S01]  /*cc30*/  IMAD R32, R38, UR22, RZ ;  /* 0x0000001626207c24 */ /* 0x000fe2000f8e02ff */
[-C--:B0-----:R-:W-:Y:S01]  /*cc40*/  IADD3 R2, P4, PT, R27, R6.reuse, RZ ;  /* 0x000000061b027210 */ /* 0x081fe20007f9e0ff */
[----:B------:R-:W-:Y:S01]  /*cc50*/  IMAD R38, R41, UR25, RZ ;  /* 0x0000001929267c24 */ /* 0x000fe2000f8e02ff */
[-C--:B------:R-:W-:Y:S02]  /*cc60*/  LEA.HI.X.SX32 R86, R20, R3.reuse, 0x1, P2 ;  /* 0x0000000314567211 */ /* 0x080fe400010f0eff */
[----:B-1----:R-:W-:Y:S01]  /*cc70*/  IADD3 R0, P0, PT, R26, R6, RZ ;  /* 0x000000061a007210 */ /* 0x002fe20007f1e0ff */
[----:B------:R-:W-:Y:S02]  /*cc80*/  IMAD R41, R72, UR28, RZ ;  /* 0x0000001c48297c24 */ /* 0x000fe4000f8e02ff */
[----:B------:R-:W-:Y:S02]  /*cc90*/  IMAD R72, R84, UR59, RZ ;  /* 0x0000003b54487c24 */ /* 0x000fe4000f8e02ff */
[----:B------:R0:W-:Y:S01]  /*cca0*/  STL [R1+0x280], R0 ;  /* 0x0002800001007387 */ /* 0x0001e20000100800 */
[----:B------:R-:W-:-:S02]  /*ccb0*/  LEA.HI.X.SX32 R84, R21, R3, 0x1, P6 ;  /* 0x0000000315547211 */ /* 0x000fc400030f0eff */
[-C--:B------:R-:W-:Y:S01]  /*ccc0*/  IADD3 R5, P6, PT, R30, R6.reuse, RZ ;  /* 0x000000061e057210 */ /* 0x080fe20007fde0ff */
[----:B------:R1:W-:Y:S01]  /*ccd0*/  STL [R1+0x288], R2 ;  /* 0x0002880201007387 */ /* 0x0003e20000100800 */
[----:B0-----:R-:W-:-:S03]  /*cce0*/  IADD3 R0, P2, PT, R29, R6, RZ ;  /* 0x000000061d007210 */ /* 0x001fc60007f5e0ff */
[----:B------:R-:W-:Y:S01]  /*ccf0*/  STL [R1+0x254], R82 ;  /* 0x0002545201007387 */ /* 0x000fe20000100800 */
[----:B------:R-:W-:-:S03]  /*cd00*/  LEA.HI.X.SX32 R90, R22, R3, 0x1, P5 ;  /* 0x00000003165a7211 */ /* 0x000fc600028f0eff */
[----:B------:R-:W-:Y:S01]  /*cd10*/  STL [R1+0x838], R82 ;  /* 0x0008385201007387 */ /* 0x000fe20000100800 */
[----:B-1----:R-:W-:-:S03]  /*cd20*/  LEA.HI.X.SX32 R2, R25, R3, 0x1, P1 ;  /* 0x0000000319027211 */ /* 0x002fc600008f0eff */
[----:B------:R0:W-:Y:S04]  /*cd30*/  STL [R1+0x290], R0 ;  /* 0x0002900001007387 */ /* 0x0001e80000100800 */
[----:B------:R-:W-:Y:S04]  /*cd40*/  STL [R1+0x25c], R86 ;  /* 0x00025c5601007387 */ /* 0x000fe80000100800 */
[----:B------:R-:W-:Y:S01]  /*cd50*/  STL [R1+0x83c], R86 ;  /* 0x00083c5601007387 */ /* 0x000fe20000100800 */
[----:B0-----:R-:W-:-:S03]  /*cd60*/  IADD3 R0, P5, PT, R31, R6, RZ ;  /* 0x000000061f007210 */ /* 0x001fc60007fbe0ff */
[----:B------:R-:W-:Y:S04]  /*cd70*/  STL [R1+0x298], R5 ;  /* 0x0002980501007387 */ /* 0x000fe80000100800 */
[----:B------:R-:W-:Y:S04]  /*cd80*/  STL [R1+0x840], R5 ;  /* 0x0008400501007387 */ /* 0x000fe80000100800 */
[----:B------:R-:W-:Y:S01]  /*cd90*/  STL [R1+0x264], R84 ;  /* 0x0002645401007387 */ /* 0x000fe20000100800 */
[----:B------:R-:W-:-:S03]  /*cda0*/  IADD3 R21, P1, PT, R32, R6, RZ ;  /* 0x0000000620157210 */ /* 0x000fc60007f3e0ff */
[----:B------:R-:W-:Y:S04]  /*cdb0*/  STL [R1+0x844], R84 ;  /* 0x0008445401007387 */ /* 0x000fe80000100800 */
[----:B------:R-:W-:Y:S04]  /*cdc0*/  STL [R1+0x2a0], R0 ;  /* 0x0002a00001007387 */ /* 0x000fe80000100800 */
[----:B------:R0:W-:Y:S04]  /*cdd0*/  STL [R1+0x274], R2 ;  /* 0x0002740201007387 */ /* 0x0001e80000100800 */
[----:B------:R1:W-:Y:S04]  /*cde0*/  STL [R1+0x848], R0 ;  /* 0x0008480001007387 */ /* 0x0003e80000100800 */
[----:B------:R-:W-:Y:S01]  /*cdf0*/  STL [R1+0x26c], R90 ;  /* 0x00026c5a01007387 */ /* 0x000fe20000100800 */
[----:B0-----:R-:W-:-:S02]  /*ce00*/  LEA.HI.X.SX32 R2, R27, R3, 0x1, P4 ;  /* 0x000000031b027211 */ /* 0x001fc400020f0eff */
[----:B-1----:R-:W-:Y:S01]  /*ce10*/  LEA.HI.X.SX32 R0, R26, R3, 0x1, P0 ;  /* 0x000000031a007211 */ /* 0x002fe200000f0eff */
[----:B------:R-:W-:Y:S01]  /*ce20*/  STL [R1+0x84c], R90 ;  /* 0x00084c5a01007387 */ /* 0x000fe20000100800 */
[----:B------:R-:W-:-:S03]  /*ce30*/  IADD3 R87, P0, PT, R35, R6, RZ ;  /* 0x0000000623577210 */ /* 0x000fc60007f1e0ff */
[----:B------:R-:W-:Y:S04]  /*ce40*/  STL [R1+0x2a8], R21 ;  /* 0x0002a81501007387 */ /* 0x000fe80000100800 */
[----:B------:R0:W-:Y:S01]  /*ce50*/  STL [R1+0x27c], R0 ;  /* 0x00027c0001007387 */ /* 0x0001e20000100800 */
[----:B------:R-:W-:-:S03]  /*ce60*/  LEA.HI.X.SX32 R84, R29, R3, 0x1, P2 ;  /* 0x000000031d547211 */ /* 0x000fc600010f0eff */
[----:B------:R-:W-:Y:S01]  /*ce70*/  STL [R1+0x850], R21 ;  /* 0x0008501501007387 */ /* 0x000fe20000100800 */
[----:B0-----:R-:W-:-:S03]  /*ce80*/  IADD3 R0, P4, PT, R36, R6, RZ ;  /* 0x0000000624007210 */ /* 0x001fc60007f9e0ff */
[----:B------:R-:W-:Y:S04]  /*ce90*/  STL [R1+0x284], R2 ;  /* 0x0002840201007387 */ /* 0x000fe80000100800 */
[----:B------:R-:W-:Y:S04]  /*cea0*/  STL [R1+0x2b0], R87 ;  /* 0x0002b05701007387 */ /* 0x000fe80000100800 */
[----:B------:R0:W-:Y:S01]  /*ceb0*/  STL [R1+0x2b8], R0 ;  /* 0x0002b80001007387 */ /* 0x0001e20000100800 */
[----:B------:R-:W-:-:S03]  /*cec0*/  LEA.HI.X.SX32 R92, R30, R3, 0x1, P6 ;  /* 0x000000031e5c7211 */ /* 0x000fc600030f0eff */
[----:B------:R-:W-:Y:S01]  /*ced0*/  STL [R1+0x854], R87 ;  /* 0x0008545701007387 */ /* 0x000fe20000100800 */
[----:B0-----:R-:W-:-:S03]  /*cee0*/  IADD3 R0, P2, PT, R38, R6, RZ ;  /* 0x0000000626007210 */ /* 0x001fc60007f5e0ff */
[----:B------:R-:W-:Y:S01]  /*cef0*/  STL [R1+0x28c], R84 ;  /* 0x00028c5401007387 */ /* 0x000fe20000100800 */
[----:B------:R-:W-:-:S03]  /*cf00*/  LEA.HI.X.SX32 R2, R31, R3, 0x1, P5 ;  /* 0x000000031f027211 */ /* 0x000fc600028f0eff */
[----:B------:R0:W-:Y:S01]  /*cf10*/  STL [R1+0x2c0], R0 ;  /* 0x0002c00001007387 */ /* 0x0001e20000100800 */
[----:B------:R-:W-:-:S03]  /*cf20*/  IADD3 R86, P5, PT, R40, R6, RZ ;  /* 0x0000000628567210 */ /* 0x000fc60007fbe0ff */
[----:B------:R-:W-:Y:S01]  /*cf30*/  STL [R1+0x858], R84 ;  /* 0x0008585401007387 */ /* 0x000fe20000100800 */
[----:B0-----:R-:W-:Y:S02]  /*cf40*/  IADD3 R0, P6, PT, R39, R6, RZ ;  /* 0x0000000627007210 */ /* 0x001fe40007fde0ff */
[----:B------:R-:W-:-:S03]  /*cf50*/  LEA.HI.X.SX32 R22, R32, R3, 0x1, P1 ;  /* 0x0000000320167211 */ /* 0x000fc600008f0eff */
[----:B------:R0:W-:Y:S01]  /*cf60*/  STL [R1+0x2c8], R0 ;  /* 0x0002c80001007387 */ /* 0x0001e20000100800 */
[----:B------:R-:W-:-:S03]  /*cf70*/  IADD3 R91, P1, PT, R41, R6, RZ ;  /* 0x00000006295b7210 */ /* 0x000fc60007f3e0ff */
[----:B------:R-:W-:Y:S01]  /*cf80*/  STL [R1+0x294], R92 ;  /* 0x0002945c01007387 */ /* 0x000fe20000100800 */
[----:B------:R-:W-:-:S03]  /*cf90*/  LEA.HI.X.SX32 R88, R35, R3, 0x1, P0 ;  /* 0x0000000323587211 */ /* 0x000fc600000f0eff */
[----:B------:R-:W-:Y:S01]  /*cfa0*/  STL [R1+0x85c], R92 ;  /* 0x00085c5c01007387 */ /* 0x000fe20000100800 */
[----:B------:R-:W-:-:S03]  /*cfb0*/  IADD3 R4, P0, PT, R42, R6, RZ ;  /* 0x000000062a047210 */ /* 0x000fc60007f1e0ff */
[----:B------:R-:W-:Y:S01]  /*cfc0*/  STL [R1+0x2d0], R86 ;  /* 0x0002d05601007387 */ /* 0x000fe20000100800 */
[----:B0-----:R-:W-:-:S03]  /*cfd0*/  LEA.HI.X.SX32 R0, R36, R3, 0x1, P4 ;  /* 0x0000000324007211 */ /* 0x001fc600020f0eff */
[----:B------:R-:W-:Y:S04]  /*cfe0*/  STL [R1+0x860], R86 ;  /* 0x0008605601007387 */ /* 0x000fe80000100800 */
[----:B------:R-:W-:Y:S04]  /*cff0*/  STL [R1+0x29c], R2 ;  /* 0x00029c0201007387 */ /* 0x000fe80000100800 */
[----:B------:R-:W-:Y:S04]  /*d000*/  STL [R1+0x864], R2 ;  /* 0x0008640201007387 */ /* 0x000fe80000100800 */
[----:B------:R-:W-:Y:S04]  /*d010*/  STL [R1+0x2d8], R91 ;  /* 0x0002d85b01007387 */ /* 0x000fe80000100800 */
[----:B------:R-:W-:Y:S01]  /*d020*/  STL [R1+0x868], R91 ;  /* 0x0008685b01007387 */ /* 0x000fe20000100800 */
[----:B------:R-:W-:-:S03]  /*d030*/  IADD3 R19, P4, PT, R43, R6, RZ ;  /* 0x000000062b137210 */ /* 0x000fc60007f9e0ff */
[----:B------:R-:W-:Y:S04]  /*d040*/  STL [R1+0x2a4], R22 ;  /* 0x0002a41601007387 */ /* 0x000fe80000100800 */
[----:B------:R-:W-:Y:S04]  /*d050*/  STL [R1+0x86c], R22 ;  /* 0x00086c1601007387 */ /* 0x000fe80000100800 */
[----:B------:R-:W-:Y:S04]  /*d060*/  STL [R1+0x2e0], R4 ;  /* 0x0002e00401007387 */ /* 0x000fe80000100800 */
[----:B------:R0:W-:Y:S04]  /*d070*/  STL [R1+0x2b4], R0 ;  /* 0x0002b40001007387 */ /* 0x0001e80000100800 */
[----:B------:R-:W-:Y:S01]  /*d080*/  STL [R1+0x870], R4 ;  /* 0x0008700401007387 */ /* 0x000fe20000100800 */
[----:B------:R-:W-:-:S03]  /*d090*/  LEA.HI.X.SX32 R84, R39, R3, 0x1, P6 ;  /* 0x0000000327547211 */ /* 0x000fc600030f0eff */
[----:B------:R-:W-:Y:S01]  /*d0a0*/  STL [R1+0x2ac], R88 ;  /* 0x0002ac5801007387 */ /* 0x000fe20000100800 */
[----:B0-----:R-:W-:-:S03]  /*d0b0*/  LEA.HI.X.SX32 R0, R38, R3, 0x1, P2 ;  /* 0x0000000326007211 */ /* 0x001fc600010f0eff */
[----:B------:R-:W-:Y:S01]  /*d0c0*/  STL [R1+0x874], R88 ;  /* 0x0008745801007387 */ /* 0x000fe20000100800 */
[----:B------:R-:W-:-:S03]  /*d0d0*/  IADD3 R83, P2, PT, R44, R6, RZ ;  /* 0x000000062c537210 */ /* 0x000fc60007f5e0ff */
[----:B------:R-:W-:Y:S01]  /*d0e0*/  STL [R1+0x2e8], R19 ;  /* 0x0002e81301007387 */ /* 0x000fe20000100800 */
[----:B------:R-:W-:-:S03]  /*d0f0*/  IMAD R46, R46, UR33, RZ ;  /* 0x000000212e2e7c24 */ /* 0x000fc6000f8e02ff */
[----:B------:R0:W-:Y:S01]  /*d100*/  STL [R1+0x2bc], R0 ;  /* 0x0002bc0001007387 */ /* 0x0001e20000100800 */
[----:B------:R-:W-:-:S03]  /*d110*/  LEA.HI.X.SX32 R5, R40, R3, 0x1, P5 ;  /* 0x0000000328057211 */ /* 0x000fc600028f0eff */
[----:B------:R-:W-:Y:S01]  /*d120*/  STL [R1+0x878], R19 ;  /* 0x0008781301007387 */ /* 0x000fe20000100800 */
[-C--:B------:R-:W-:Y:S02]  /*d130*/  LEA.HI.X.SX32 R68, R41, R3.reuse, 0x1, P1 ;  /* 0x0000000329447211 */ /* 0x080fe400008f0eff */
[-C--:B0-----:R-:W-:Y:S01]  /*d140*/  IADD3 R0, P6, PT, R45, R6.reuse, RZ ;  /* 0x000000062d007210 */ /* 0x081fe20007fde0ff */
[----:B------:R-:W-:Y:S01]  /*d150*/  STL [R1+0x2f0], R83 ;  /* 0x0002f05301007387 */ /* 0x000fe20000100800 */
[-C--:B------:R-:W-:Y:S01]  /*d160*/  LEA.HI.X.SX32 R42, R42, R3.reuse, 0x1, P0 ;  /* 0x000000032a2a7211 */ /* 0x080fe200000f0eff */
[----:B------:R-:W-:Y:S01]  /*d170*/  IMAD R48, R48, UR34, RZ ;  /* 0x0000002230307c24 */ /* 0x000fe2000f8e02ff */
[----:B------:R-:W-:Y:S01]  /*d180*/  IADD3 R91, P0, PT, R46, R6, RZ ;  /* 0x000000062e5b7210 */ /* 0x000fe20007f1e0ff */
[----:B------:R0:W-:Y:S01]  /*d190*/  STL [R1+0x2f8], R0 ;  /* 0x0002f80001007387 */ /* 0x0001e20000100800 */
[----:B------:R-:W-:Y:S01]  /*d1a0*/  IMAD R49, R49, UR35, RZ ;  /* 0x0000002331317c24 */ /* 0x000fe2000f8e02ff */
[----:B------:R-:W-:-:S02]  /*d1b0*/  LEA.HI.X.SX32 R20, R43, R3, 0x1, P4 ;  /* 0x000000032b147211 */ /* 0x000fc400020f0eff */
[----:B------:R1:W-:Y:S01]  /*d1c0*/  STL [R1+0x87c], R83 ;  /* 0x00087c5301007387 */ /* 0x0003e20000100800 */
[----:B------:R-:W-:-:S03]  /*d1d0*/  IMAD R51, R51, UR36, RZ ;  /* 0x0000002433337c24 */ /* 0x000fc6000f8e02ff */
[----:B------:R-:W-:Y:S01]  /*d1e0*/  STL [R1+0x2c4], R84 ;  /* 0x0002c45401007387 */ /* 0x000fe20000100800 */
[-C--:B------:R-:W-:Y:S02]  /*d1f0*/  LEA.HI.X.SX32 R85, R44, R3.reuse, 0x1, P2 ;  /* 0x000000032c557211 */ /* 0x080fe400010f0eff */
[-C--:B0-----:R-:W-:Y:S01]  /*d200*/  LEA.HI.X.SX32 R0, R45, R3.reuse, 0x1, P6 ;  /* 0x000000032d007211 */ /* 0x081fe200030f0eff */
[----:B------:R-:W-:Y:S01]  /*d210*/  STL [R1+0x880], R84 ;  /* 0x0008805401007387 */ /* 0x000fe20000100800 */
[----:B------:R-:W-:-:S03]  /*d220*/  LEA.HI.X.SX32 R22, R46, R3, 0x1, P0 ;  /* 0x000000032e167211 */ /* 0x000fc600000f0eff */
[----:B------:R-:W-:Y:S01]  /*d230*/  STL [R1+0x2cc], R5 ;  /* 0x0002cc0501007387 */ /* 0x000fe20000100800 */
[----:B------:R-:W-:-:S03]  /*d240*/  IADD3 R21, P0, PT, R48, R6, RZ ;  /* 0x0000000630157210 */ /* 0x000fc60007f1e0ff */
[----:B------:R-:W-:Y:S01]  /*d250*/  STL [R1+0x2d4], R68 ;  /* 0x0002d44401007387 */ /* 0x000fe20000100800 */
[----:B------:R-:W-:Y:S01]  /*d260*/  IMAD R53, R53, UR37, RZ ;  /* 0x0000002535357c24 */ /* 0x000fe2000f8e02ff */
[-C--:B------:R-:W-:Y:S02]  /*d270*/  IADD3 R89, P1, PT, R49, R6.reuse, RZ ;  /* 0x0000000631597210 */ /* 0x080fe40007f3e0ff */
[----:B------:R-:W-:Y:S01]  /*d280*/  STL [R1+0x300], R91 ;  /* 0x0003005b01007387 */ /* 0x000fe20000100800 */
[----:B------:R-:W-:-:S03]  /*d290*/  IADD3 R46, P2, PT, R51, R6, RZ ;  /* 0x00000006332e7210 */ /* 0x000fc60007f5e0ff */
[----:B------:R-:W-:Y:S01]  /*d2a0*/  STL [R1+0x2dc], R42 ;  /* 0x0002dc2a01007387 */ /* 0x000fe20000100800 */
[----:B------:R-:W-:Y:S01]  /*d2b0*/  IMAD R54, R54, UR38, RZ ;  /* 0x0000002636367c24 */ /* 0x000fe2000f8e02ff */
[----:B------:R-:W-:Y:S02]  /*d2c0*/  LEA.HI.X.SX32 R87, R48, R3, 0x1, P0 ;  /* 0x0000000330577211 */ /* 0x000fe400000f0eff */
[----:B------:R-:W-:Y:S01]  /*d2d0*/  STL [R1+0x2e4], R20 ;  /* 0x0002e41401007387 */ /* 0x000fe20000100800 */
[----:B------:R-:W-:-:S03]  /*d2e0*/  IMAD R55, R55, UR39, RZ ;  /* 0x0000002737377c24 */ /* 0x000fc6000f8e02ff */
[----:B------:R0:W-:Y:S01]  /*d2f0*/  STL [R1+0x2f4], R0 ;  /* 0x0002f40001007387 */ /* 0x0001e20000100800 */
[----:B------:R-:W-:-:S03]  /*d300*/  LEA.HI.X.SX32 R82, R49, R3, 0x1, P1 ;  /* 0x0000000331527211 */ /* 0x000fc600008f0eff */
[----:B------:R-:W-:Y:S01]  /*d310*/  STL [R1+0x2ec], R85 ;  /* 0x0002ec5501007387 */ /* 0x000fe20000100800 */
[----:B------:R-:W-:-:S03]  /*d320*/  LEA.HI.X.SX32 R51, R51, R3, 0x1, P2 ;  /* 0x0000000333337211 */ /* 0x000fc600010f0eff */
[----:B------:R-:W-:Y:S01]  /*d330*/  STL [R1+0x2fc], R22 ;  /* 0x0002fc1601007387 */ /* 0x000fe20000100800 */
[-C--:B------:R-:W-:Y:S01]  /*d340*/  IADD3 R35, P0, PT, R53, R6.reuse, RZ ;  /* 0x0000000635237210 */ /* 0x080fe20007f1e0ff */
[----:B------:R-:W-:Y:S02]  /*d350*/  IMAD R57, R57, UR40, RZ ;  /* 0x0000002839397c24 */ /* 0x000fe4000f8e02ff */
[----:B------:R-:W-:Y:S01]  /*d360*/  STL [R1+0x308], R21 ;  /* 0x0003081501007387 */ /* 0x000fe20000100800 */
[----:B------:R-:W-:-:S03]  /*d370*/  IADD3 R17, P1, PT, R54, R6, RZ ;  /* 0x0000000636117210 */ /* 0x000fc60007f3e0ff */
[----:B------:R-:W2:Y:S01]  /*d380*/  LDL R48, [R1+0x2f8] ;  /* 0x0002f80001307983 */ /* 0x000ea20000100800 */
[----:B------:R-:W-:-:S03]  /*d390*/  IMAD R60, R60, UR41, RZ ;  /* 0x000000293c3c7c24 */ /* 0x000fc6000f8e02ff */
[----:B------:R-:W3:Y:S01]  /*d3a0*/  LDL R49, [R1+0x2b8] ;  /* 0x0002b80001317983 */ /* 0x000ee20000100800 */
[----:B------:R-:W-:-:S03]  /*d3b0*/  IADD3 R80, P2, PT, R55, R6, RZ ;  /* 0x0000000637507210 */ /* 0x000fc60007f5e0ff */
[----:B------:R-:W-:Y:S01]  /*d3c0*/  STL [R1+0x310], R89 ;  /* 0x0003105901007387 */ /* 0x000fe20000100800 */
[----:B------:R-:W-:Y:S01]  /*d3d0*/  IMAD R61, R61, UR42, RZ ;  /* 0x0000002a3d3d7c24 */ /* 0x000fe2000f8e02ff */
[-C--:B------:R-:W-:Y:S02]  /*d3e0*/  LEA.HI.X.SX32 R36, R53, R3.reuse, 0x1, P0 ;  /* 0x0000000335247211 */ /* 0x080fe400000f0eff */
[----:B------:R-:W-:Y:S01]  /*d3f0*/  STL [R1+0x304], R87 ;  /* 0x0003045701007387 */ /* 0x000fe20000100800 */
[----:B------:R-:W-:-:S03]  /*d400*/  LEA.HI.X.SX32 R18, R54, R3, 0x1, P1 ;  /* 0x0000000336127211 */ /* 0x000fc600008f0eff */
[----:B------:R-:W-:Y:S01]  /*d410*/  STL [R1+0x318], R46 ;  /* 0x0003182e01007387 */ /* 0x000fe20000100800 */
[----:B-1----:R-:W-:-:S03]  /*d420*/  IADD3 R83, P0, PT, R57, R6, RZ ;  /* 0x0000000639537210 */ /* 0x002fc60007f1e0ff */
[----:B------:R-:W-:Y:S01]  /*d430*/  STL [R1+0x30c], R82 ;  /* 0x00030c5201007387 */ /* 0x000fe20000100800 */
[----:B------:R-:W-:-:S03]  /*d440*/  LEA.HI.X.SX32 R81, R55, R3, 0x1, P2 ;  /* 0x0000000337517211 */ /* 0x000fc600010f0eff */
[----:B------:R-:W-:Y:S01]  /*d450*/  STL [R1+0x314], R51 ;  /* 0x0003143301007387 */ /* 0x000fe20000100800 */
[----:B------:R-:W-:-:S03]  /*d460*/  IADD3 R86, P1, PT, R60, R6, RZ ;  /* 0x000000063c567210 */ /* 0x000fc60007f3e0ff */
[----:B------:R-:W4:Y:S01]  /*d470*/  LDL R53, [R1+0x2b4] ;  /* 0x0002b40001357983 */ /* 0x000f220000100800 */
[----:B------:R-:W-:Y:S01]  /*d480*/  IMAD R64, R64, UR43, RZ ;  /* 0x0000002b40407c24 */ /* 0x000fe2000f8e02ff */
[----:B0-----:R-:W-:Y:S02]  /*d490*/  IADD3 R0, P2, PT, R61, R6, RZ ;  /* 0x000000063d007210 */ /* 0x001fe40007f5e0ff */
[----:B------:R-:W-:Y:S01]  /*d4a0*/  STL [R1+0x320], R35 ;  /* 0x0003202301007387 */ /* 0x000fe20000100800 */
[----:B------:R-:W-:-:S03]  /*d4b0*/  LEA.HI.X.SX32 R84, R57, R3, 0x1, P0 ;  /* 0x0000000339547211 */ /* 0x000fc600000f0eff */
[----:B------:R-:W-:Y:S01]  /*d4c0*/  STL [R1+0x328], R17 ;  /* 0x0003281101007387 */ /* 0x000fe20000100800 */
[----:B------:R-:W-:-:S03]  /*d4d0*/  IMAD R65, R65, UR44, RZ ;  /* 0x0000002c41417c24 */ /* 0x000fc6000f8e02ff */
[----:B------:R-:W-:Y:S01]  /*d4e0*/  STL [R1+0x31c], R36 ;  /* 0x00031c2401007387 */ /* 0x000fe20000100800 */
[----:B------:R-:W-:Y:S01]  /*d4f0*/  IMAD R67, R67, UR45, RZ ;  /* 0x0000002d43437c24 */ /* 0x000fe2000f8e02ff */
[-C--:B------:R-:W-:Y:S02]  /*d500*/  LEA.HI.X.SX32 R2, R60, R3.reuse, 0x1, P1 ;  /* 0x000000033c027211 */ /* 0x080fe400008f0eff */
[----:B------:R-:W-:Y:S01]  /*d510*/  STL [R1+0x330], R80 ;  /* 0x0003305001007387 */ /* 0x000fe20000100800 */
[----:B------:R-:W-:-:S03]  /*d520*/  LEA.HI.X.SX32 R90, R61, R3, 0x1, P2 ;  /* 0x000000033d5a7211 */ /* 0x000fc600010f0eff */
[----:B------:R-:W-:Y:S01]  /*d530*/  STL [R1+0x324], R18 ;  /* 0x0003241201007387 */ /* 0x000fe20000100800 */
[----:B------:R-:W-:-:S03]  /*d540*/  IADD3 R60, P0, PT, R64, R6, RZ ;  /* 0x00000006403c7210 */ /* 0x000fc60007f1e0ff */
[----:B------:R-:W-:Y:S01]  /*d550*/  STL [R1+0x32c], R81 ;  /* 0x00032c5101007387 */ /* 0x000fe20000100800 */
[----:B------:R-:W-:-:S03]  /*d560*/  IMAD R71, R71, UR46, RZ ;  /* 0x0000002e47477c24 */ /* 0x000fc6000f8e02ff */
[----:B------:R-:W-:Y:S01]  /*d570*/  STL [R1+0x338], R83 ;  /* 0x0003385301007387 */ /* 0x000fe20000100800 */
[----:B------:R-:W-:-:S03]  /*d580*/  IADD3 R44, P1, PT, R65, R6, RZ ;  /* 0x00000006412c7210 */ /* 0x000fc60007f3e0ff */
[----:B------:R-:W-:Y:S01]  /*d590*/  STL [R1+0x340], R86 ;  /* 0x0003405601007387 */ /* 0x000fe20000100800 */
[----:B------:R-:W-:Y:S01]  /*d5a0*/  IMAD R70, R70, UR47, RZ ;  /* 0x0000002f46467c24 */ /* 0x000fe2000f8e02ff */
[----:B------:R-:W-:Y:S02]  /*d5b0*/  IADD3 R31, P2, PT, R67, R6, RZ ;  /* 0x00000006431f7210 */ /* 0x000fe40007f5e0ff */
[----:B------:R-:W-:Y:S01]  /*d5c0*/  STL [R1+0x334], R84 ;  /* 0x0003345401007387 */ /* 0x000fe20000100800 */
[----:B------:R-:W-:Y:S01]  /*d5d0*/  IMAD R69, R69, UR48, RZ ;  /* 0x0000003045457c24 */ /* 0x000fe2000f8e02ff */
[-C--:B------:R-:W-:Y:S02]  /*d5e0*/  LEA.HI.X.SX32 R61, R64, R3.reuse, 0x1, P0 ;  /* 0x00000003403d7211 */ /* 0x080fe400000f0eff */
[----:B------:R-:W-:Y:S01]  /*d5f0*/  STL [R1+0x348], R0 ;  /* 0x0003480001007387 */ /* 0x000fe20000100800 */
[----:B------:R-:W-:-:S03]  /*d600*/  LEA.HI.X.SX32 R45, R65, R3, 0x1, P1 ;  /* 0x00000003412d7211 */ /* 0x000fc600008f0eff */
[----:B------:R-:W-:Y:S01]  /*d610*/  STL [R1+0x33c], R2 ;  /* 0x00033c0201007387 */ /* 0x000fe20000100800 */
[----:B------:R-:W-:-:S03]  /*d620*/  LEA.HI.X.SX32 R32, R67, R3, 0x1, P2 ;  /* 0x0000000343207211 */ /* 0x000fc600010f0eff */
[----:B------:R-:W-:Y:S01]  /*d630*/  STL [R1+0x344], R90 ;  /* 0x0003445a01007387 */ /* 0x000fe20000100800 */
[----:B------:R-:W-:-:S03]  /*d640*/  IADD3 R15, P0, PT, R71, R6, RZ ;  /* 0x00000006470f7210 */ /* 0x000fc60007f1e0ff */
[----:B------:R-:W2:Y:S01]  /*d650*/  LDL R64, [R1+0x2f4] ;  /* 0x0002f40001407983 */ /* 0x000ea20000100800 */
[----:B------:R-:W-:-:S03]  /*d660*/  IADD3 R78, P1, PT, R70, R6, RZ ;  /* 0x00000006464e7210 */ /* 0x000fc60007f3e0ff */
[----:B------:R-:W-:Y:S01]  /*d670*/  STL [R1+0x350], R60 ;  /* 0x0003503c01007387 */ /* 0x000fe20000100800 */
[----:B------:R-:W-:Y:S01]  /*d680*/  IMAD R66, R66, UR49, RZ ;  /* 0x0000003142427c24 */ /* 0x000fe2000f8e02ff */
[----:B------:R-:W-:Y:S02]  /*d690*/  IADD3 R88, P2, PT, R69, R6, RZ ;  /* 0x0000000645587210 */ /* 0x000fe40007f5e0ff */
[----:B------:R-:W2:Y:S01]  /*d6a0*/  LDL R65, [R1+0x278] ;  /* 0x0002780001417983 */ /* 0x000ea20000100800 */
[----:B------:R-:W-:-:S03]  /*d6b0*/  IMAD R63, R63, UR14, RZ ;  /* 0x0000000e3f3f7c24 */ /* 0x000fc6000f8e02ff */
[----:B------:R-:W-:Y:S01]  /*d6c0*/  STL [R1+0x358], R44 ;  /* 0x0003582c01007387 */ /* 0x000fe20000100800 */
[----:B------:R-:W-:-:S03]  /*d6d0*/  LEA.HI.X.SX32 R16, R71, R3, 0x1, P0 ;  /* 0x0000000347107211 */ /* 0x000fc600000f0eff */
        /* <DEDUP_REMOVED lines=13> */
[----:B------:R-:W-:-:S03]  /*d7b0*/  IMAD R58, R58, UR51, RZ ;  /* 0x000000333a3a7c24 */ /* 0x000fc6000f8e02ff */
[----:B------:R-:W-:Y:S01]  /*d7c0*/  STL [R1+0x370], R78 ;  /* 0x0003704e01007387 */ /* 0x000fe20000100800 */
[----:B------:R-:W-:-:S03]  /*d7d0*/  LEA.HI.X.SX32 R92, R66, R3, 0x1, P0 ;  /* 0x00000003425c7211 */ /* 0x000fc600000f0eff */
[----:B------:R-:W-:Y:S01]  /*d7e0*/  STL [R1+0x364], R16 ;  /* 0x0003641001007387 */ /* 0x000fe20000100800 */
[----:B------:R-:W-:Y:S01]  /*d7f0*/  IMAD R56, R56, UR52, RZ ;  /* 0x0000003438387c24 */ /* 0x000fe2000f8e02ff */
[----:B------:R-:W-:Y:S02]  /*d800*/  LEA.HI.X.SX32 R69, R63, R3, 0x1, P1 ;  /* 0x000000033f457211 */ /* 0x000fe400008f0eff */
[----:B------:R-:W-:Y:S01]  /*d810*/  STL [R1+0x36c], R79 ;  /* 0x00036c4f01007387 */ /* 0x000fe20000100800 */
[----:B------:R-:W-:-:S03]  /*d820*/  IADD3 R25, P0, PT, R59, R6, RZ ;  /* 0x000000063b197210 */ /* 0x000fc60007f1e0ff */
[----:B------:R-:W-:Y:S01]  /*d830*/  STL [R1+0x374], R19 ;  /* 0x0003741301007387 */ /* 0x000fe20000100800 */
[----:B------:R-:W-:-:S03]  /*d840*/  LEA.HI.X.SX32 R57, R62, R3, 0x1, P2 ;  /* 0x000000033e397211 */ /* 0x000fc600010f0eff */
[----:B------:R-:W-:Y:S01]  /*d850*/  STL [R1+0x380], R67 ;  /* 0x0003804301007387 */ /* 0x000fe20000100800 */
[----:B------:R-:W-:-:S03]  /*d860*/  IADD3 R29, P1, PT, R58, R6, RZ ;  /* 0x000000063a1d7210 */ /* 0x000fc60007f3e0ff */
[----:B------:R-:W2:Y:S04]  /*d870*/  LDL R66, [R1+0x274] ;  /* 0x0002740001427983 */ /* 0x000ea80000100800 */
[----:B------:R-:W2:Y:S01]  /*d880*/  LDL R63, [R1+0x238] ;  /* 0x00023800013f7983 */ /* 0x000ea20000100800 */
[----:B------:R-:W-:-:S03]  /*d890*/  IMAD R52, R52, UR53, RZ ;  /* 0x0000003534347c24 */ /* 0x000fc6000f8e02ff */
[----:B------:R-:W-:Y:S01]  /*d8a0*/  STL [R1+0x388], R70 ;  /* 0x0003884601007387 */ /* 0x000fe20000100800 */
[----:B------:R-:W-:-:S03]  /*d8b0*/  IADD3 R13, P2, PT, R56, R6, RZ ;  /* 0x00000006380d7210 */ /* 0x000fc60007f5e0ff */
[----:B------:R-:W2:Y:S01]  /*d8c0*/  LDL R62, [R1+0x234] ;  /* 0x00023400013e7983 */ /* 0x000ea20000100800 */
[----:B------:R-:W-:-:S03]  /*d8d0*/  LEA.HI.X.SX32 R43, R59, R3, 0x1, P0 ;  /* 0x000000033b2b7211 */ /* 0x000fc600000f0eff */
[----:B------:R-:W-:Y:S01]  /*d8e0*/  STL [R1+0x37c], R92 ;  /* 0x00037c5c01007387 */ /* 0x000fe20000100800 */
[----:B------:R-:W-:-:S03]  /*d8f0*/  LEA.HI.X.SX32 R30, R58, R3, 0x1, P1 ;  /* 0x000000033a1e7211 */ /* 0x000fc600008f0eff */
[----:B------:R-:W-:Y:S01]  /*d900*/  STL [R1+0x390], R55 ;  /* 0x0003903701007387 */ /* 0x000fe20000100800 */
[----:B------:R-:W-:-:S03]  /*d910*/  LEA.HI.X.SX32 R14, R56, R3, 0x1, P2 ;  /* 0x00000003380e7211 */ /* 0x000fc600010f0eff */
[----:B------:R-:W-:Y:S01]  /*d920*/  STL [R1+0x384], R69 ;  /* 0x0003844501007387 */ /* 0x000fe20000100800 */
[----:B------:R-:W-:-:S03]  /*d930*/  IADD3 R76, P0, PT, R52, R6, RZ ;  /* 0x00000006344c7210 */ /* 0x000fc60007f1e0ff */
[----:B------:R-:W-:Y:S04]  /*d940*/  STL [R1+0x38c], R57 ;  /* 0x00038c3901007387 */ /* 0x000fe80000100800 */
[----:B------:R-:W-:Y:S04]  /*d950*/  STL [R1+0x398], R25 ;  /* 0x0003981901007387 */ /* 0x000fe80000100800 */
[----:B------:R-:W-:Y:S04]  /*d960*/  STL [R1+0x3a0], R29 ;  /* 0x0003a01d01007387 */ /* 0x000fe80000100800 */
[----:B------:R-:W-:Y:S01]  /*d970*/  STL [R1+0x394], R43 ;  /* 0x0003942b01007387 */ /* 0x000fe20000100800 */
[----:B------:R-:W-:-:S03]  /*d980*/  LEA.HI.X.SX32 R77, R52, R3, 0x1, P0 ;  /* 0x00000003344d7211 */ /* 0x000fc600000f0eff */
[----:B------:R-:W2:Y:S04]  /*d990*/  LDL R56, [R1+0x1dc] ;  /* 0x0001dc0001387983 */ /* 0x000ea80000100800 */
[----:B------:R-:W-:Y:S04]  /*d9a0*/  STL [R1+0x3a8], R13 ;  /* 0x0003a80d01007387 */ /* 0x000fe80000100800 */
[----:B------:R-:W-:Y:S04]  /*d9b0*/  STL [R1+0x39c], R30 ;  /* 0x00039c1e01007387 */ /* 0x000fe80000100800 */
[----:B------:R-:W-:Y:S04]  /*d9c0*/  STL [R1+0x3a4], R14 ;  /* 0x0003a40e01007387 */ /* 0x000fe80000100800 */
[----:B------:R-:W3:Y:S01]  /*d9d0*/  LDL R52, [R1+0x1d8] ;  /* 0x0001d80001347983 */ /* 0x000ee20000100800 */
[----:B------:R-:W-:Y:S01]  /*d9e0*/  IMAD R47, R47, UR55, RZ ;  /* 0x000000372f2f7c24 */ /* 0x000fe2000f8e02ff */
[----:B------:R-:W0:Y:S04]  /*d9f0*/  S2R R10, SR_TID.X ;  /* 0x00000000000a7919 */ /* 0x000e280000002100 */
[----:B------:R-:W-:-:S04]  /*da00*/  IADD3 R59, P2, PT, R47, R6, RZ ;  /* 0x000000062f3b7210 */ /* 0x000fc80007f5e0ff */
[----:B------:R-:W-:Y:S02]  /*da10*/  LEA.HI.X.SX32 R58, R47, R3, 0x1, P2 ;  /* 0x000000032f3a7211 */ /* 0x000fe400010f0eff */
[----:B------:R-:W1:Y:S01]  /*da20*/  LDC R47, c[0x0][0x3a0] ;  /* 0x0000e800ff2f7b82 */ /* 0x000e620000000800 */
[----:B------:R-:W-:Y:S02]  /*da30*/  IMAD R37, R37, UR56, RZ ;  /* 0x0000003825257c24 */ /* 0x000fe4000f8e02ff */
[----:B------:R-:W-:-:S03]  /*da40*/  IMAD R50, R50, UR54, RZ ;  /* 0x0000003632327c24 */ /* 0x000fc6000f8e02ff */
[CC--:B------:R-:W-:Y:S02]  /*da50*/  IADD3 R38, P0, PT, R37.reuse, R6.reuse, RZ ;  /* 0x0000000625267210 */ /* 0x0c0fe40007f1e0ff */
[-C--:B------:R-:W-:Y:S01]  /*da60*/  IADD3 R4, P1, PT, R50, R6.reuse, RZ ;  /* 0x0000000632047210 */ /* 0x080fe20007f3e0ff */
[----:B------:R-:W-:Y:S01]  /*da70*/  IMAD R34, R34, UR57, RZ ;  /* 0x0000003922227c24 */ /* 0x000fe2000f8e02ff */
[-C--:B------:R-:W-:Y:S01]  /*da80*/  LEA.HI.X.SX32 R71, R37, R3.reuse, 0x1, P0 ;  /* 0x0000000325477211 */ /* 0x080fe200000f0eff */
[----:B------:R-:W-:Y:S01]  /*da90*/  IMAD R33, R33, UR58, RZ ;  /* 0x0000003a21217c24 */ /* 0x000fe2000f8e02ff */
[----:B------:R-:W-:Y:S01]  /*daa0*/  LEA.HI.X.SX32 R50, R50, R3, 0x1, P1 ;  /* 0x0000000332327211 */ /* 0x000fe200008f0eff */
[----:B------:R-:W-:Y:S01]  /*dab0*/  STL [R1+0x3b8], R4 ;  /* 0x0003b80401007387 */ /* 0x000fe20000100800 */
[----:B------:R-:W-:-:S03]  /*dac0*/  IADD3 R39, P1, PT, R34, R6, RZ ;  /* 0x0000000622277210 */ /* 0x000fc60007f3e0ff */
[----:B------:R-:W-:Y:S01]  /*dad0*/  STL [R1+0x3b0], R76 ;  /* 0x0003b04c01007387 */ /* 0x000fe20000100800 */
[----:B-1----:R-:W-:Y:S01]  /*dae0*/  VIADD R75, R47, 0x7f ;  /* 0x0000007f2f4b7836 */ /* 0x002fe20000000000 */
[----:B0-----:R-:W-:Y:S02]  /*daf0*/  LOP3.LUT R10, R10, 0x7f, RZ, 0xc0, !PT ;  /* 0x0000007f0a0a7812 */ /* 0x001fe400078ec0ff */
[----:B------:R-:W-:Y:S02]  /*db00*/  STL [R1+0x3c0], R59 ;  /* 0x0003c03b01007387 */ /* 0x000fe40000100800 */
[----:B------:R-:W-:Y:S02]  /*db10*/  ISETP.GT.AND P0, PT, R75, 0x7f, PT ;  /* 0x0000007f4b00780c */ /* 0x000fe40003f04270 */
[----:B------:R-:W-:Y:S01]  /*db20*/  STL [R1+0x3ac], R77 ;  /* 0x0003ac4d01007387 */ /* 0x000fe20000100800 */
[-C--:B------:R-:W-:Y:S02]  /*db30*/  IADD3 R40, P2, PT, R33, R6.reuse, RZ ;  /* 0x0000000621287210 */ /* 0x080fe40007f5e0ff */
[----:B------:R-:W-:Y:S01]  /*db40*/  ISETP.LT.AND P0, PT, R10, R47, P0 ;  /* 0x0000002f0a00720c */ /* 0x000fe20000701270 */
[----:B------:R-:W-:Y:S01]  /*db50*/  STL [R1+0x3b4], R50 ;  /* 0x0003b43201007387 */ /* 0x000fe20000100800 */
[----:B------:R-:W-:-:S02]  /*db60*/  IADD3 R26, P4, PT, R72, R6, RZ ;  /* 0x00000006481a7210 */ /* 0x000fc40007f9e0ff */
[-C--:B------:R-:W-:Y:S01]  /*db70*/  IADD3 R8, P6, PT, R74, R6.reuse, RZ ;  /* 0x000000064a087210 */ /* 0x080fe20007fde0ff */
[----:B------:R-:W-:Y:S01]  /*db80*/  STL [R1+0x3bc], R58 ;  /* 0x0003bc3a01007387 */ /* 0x000fe20000100800 */
[----:B------:R-:W-:-:S03]  /*db90*/  IADD3 R11, P5, PT, R73, R6, RZ ;  /* 0x00000006490b7210 */ /* 0x000fc60007fbe0ff */
[----:B------:R-:W-:Y:S01]  /*dba0*/  STL [R1+0x3c4], R38 ;  /* 0x0003c42601007387 */ /* 0x000fe20000100800 */
[----:B------:R-:W-:-:S03]  /*dbb0*/  LEA.HI.X.SX32 R54, R34, R3, 0x1, P1 ;  /* 0x0000000322367211 */ /* 0x000fc600008f0eff */
[----:B------:R-:W-:Y:S01]  /*dbc0*/  STL [R1+0x3c8], R39 ;  /* 0x0003c82701007387 */ /* 0x000fe20000100800 */
[----:B------:R-:W-:-:S03]  /*dbd0*/  LEA.HI.X.SX32 R41, R33, R3, 0x1, P2 ;  /* 0x0000000321297211 */ /* 0x000fc600010f0eff */
[----:B------:R-:W-:Y:S01]  /*dbe0*/  STL [R1+0x3cc], R40 ;  /* 0x0003cc2801007387 */ /* 0x000fe20000100800 */
[-C--:B------:R-:W-:Y:S02]  /*dbf0*/  LEA.HI.X.SX32 R27, R72, R3.reuse, 0x1, P4 ;  /* 0x00000003481b7211 */ /* 0x080fe400020f0eff */
[----:B------:R-:W-:Y:S01]  /*dc00*/  PRMT R7, RZ, 0x7610, R7 ;  /* 0x00007610ff077816 */ /* 0x000fe20000000007 */
[----:B------:R-:W-:Y:S01]  /*dc10*/  STL [R1+0x3d0], R26 ;  /* 0x0003d01a01007387 */ /* 0x000fe20000100800 */
[----:B------:R-:W-:-:S03]  /*dc20*/  LEA.HI.X.SX32 R9, R74, R3, 0x1, P6 ;  /* 0x000000034a097211 */ /* 0x000fc600030f0eff */
[----:B------:R2:W-:Y:S04]  /*dc30*/  STL [R1+0x20c], R8 ;  /* 0x00020c0801007387 */ /* 0x0005e80000100800 */
[----:B------:R-:W-:Y:S01]  /*dc40*/  STL [R1+0x3d4], R11 ;  /* 0x0003d40b01007387 */ /* 0x000fe20000100800 */
[----:B------:R-:W-:-:S03]  /*dc50*/  LEA.HI.X.SX32 R12, R73, R3, 0x1, P5 ;  /* 0x00000003490c7211 */ /* 0x000fc600028f0eff */
[----:B------:R-:W-:Y:S01]  /*dc60*/  STL [R1+0x1f4], R71 ;  /* 0x0001f44701007387 */ /* 0x000fe20000100800 */
[----:B------:R-:W-:-:S03]  /*dc70*/  PRMT R3, RZ, 0x7610, R3 ;  /* 0x00007610ff037816 */ /* 0x000fc60000000003 */
[----:B------:R-:W-:Y:S04]  /*dc80*/  STL [R1+0x1fc], R54 ;  /* 0x0001fc3601007387 */ /* 0x000fe80000100800 */
[----:B------:R-:W-:Y:S04]  /*dc90*/  STL [R1+0x200], R41 ;  /* 0x0002002901007387 */ /* 0x000fe80000100800 */
[----:B------:R-:W-:Y:S04]  /*dca0*/  STL [R1+0x204], R27 ;  /* 0x0002041b01007387 */ /* 0x000fe80000100800 */
[----:B------:R3:W-:Y:S04]  /*dcb0*/  STL [R1+0x1f8], R9 ;  /* 0x0001f80901007387 */ /* 0x0007e80000100800 */
[----:B------:R2:W4:Y:S02]  /*dcc0*/  @P0 LDG.E.U8 R7, desc[UR18][R8.64] ;  /* 0x0000001208070981 */ /* 0x000524000c1e1100 */
[----:B--2---:R-:W-:-:S02]  /*dcd0*/  @P0 IMAD.MOV.U32 R8, RZ, RZ, R56 ;  /* 0x000000ffff080224 */ /* 0x004fc400078e0038 */
[----:B---3--:R-:W-:-:S05]  /*dce0*/  @P0 IMAD.MOV.U32 R9, RZ, RZ, R52 ;  /* 0x000000ffff090224 */ /* 0x008fca00078e0034 */
[----:B------:R0:W2:Y:S04]  /*dcf0*/  @P0 LDG.E.U8 R3, desc[UR18][R8.64] ;  /* 0x0000001208030981 */ /* 0x0000a8000c1e1100 */
[----:B------:R-:W-:Y:S04]  /*dd00*/  STS.U8 [R93+UR9+0x3780], R28 ;  /* 0x0037801c5d007988 */ /* 0x000fe80008000009 */
[----:B------:R-:W-:Y:S04]  /*dd10*/  STS.U8 [R93+UR9+0x3b80], R24 ;  /* 0x003b80185d007988 */ /* 0x000fe80008000009 */
[----:B------:R-:W-:Y:S01]  /*dd20*/  STS.U8 [R93+UR9+0x3f80], R23 ;  /* 0x003f80175d007988 */ /* 0x000fe20008000009 */
[----:B0-----:R-:W-:-:S02]  /*dd30*/  @P0 IMAD.MOV.U32 R8, RZ, RZ, R63 ;  /* 0x000000ffff080224 */ /* 0x001fc400078e003f */
[----:B------:R-:W-:Y:S01]  /*dd40*/  @P0 IMAD.MOV.U32 R9, RZ, RZ, R62 ;  /* 0x000000ffff090224 */ /* 0x000fe200078e003e */
[----:B--2---:R0:W-:Y:S02]  /*dd50*/  STS.U8 [R10+UR9+0x8000], R3 ;  /* 0x008000030a007988 */ /* 0x0041e40008000009 */
[----:B0-----:R-:W-:-:S06]  /*dd60*/  PRMT R3, RZ, 0x7610, R3 ;  /* 0x00007610ff037816 */ /* 0x001fcc0000000003 */
[----:B------:R0:W2:Y:S02]  /*dd70*/  @P0 LDG.E.U8 R3, desc[UR18][R8.64] ;  /* 0x0000001208030981 */ /* 0x0000a4000c1e1100 */
[----:B0-----:R-:W-:Y:S02]  /*dd80*/  @P0 IMAD.MOV.U32 R8, RZ, RZ, R65 ;  /* 0x000000ffff080224 */ /* 0x001fe400078e0041 */
[----:B------:R-:W-:Y:S01]  /*dd90*/  @P0 IMAD.MOV.U32 R9, RZ, RZ, R66 ;  /* 0x000000ffff090224 */ /* 0x000fe200078e0042 */
[----:B--2---:R0:W-:Y:S02]  /*dda0*/  STS.U8 [R10+UR9+0x8400], R3 ;  /* 0x008400030a007988 */ /* 0x0041e40008000009 */
[----:B0-----:R-:W-:-:S06]  /*ddb0*/  PRMT R3, RZ, 0x7610, R3 ;  /* 0x00007610ff037816 */ /* 0x001fcc0000000003 */
[----:B------:R0:W2:Y:S02]  /*ddc0*/  @P0 LDG.E.U8 R3, desc[UR18][R8.64] ;  /* 0x0000001208030981 */ /* 0x0000a4000c1e1100 */
[----:B0-----:R-:W-:Y:S02]  /*ddd0*/  @P0 IMAD.MOV.U32 R8, RZ, RZ, R49 ;  /* 0x000000ffff080224 */ /* 0x001fe400078e0031 */
[----:B----4-:R-:W-:Y:S01]  /*dde0*/  @P0 IMAD.MOV.U32 R9, RZ, RZ, R53 ;  /* 0x000000ffff090224 */ /* 0x010fe200078e0035 */
        /* <DEDUP_REMOVED lines=17> */
[----:B------:R0:W2:Y:S04]  /*df00*/  @P0 LDG.E.U8 R3, desc[UR18][R8.64] ;  /* 0x0000001208030981 */ /* 0x0000a8000c1e1100 */
[----:B------:R-:W-:Y:S04]  /*df10*/  STL [R1+0x208], R12 ;  /* 0x0002080c01007387 */ /* 0x000fe80000100800 */
[----:B------:R-:W3:Y:S01]  /*df20*/  LDL R56, [R1+0x1e0] ;  /* 0x0001e00001387983 */ /* 0x000ee20000100800 */
[----:B0-----:R-:W-:Y:S02]  /*df30*/  @P0 IMAD.MOV.U32 R8, RZ, RZ, R4 ;  /* 0x000000ffff080224 */ /* 0x001fe400078e0004 */
[----:B------:R-:W-:Y:S01]  /*df40*/  @P0 IMAD.MOV.U32 R9, RZ, RZ, R50 ;  /* 0x000000ffff090224 */ /* 0x000fe200078e0032 */
[----:B------:R-:W4:Y:S04]  /*df50*/  LDL R63, [R1+0x1e4] ;  /* 0x0001e400013f7983 */ /* 0x000f280000100800 */
[----:B------:R-:W3:Y:S04]  /*df60*/  LDL R66, [R1+0x23c] ;  /* 0x00023c0001427983 */ /* 0x000ee80000100800 */
[----:B------:R-:W3:Y:S01]  /*df70*/  LDL R65, [R1+0x240] ;  /* 0x0002400001417983 */ /* 0x000ee20000100800 */
[----:B------:R-:W-:-:S03]  /*df80*/  PRMT R6, RZ, 0x7610, R6 ;  /* 0x00007610ff067816 */ /* 0x000fc60000000006 */
[----:B------:R-:W3:Y:S04]  /*df90*/  LDL R53, [R1+0x27c] ;  /* 0x00027c0001357983 */ /* 0x000ee80000100800 */
[----:B------:R-:W3:Y:S01]  /*dfa0*/  LDL R49, [R1+0x280] ;  /* 0x0002800001317983 */ /* 0x000ee20000100800 */
[----:B------:R-:W0:Y:S03]  /*dfb0*/  S2R R62, SR_TID.X ;  /* 0x00000000003e7919 */ /* 0x000e260000002100 */
[----:B------:R-:W3:Y:S04]  /*dfc0*/  LDL R64, [R1+0x2bc] ;  /* 0x0002bc0001407983 */ /* 0x000ee80000100800 */
[----:B------:R-:W3:Y:S04]  /*dfd0*/  LDL R48, [R1+0x2c0] ;  /* 0x0002c00001307983 */ /* 0x000ee80000100800 */
[----:B------:R-:W3:Y:S04]  /*dfe0*/  LDL.LU R84, [R1+0x880] ;  /* 0x0008800001547983 */ /* 0x000ee80000300800 */
[----:B------:R-:W3:Y:S04]  /*dff0*/  LDL.LU R83, [R1+0x87c] ;  /* 0x00087c0001537983 */ /* 0x000ee80000300800 */
[----:B------:R-:W3:Y:S04]  /*e000*/  LDL.LU R19, [R1+0x878] ;  /* 0x0008780001137983 */ /* 0x000ee80000300800 */
[----:B------:R-:W3:Y:S04]  /*e010*/  LDL.LU R88, [R1+0x874] ;  /* 0x0008740001587983 */ /* 0x000ee80000300800 */
[----:B------:R-:W3:Y:S04]  /*e020*/  LDL.LU R4, [R1+0x870] ;  /* 0x0008700001047983 */ /* 0x000ee80000300800 */
[----:B--2---:R1:W-:Y:S02]  /*e030*/  STS.U8 [R10+UR9+0x9800], R3 ;  /* 0x009800030a007988 */ /* 0x0043e40008000009 */
[----:B-1----:R-:W-:-:S06]  /*e040*/  PRMT R3, RZ, 0x7610, R3 ;  /* 0x00007610ff037816 */ /* 0x002fcc0000000003 */
[----:B------:R4:W2:Y:S02]  /*e050*/  @P0 LDG.E.U8 R3, desc[UR18][R8.64] ;  /* 0x0000001208030981 */ /* 0x0008a4000c1e1100 */
[----:B----4-:R-:W-:Y:S02]  /*e060*/  @P0 IMAD.MOV.U32 R8, RZ, RZ, R63 ;  /* 0x000000ffff080224 */ /* 0x010fe400078e003f */
[----:B---3--:R-:W-:Y:S01]  /*e070*/  @P0 IMAD.MOV.U32 R9, RZ, RZ, R56 ;  /* 0x000000ffff090224 */ /* 0x008fe200078e0038 */
[----:B0-----:R-:W-:Y:S01]  /*e080*/  LOP3.LUT R62, R62, 0x7f, RZ, 0xc0, !PT ;  /* 0x0000007f3e3e7812 */ /* 0x001fe200078ec0ff */
[----:B------:R-:W3:Y:S04]  /*e090*/  LDL R63, [R1+0x1e8] ;  /* 0x0001e800013f7983 */ /* 0x000ee80000100800 */
[----:B------:R0:W4:Y:S02]  /*e0a0*/  @P0 LDG.E.U8 R6, desc[UR18][R8.64] ;  /* 0x0000001208060981 */ /* 0x000124000c1e1100 */
[----:B0-----:R-:W-:-:S02]  /*e0b0*/  @P0 IMAD.MOV.U32 R8, RZ, RZ, R65 ;  /* 0x000000ffff080224 */ /* 0x001fc400078e0041 */
[----:B------:R-:W-:Y:S01]  /*e0c0*/  @P0 IMAD.MOV.U32 R9, RZ, RZ, R66 ;  /* 0x000000ffff090224 */ /* 0x000fe200078e0042 */
[----:B--2---:R0:W-:Y:S01]  /*e0d0*/  STS.U8 [R10+UR9+0x9c00], R3 ;  /* 0x009c00030a007988 */ /* 0x0041e20008000009 */
[----:B------:R-:W-:-:S03]  /*e0e0*/  LOP3.LUT R62, R62, 0x10, RZ, 0x3c, !PT ;  /* 0x000000103e3e7812 */ /* 0x000fc600078e3cff */
[----:B------:R-:W2:Y:S04]  /*e0f0*/  LDL R66, [R1+0x1ec] ;  /* 0x0001ec0001427983 */ /* 0x000ea80000100800 */
[----:B------:R-:W2:Y:S01]  /*e100*/  LDL R65, [R1+0x284] ;  /* 0x0002840001417983 */ /* 0x000ea20000100800 */
[----:B0-----:R-:W-:-:S06]  /*e110*/  PRMT R3, RZ, 0x7610, R3 ;  /* 0x00007610ff037816 */ /* 0x001fcc0000000003 */
[----:B------:R0:W2:Y:S04]  /*e120*/  @P0 LDG.E.U8 R3, desc[UR18][R8.64] ;  /* 0x0000001208030981 */ /* 0x0000a8000c1e1100 */
[----:B----4-:R-:W-:Y:S01]  /*e130*/  STS.U8 [R62+UR9+0x8080], R6 ;  /* 0x008080063e007988 */ /* 0x010fe20008000009 */
[----:B0-----:R-:W-:Y:S02]  /*e140*/  @P0 IMAD.MOV.U32 R8, RZ, RZ, R49 ;  /* 0x000000ffff080224 */ /* 0x001fe400078e0031 */
[----:B------:R-:W-:Y:S01]  /*e150*/  @P0 IMAD.MOV.U32 R9, RZ, RZ, R53 ;  /* 0x000000ffff090224 */ /* 0x000fe200078e0035 */
[----:B------:R-:W4:Y:S04]  /*e160*/  LDL R49, [R1+0x248] ;  /* 0x0002480001317983 */ /* 0x000f280000100800 */
[----:B------:R-:W3:Y:S04]  /*e170*/  LDL R53, [R1+0x244] ;  /* 0x0002440001357983 */ /* 0x000ee80000100800 */
[----:B--2---:R0:W-:Y:S02]  /*e180*/  STS.U8 [R62+UR9+0x8480], R3 ;  /* 0x008480033e007988 */ /* 0x0041e40008000009 */
[----:B0-----:R-:W-:-:S06]  /*e190*/  PRMT R3, RZ, 0x7610, R3 ;  /* 0x00007610ff037816 */ /* 0x001fcc0000000003 */
[----:B------:R0:W2:Y:S02]  /*e1a0*/  @P0 LDG.E.U8 R3, desc[UR18][R8.64] ;  /* 0x0000001208030981 */ /* 0x0000a4000c1e1100 */
[----:B0-----:R-:W-:Y:S02]  /*e1b0*/  @P0 IMAD.MOV.U32 R8, RZ, RZ, R48 ;  /* 0x000000ffff080224 */ /* 0x001fe400078e0030 */
[----:B------:R-:W-:Y:S01]  /*e1c0*/  @P0 IMAD.MOV.U32 R9, RZ, RZ, R64 ;  /* 0x000000ffff090224 */ /* 0x000fe200078e0040 */
[----:B------:R-:W-:Y:S01]  /*e1d0*/  PRMT R6, RZ, 0x7610, R6 ;  /* 0x00007610ff067816 */ /* 0x000fe20000000006 */
[----:B------:R-:W3:Y:S04]  /*e1e0*/  LDL R48, [R1+0x288] ;  /* 0x0002880001307983 */ /* 0x000ee80000100800 */
[----:B--2---:R0:W-:Y:S02]  /*e1f0*/  STS.U8 [R62+UR9+0x8880], R3 ;  /* 0x008880033e007988 */ /* 0x0041e40008000009 */
[----:B0-----:R-:W-:-:S06]  /*e200*/  PRMT R3, RZ, 0x7610, R3 ;  /* 0x00007610ff037816 */ /* 0x001fcc0000000003 */
[----:B------:R0:W2:Y:S02]  /*e210*/  @P0 LDG.E.U8 R3, desc[UR18][R8.64] ;  /* 0x0000001208030981 */ /* 0x0000a4000c1e1100 */
[----:B0-----:R-:W-:Y:S02]  /*e220*/  @P0 IMAD.MOV.U32 R8, RZ, RZ, R91 ;  /* 0x000000ffff080224 */ /* 0x001fe400078e005b */
[----:B------:R-:W-:Y:S02]  /*e230*/  @P0 IMAD.MOV.U32 R9, RZ, RZ, R22 ;  /* 0x000000ffff090224 */ /* 0x000fe400078e0016 */
[----:B------:R-:W3:Y:S04]  /*e240*/  LDL.LU R22, [R1+0x86c] ;  /* 0x00086c0001167983 */ /* 0x000ee80000300800 */
[----:B------:R-:W3:Y:S04]  /*e250*/  LDL.LU R91, [R1+0x868] ;  /* 0x00086800015b7983 */ /* 0x000ee80000300800 */
        /* <DEDUP_REMOVED lines=8> */
[----:B--2---:R0:W-:Y:S02]  /*e2e0*/  STS.U8 [R62+UR9+0x9080], R3 ;  /* 0x009080033e007988 */ /* 0x0041e40008000009 */
[----:B0-----:R-:W-:-:S06]  /*e2f0*/  PRMT R3, RZ, 0x7610, R3 ;  /* 0x00007610ff037816 */ /* 0x001fcc0000000003 */
[----:B------:R0:W2:Y:S02]  /*e300*/  @P0 LDG.E.U8 R3, desc[UR18][R8.64] ;  /* 0x0000001208030981 */ /* 0x0000a4000c1e1100 */
[----:B0-----:R-:W-:Y:S02]  /*e310*/  @P0 IMAD.MOV.U32 R8, RZ, RZ, R67 ;  /* 0x000000ffff080224 */ /* 0x001fe400078e0043 */
[----:B------:R-:W-:Y:S01]  /*e320*/  @P0 IMAD.MOV.U32 R9, RZ, RZ, R92 ;  /* 0x000000ffff090224 */ /* 0x000fe200078e005c */
[----:B--2---:R0:W-:Y:S01]  /*e330*/  STS.U8 [R62+UR9+0x9480], R3 ;  /* 0x009480033e007988 */ /* 0x0041e20008000009 */
[----:B------:R-:W1:Y:S03]  /*e340*/  S2R R67, SR_TID.X ;  /* 0x0000000000437919 */ /* 0x000e660000002100 */
[----:B------:R-:W2:Y:S01]  /*e350*/  LDL.LU R92, [R1+0x85c] ;  /* 0x00085c00015c7983 */ /* 0x000ea20000300800 */
        /* <DEDUP_REMOVED lines=8> */
[----:B---3--:R-:W-:-:S05]  /*e3e0*/  @P0 IMAD.MOV.U32 R9, RZ, RZ, R63 ;  /* 0x000000ffff090224 */ /* 0x008fca00078e003f */
[----:B------:R4:W3:Y:S02]  /*e3f0*/  @P0 LDG.E.U8 R6, desc[UR18][R8.64] ;  /* 0x0000001208060981 */ /* 0x0008e4000c1e1100 */
[----:B----4-:R-:W-:Y:S02]  /*e400*/  @P0 IMAD.MOV.U32 R8, RZ, RZ, R49 ;  /* 0x000000ffff080224 */ /* 0x010fe400078e0031 */
[----:B------:R-:W-:Y:S01]  /*e410*/  @P0 IMAD.MOV.U32 R9, RZ, RZ, R53 ;  /* 0x000000ffff090224 */ /* 0x000fe200078e0035 */
[----:B-1----:R-:W-:Y:S01]  /*e420*/  LOP3.LUT R67, R67, 0x7f, RZ, 0xc0, !PT ;  /* 0x0000007f43437812 */ /* 0x002fe200078ec0ff */
[----:B------:R-:W4:Y:S04]  /*e430*/  LDL R53, [R1+0x1f0] ;  /* 0x0001f00001357983 */ /* 0x000f280000100800 */
[----:B--2---:R0:W-:Y:S04]  /*e440*/  STS.U8 [R62+UR9+0x9c80], R3 ;  /* 0x009c80033e007988 */ /* 0x0041e80008000009 */
[----:B------:R-:W2:Y:S01]  /*e450*/  LDL R49, [R1+0x210] ;  /* 0x0002100001317983 */ /* 0x000ea20000100800 */
[----:B0-----:R-:W-:-:S06]  /*e460*/  PRMT R3, RZ, 0x7610, R3 ;  /* 0x00007610ff037816 */ /* 0x001fcc0000000003 */
[----:B------:R0:W2:Y:S01]  /*e470*/  @P0 LDG.E.U8 R3, desc[UR18][R8.64] ;  /* 0x0000001208030981 */ /* 0x0000a2000c1e1100 */
[----:B------:R-:W-:-:S05]  /*e480*/  LOP3.LUT R67, R67, 0x20, RZ, 0x3c, !PT ;  /* 0x0000002043437812 */ /* 0x000fca00078e3cff */
[----:B---3--:R-:W-:Y:S01]  /*e490*/  STS.U8 [R67+UR9+0x8100], R6 ;  /* 0x0081000643007988 */ /* 0x008fe20008000009 */
[----:B0-----:R-:W-:Y:S02]  /*e4a0*/  @P0 IMAD.MOV.U32 R8, RZ, RZ, R48 ;  /* 0x000000ffff080224 */ /* 0x001fe400078e0030 */
[----:B------:R-:W-:Y:S01]  /*e4b0*/  @P0 IMAD.MOV.U32 R9, RZ, RZ, R65 ;  /* 0x000000ffff090224 */ /* 0x000fe200078e0041 */
[----:B------:R-:W3:Y:S04]  /*e4c0*/  LDL R48, [R1+0x250] ;  /* 0x0002500001307983 */ /* 0x000ee80000100800 */
[----:B------:R-:W3:Y:S04]  /*e4d0*/  LDL R65, [R1+0x24c] ;  /* 0x00024c0001417983 */ /* 0x000ee80000100800 */
[----:B--2---:R0:W-:Y:S02]  /*e4e0*/  STS.U8 [R67+UR9+0x8500], R3 ;  /* 0x0085000343007988 */ /* 0x0041e40008000009 */
[----:B0-----:R-:W-:-:S06]  /*e4f0*/  PRMT R3, RZ, 0x7610, R3 ;  /* 0x00007610ff037816 */ /* 0x001fcc0000000003 */
[----:B------:R0:W2:Y:S02]  /*e500*/  @P0 LDG.E.U8 R3, desc[UR18][R8.64] ;  /* 0x0000001208030981 */ /* 0x0000a4000c1e1100 */
[----:B0-----:R-:W-:Y:S02]  /*e510*/  @P0 IMAD.MOV.U32 R8, RZ, RZ, R64 ;  /* 0x000000ffff080224 */ /* 0x001fe400078e0040 */
[----:B------:R-:W-:Y:S01]  /*e520*/  @P0 IMAD.MOV.U32 R9, RZ, RZ, R84 ;  /* 0x000000ffff090224 */ /* 0x000fe200078e0054 */
[----:B------:R-:W-:Y:S01]  /*e530*/  PRMT R6, RZ, 0x7610, R6 ;  /* 0x00007610ff067816 */ /* 0x000fe20000000006 */
        /* <DEDUP_REMOVED lines=31> */
[----:B------:R-:W0:Y:S04]  /*e730*/  S2R R38, SR_TID.X ;  /* 0x0000000000267919 */ /* 0x000e280000002100 */
[----:B------:R3:W4:Y:S04]  /*e740*/  @P0 LDG.E.U8 R6, desc[UR18][R8.64] ;  /* 0x0000001208060981 */ /* 0x000728000c1e1100 */
[----:B------:R-:W4:Y:S01]  /*e750*/  LDL R49, [R1+0x214] ;  /* 0x0002140001317983 */ /* 0x000f220000100800 */
[----:B---3--:R-:W-:-:S02]  /*e760*/  @P0 IMAD.MOV.U32 R8, RZ, RZ, R48 ;  /* 0x000000ffff080224 */ /* 0x008fc400078e0030 */
[----:B------:R-:W-:Y:S01]  /*e770*/  @P0 IMAD.MOV.U32 R9, RZ, RZ, R65 ;  /* 0x000000ffff090224 */ /* 0x000fe200078e0041 */
[----:B------:R-:W3:Y:S04]  /*e780*/  LDL R48, [R1+0x258] ;  /* 0x0002580001307983 */ /* 0x000ee80000100800 */
[----:B--2---:R1:W-:Y:S02]  /*e790*/  STS.U8 [R67+UR9+0x9d00], R3 ;  /* 0x009d000343007988 */ /* 0x0043e40008000009 */
[----:B-1----:R-:W-:-:S06]  /*e7a0*/  PRMT R3, RZ, 0x7610, R3 ;  /* 0x00007610ff037816 */ /* 0x002fcc0000000003 */
[----:B------:R1:W2:Y:S01]  /*e7b0*/  @P0 LDG.E.U8 R3, desc[UR18][R8.64] ;  /* 0x0000001208030981 */ /* 0x0002a2000c1e1100 */
[----:B0-----:R-:W-:-:S04]  /*e7c0*/  LOP3.LUT R38, R38, 0x7f, RZ, 0xc0, !PT ;  /* 0x0000007f26267812 */ /* 0x001fc800078ec0ff */
[----:B------:R-:W-:Y:S02]  /*e7d0*/  LOP3.LUT R53, R38, 0x30, RZ, 0x3c, !PT ;  /* 0x0000003026357812 */ /* 0x000fe400078e3cff */
[----:B------:R-:W3:Y:S04]  /*e7e0*/  LDL R38, [R1+0x218] ;  /* 0x0002180001267983 */ /* 0x000ee80000100800 */
[----:B----4-:R-:W-:Y:S01]  /*e7f0*/  STS.U8 [R53+UR9+0x8180], R6 ;  /* 0x0081800635007988 */ /* 0x010fe20008000009 */
[----:B-1----:R-:W-:Y:S02]  /*e800*/  @P0 IMAD.MOV.U32 R8, RZ, RZ, R64 ;  /* 0x000000ffff080224 */ /* 0x002fe400078e0040 */
[----:B------:R-:W-:Y:S02]  /*e810*/  @P0 IMAD.MOV.U32 R9, RZ, RZ, R84 ;  /* 0x000000ffff090224 */ /* 0x000fe400078e0054 */
[----:B------:R-:W4:Y:S04]  /*e820*/  LDL.LU R84, [R1+0x844] ;  /* 0x0008440001547983 */ /* 0x000f280000300800 */
        /* <DEDUP_REMOVED lines=12> */
[----:B------:R-:W3:Y:S01]  /*e8f0*/  LDL.LU R82, [R1+0x838] ;  /* 0x0008380001527983 */ /* 0x000ee20000300800 */
[----:B------:R-:W-:-:S03]  /*e900*/  PRMT R6, RZ, 0x7610, R6 ;  /* 0x00007610ff067816 */ /* 0x000fc60000000006 */
        /* <DEDUP_REMOVED lines=19> */
[----:B---3--:R-:W-:Y:S02]  /*ea40*/  @P0 IMAD.MOV.U32 R8, RZ, RZ, R38 ;  /* 0x000000ffff080224 */ /* 0x008fe400078e0026 */
[----:B------:R-:W-:Y:S01]  /*ea50*/  @P0 IMAD.MOV.U32 R9, RZ, RZ, R49 ;  /* 0x000000ffff090224 */ /* 0x000fe200078e0031 */
[----:B------:R-:W0:Y:S04]  /*ea60*/  S2R R39, SR_TID.X ;  /* 0x0000000000277919 */ /* 0x000e280000002100 */
[----:B------:R1:W3:Y:S04]  /*ea70*/  @P0 LDG.E.U8 R6, desc[UR18][R8.64] ;  /* 0x0000001208060981 */ /* 0x0002e8000c1e1100 */
[----:B------:R-:W3:Y:S01]  /*ea80*/  LDL R38, [R1+0x220] ;  /* 0x0002200001267983 */ /* 0x000ee20000100800 */
[----:B-1----:R-:W-:-:S02]  /*ea90*/  @P0 IMAD.MOV.U32 R8, RZ, RZ, R48 ;  /* 0x000000ffff080224 */ /* 0x002fc400078e0030 */
[----:B------:R-:W-:Y:S02]  /*eaa0*/  @P0 IMAD.MOV.U32 R9, RZ, RZ, R82 ;  /* 0x000000ffff090224 */ /* 0x000fe400078e0052 */
[----:B------:R-:W4:Y:S04]  /*eab0*/  LDL.LU R82, [R1+0x830] ;  /* 0x0008300001527983 */ /* 0x000f280000300800 */
[----:B--2---:R1:W-:Y:S02]  /*eac0*/  STS.U8 [R53+UR9+0x9d80], R3 ;  /* 0x009d800335007988 */ /* 0x0043e40008000009 */
[----:B-1----:R-:W-:-:S06]  /*ead0*/  PRMT R3, RZ, 0x7610, R3 ;  /* 0x00007610ff037816 */ /* 0x002fcc0000000003 */
[----:B------:R1:W2:Y:S01]  /*eae0*/  @P0 LDG.E.U8 R3, desc[UR18][R8.64] ;  /* 0x0000001208030981 */ /* 0x0002a2000c1e1100 */
[----:B0-----:R-:W-:-:S04]  /*eaf0*/  LOP3.LUT R39, R39, 0x7f, RZ, 0xc0, !PT ;  /* 0x0000007f27277812 */ /* 0x001fc800078ec0ff */
[----:B------:R-:W-:-:S05]  /*eb00*/  LOP3.LUT R39, R39, 0x40, RZ, 0x3c, !PT ;  /* 0x0000004027277812 */ /* 0x000fca00078e3cff */
[----:B---3--:R-:W-:Y:S01]  /*eb10*/  STS.U8 [R39+UR9+0x8200], R6 ;  /* 0x0082000627007988 */ /* 0x008fe20008000009 */
[----:B-1----:R-:W-:Y:S02]  /*eb20*/  @P0 IMAD.MOV.U32 R8, RZ, RZ, R5 ;  /* 0x000000ffff080224 */ /* 0x002fe400078e0005 */
        /* <DEDUP_REMOVED lines=32> */
[----:B------:R0:W2:Y:S01]  /*ed30*/  @P0 LDG.E.U8 R3, desc[UR18][R8.64] ;  /* 0x0000001208030981 */ /* 0x0000a2000c1e1100 */
[----:B------:R-:W-:Y:S01]  /*ed40*/  PRMT R6, RZ, 0x7610, R6 ;  /* 0x00007610ff067816 */ /* 0x000fe20000000006 */
[----:B0-----:R-:W-:Y:S02]  /*ed50*/  @P0 IMAD.MOV.U32 R8, RZ, RZ, R38 ;  /* 0x000000ffff080224 */ /* 0x001fe400078e0026 */
[----:B---3--:R-:W-:Y:S01]  /*ed60*/  @P0 IMAD.MOV.U32 R9, RZ, RZ, R91 ;  /* 0x000000ffff090224 */ /* 0x008fe200078e005b */
[----:B------:R-:W0:Y:S04]  /*ed70*/  S2R R25, SR_TID.X ;  /* 0x0000000000197919 */ /* 0x000e280000002100 */
[----:B------:R1:W3:Y:S04]  /*ed80*/  @P0 LDG.E.U8 R6, desc[UR18][R8.64] ;  /* 0x0000001208060981 */ /* 0x0002e8000c1e1100 */
[----:B------:R-:W3:Y:S01]  /*ed90*/  LDL.LU R91, [R1+0x81c] ;  /* 0x00081c00015b7983 */ /* 0x000ee20000300800 */
[----:B-1----:R-:W-:-:S02]  /*eda0*/  @P0 IMAD.MOV.U32 R8, RZ, RZ, R5 ;  /* 0x000000ffff080224 */ /* 0x002fc400078e0005 */
[----:B------:R-:W-:Y:S02]  /*edb0*/  @P0 IMAD.MOV.U32 R9, RZ, RZ, R86 ;  /* 0x000000ffff090224 */ /* 0x000fe400078e0056 */
[----:B------:R-:W4:Y:S01]  /*edc0*/  LDL.LU R86, [R1+0x818] ;  /* 0x0008180001567983 */ /* 0x000f220000300800 */
[----:B------:R-:W-:-:S03]  /*edd0*/  LOP3.LUT R10, R10, 0x60, RZ, 0x3c, !PT ;  /* 0x000000600a0a7812 */ /* 0x000fc600078e3cff */
[----:B------:R-:W5:Y:S04]  /*ede0*/  LDL.LU R5, [R1+0x814] ;  /* 0x0008140001057983 */ /* 0x000f680000300800 */
        /* <DEDUP_REMOVED lines=8> */
[----:B------:R-:W5:Y:S04]  /*ee70*/  LDL.LU R2, [R1+0x810] ;  /* 0x0008100001027983 */ /* 0x000f680000300800 */
[----:B------:R-:W5:Y:S04]  /*ee80*/  LDL.LU R0, [R1+0x80c] ;  /* 0x00080c0001007983 */ /* 0x000f680000300800 */
[----:B--2---:R0:W-:Y:S02]  /*ee90*/  STS.U8 [R25+UR9+0x8680], R3 ;  /* 0x0086800319007988 */ /* 0x0041e40008000009 */
[----:B0-----:R-:W-:-:S06]  /*eea0*/  PRMT R3, RZ, 0x7610, R3 ;  /* 0x00007610ff037816 */ /* 0x001fcc0000000003 */
[----:B------:R0:W2:Y:S02]  /*eeb0*/  @P0 LDG.E.U8 R3, desc[UR18][R8.64] ;  /* 0x0000001208030981 */ /* 0x0000a4000c1e1100 */
[----:B0-----:R-:W-:Y:S02]  /*eec0*/  @P0 IMAD.MOV.U32 R8, RZ, RZ, R4 ;  /* 0x000000ffff080224 */ /* 0x001fe400078e0004 */
[----:B------:R-:W-:Y:S01]  /*eed0*/  @P0 IMAD.MOV.U32 R9, RZ, RZ, R42 ;  /* 0x000000ffff090224 */ /* 0x000fe200078e002a */
[----:B------:R-:W-:Y:S01]  /*eee0*/  PRMT R6, RZ, 0x7610, R6 ;  /* 0x00007610ff067816 */ /* 0x000fe20000000006 */
[----:B------:R-:W5:Y:S04]  /*eef0*/  LDL.LU R4, [R1+0x808] ;  /* 0x0008080001047983 */ /* 0x000f680000300800 */
        /* <DEDUP_REMOVED lines=23> */
[----:B----4-:R-:W-:Y:S02]  /*f070*/  @P0 IMAD.MOV.U32 R8, RZ, RZ, R86 ;  /* 0x000000ffff080224 */ /* 0x010fe400078e0056 */
[----:B------:R-:W-:Y:S02]  /*f080*/  @P0 IMAD.MOV.U32 R9, RZ, RZ, R68 ;  /* 0x000000ffff090224 */ /* 0x000fe400078e0044 */
[----:B------:R-:W5:Y:S04]  /*f090*/  LDL.LU R68, [R1+0x804] ;  /* 0x0008040001447983 */ /* 0x000f680000300800 */
[----:B------:R0:W3:Y:S04]  /*f0a0*/  @P0 LDG.E.U8 R6, desc[UR18][R8.64] ;  /* 0x0000001208060981 */ /* 0x0000e8000c1e1100 */
[----:B------:R-:W5:Y:S01]  /*f0b0*/  LDL.LU R86, [R1+0x800] ;  /* 0x0008000001567983 */ /* 0x000f620000300800 */
[----:B0-----:R-:W-:-:S02]  /*f0c0*/  @P0 IMAD.MOV.U32 R8, RZ, RZ, R82 ;  /* 0x000000ffff080224 */ /* 0x001fc400078e0052 */
[----:B------:R-:W-:Y:S02]  /*f0d0*/  @P0 IMAD.MOV.U32 R9, RZ, RZ, R84 ;  /* 0x000000ffff090224 */ /* 0x000fe400078e0054 */
[----:B------:R-:W5:Y:S04]  /*f0e0*/  LDL.LU R84, [R1+0x7fc] ;  /* 0x0007fc0001547983 */ /* 0x000f680000300800 */
[----:B------:R-:W5:Y:S04]  /*f0f0*/  LDL.LU R82, [R1+0x7f8] ;  /* 0x0007f80001527983 */ /* 0x000f680000300800 */
[----:B--2---:R0:W-:Y:S02]  /*f100*/  STS.U8 [R25+UR9+0x9e80], R3 ;  /* 0x009e800319007988 */ /* 0x0041e40008000009 */
[----:B0-----:R-:W-:-:S06]  /*f110*/  PRMT R3, RZ, 0x7610, R3 ;  /* 0x00007610ff037816 */ /* 0x001fcc0000000003 */
[----:B------:R0:W2:Y:S04]  /*f120*/  @P0 LDG.E.U8 R3, desc[UR18][R8.64] ;  /* 0x0000001208030981 */ /* 0x0000a8000c1e1100 */
[----:B---3--:R-:W-:Y:S01]  /*f130*/  STS.U8 [R10+UR9+0x8300], R6 ;  /* 0x008300060a007988 */ /* 0x008fe20008000009 */
        /* <DEDUP_REMOVED lines=35> */
[----:B------:R-:W-:-:S03]  /*f370*/  PRMT R6, RZ, 0x7610, R6 ;  /* 0x00007610ff067816 */ /* 0x000fc60000000006 */
[----:B------:R-:W-:Y:S01]  /*f380*/  STS.U8 [R93+UR9+0x9f80], R7 ;  /* 0x009f80075d007988 */ /* 0x000fe20008000009 */
[----:B0-----:R-:W-:Y:S02]  /*f390*/  @P0 IMAD.MOV.U32 R8, RZ, RZ, R89 ;  /* 0x000000ffff080224 */ /* 0x001fe400078e0059 */
[----:B------:R-:W-:-:S05]  /*f3a0*/  @P0 IMAD.MOV.U32 R9, RZ, RZ, R90 ;  /* 0x000000ffff090224 */ /* 0x000fca00078e005a */
[----:B------:R0:W3:Y:S02]  /*f3b0*/  @P0 LDG.E.U8 R6, desc[UR18][R8.64] ;  /* 0x0000001208060981 */ /* 0x0000e4000c1e1100 */
[----:B0-----:R-:W-:Y:S02]  /*f3c0*/  @P0 IMAD.MOV.U32 R8, RZ, RZ, R87 ;  /* 0x000000ffff080224 */ /* 0x001fe400078e0057 */
[----:B------:R-:W-:Y:S01]  /*f3d0*/  @P0 IMAD.MOV.U32 R9, RZ, RZ, R88 ;  /* 0x000000ffff090224 */ /* 0x000fe200078e0058 */
[----:B--2---:R0:W-:Y:S02]  /*f3e0*/  STS.U8 [R93+UR9+0x8380], R3 ;  /* 0x008380035d007988 */ /* 0x0041e40008000009 */
[----:B0-----:R-:W-:-:S06]  /*f3f0*/  PRMT R3, RZ, 0x7610, R3 ;  /* 0x00007610ff037816 */ /* 0x001fcc0000000003 */
[----:B------:R0:W2:Y:S04]  /*f400*/  @P0 LDG.E.U8 R3, desc[UR18][R8.64] ;  /* 0x0000001208030981 */ /* 0x0000a8000c1e1100 */
[----:B---3--:R1:W-:Y:S01]  /*f410*/  STS.U8 [R93+UR9+0x8780], R6 ;  /* 0x008780065d007988 */ /* 0x0083e20008000009 */
[----:B0-----:R-:W-:Y:S02]  /*f420*/  @P0 IMAD.MOV.U32 R8, RZ, RZ, R83 ;  /* 0x000000ffff080224 */ /* 0x001fe400078e0053 */
[----:B------:R-:W-:Y:S01]  /*f430*/  @P0 IMAD.MOV.U32 R9, RZ, RZ, R85 ;  /* 0x000000ffff090224 */ /* 0x000fe200078e0055 */
[----:B-1----:R-:W-:-:S06]  /*f440*/  PRMT R6, RZ, 0x7610, R6 ;  /* 0x00007610ff067816 */ /* 0x002fcc0000000006 */
        /* <DEDUP_REMOVED lines=15> */
[----:B------:R-:W2:Y:S04]  /*f540*/  @P0 LDG.E.U8 R3, desc[UR18][R8.64] ;  /* 0x0000001208030981 */ /* 0x000ea8000c1e1100 */
[----:B---3--:R0:W-:Y:S01]  /*f550*/  STS.U8 [R93+UR9+0x9780], R6 ;  /* 0x009780065d007988 */ /* 0x0081e20008000009 */
[----:B------:R-:W-:-:S04]  /*f560*/  ISETP.NE.U32.AND P0, PT, RZ, UR11, PT ;  /* 0x0000000bff007c0c */ /* 0x000fc8000bf05070 */
[C---:B------:R-:W-:Y:S02]  /*f570*/  ISETP.LT.OR P1, PT, R75.reuse, 0x80, P0 ;  /* 0x000000804b00780c */ /* 0x040fe40000721670 */
[----:B------:R-:W-:Y:S01]  /*f580*/  ISETP.GE.AND P2, PT, R75, 0x100, PT ;  /* 0x000001004b00780c */ /* 0x000fe20003f46270 */
[----:B--2---:R0:W-:Y:S01]  /*f590*/  STS.U8 [R93+UR9+0x9b80], R3 ;  /* 0x009b80035d007988 */ /* 0x0041e20008000009 */
[----:B------:R1:W-:Y:S06]  /*f5a0*/  MEMBAR.ALL.CTA ;  /* 0x0000000000007992 */ /* 0x0003ec0000008000 */
[----:B-1----:R-:W1:Y:S02]  /*f5b0*/  FENCE.VIEW.ASYNC.S ;  /* 0x00000000000073c6 */ /* 0x002e640000000000 */
[----:B-1----:R-:W-:Y:S06]  /*f5c0*/  BAR.SYNC.DEFER_BLOCKING 0x0 ;  /* 0x0000000000007b1d */ /* 0x002fec0000010000 */
[----:B------:R-:W-:Y:S05]  /*f5d0*/  @P1 BRA `(.L_x_6) ;  /* 0x0000000000841947 */ /* 0x000fea0003800000 */
[----:B------:R-:W-:Y:S02]  /*f5e0*/  UIADD3 UR4, UPT, UPT, UR9, 0x8000, URZ ;  /* 0x0000800009047890 */ /* 0x000fe4000fffe0ff */
[----:B------:R-:W-:Y:S02]  /*f5f0*/  USHF.R.U32.HI UR12, URZ, 0x4, UR9 ;  /* 0x00000004ff0c7899 */ /* 0x000fe40008011609 */
[----:B------:R-:W-:Y:S02]  /*f600*/  USHF.R.U32.HI UR4, URZ, 0x4, UR4 ;  /* 0x00000004ff047899 */ /* 0x000fe40008011604 */
[----:B------:R-:W-:Y:S02]  /*f610*/  USGXT.U32 UR12, UR12, 0xe ;  /* 0x0000000e0c0c789a */ /* 0x000fe40008000000 */
[----:B------:R-:W-:Y:S02]  /*f620*/  USGXT.U32 UR14, UR4, 0xe ;  /* 0x0000000e040e789a */ /* 0x000fe40008000000 */
[----:B------:R-:W-:-:S02]  /*f630*/  UIADD3 UR26, UP1, UPT, UR12, 0x100, URZ ;  /* 0x000001000c1a7890 */ /* 0x000fc4000ff3e0ff */
[----:B------:R-:W-:Y:S01]  /*f640*/  UIADD3 UR28, UP2, UPT, UR14, 0x2, URZ ;  /* 0x000000020e1c7890 */ /* 0x000fe2000ff5e0ff */
[----:B------:R-:W-:Y:S01]  /*f650*/  UMOV UR4, URZ ;  /* 0x000000ff00047c82 */ /* 0x000fe20008000000 */
[----:B------:R-:W-:Y:S01]  /*f660*/  UMOV UR30, 0x0 ;  /* 0x00000000001e7882 */ /* 0x000fe20000000000 */
[----:B------:R-:W-:Y:S02]  /*f670*/  UIADD3.X UR27, UPT, UPT, UR4, 0x40004040, URZ, UP1, !UPT ;  /* 0x40004040041b7890 */ /* 0x000fe40008ffe4ff */
[----:B------:R-:W-:Y:S02]  /*f680*/  UIADD3.X UR29, UPT, UPT, UR4, 0x40004040, URZ, UP2, !UPT ;  /* 0x40004040041d7890 */ /* 0x000fe400097fe4ff */
[----:B------:R-:W-:Y:S02]  /*f690*/  UIADD3.64 UR16, UPT, UPT, UR26, 0x100, URZ ;  /* 0x000001001a107897 */ /* 0x000fe4000fffe0ff */
[----:B------:R-:W-:Y:S02]  /*f6a0*/  UIADD3.64 UR20, UPT, UPT, UR28, 0x2, URZ ;  /* 0x000000021c147897 */ /* 0x000fe4000fffe0ff */
[----:B------:R-:W-:-:S02]  /*f6b0*/  UIADD3.64 UR22, UPT, UPT, UR26, 0x200, URZ ;  /* 0x000002001a167897 */ /* 0x000fc4000fffe0ff */
[----:B------:R-:W-:Y:S01]  /*f6c0*/  UIADD3.64 UR24, UPT, UPT, UR28, 0x4, URZ ;  /* 0x000000041c187897 */ /* 0x000fe2000fffe0ff */
[----:B------:R-:W-:Y:S01]  /*f6d0*/  UMOV UR31, 0x8108490 ;  /* 0x08108490001f7882 */ /* 0x000fe20000000000 */
[----:B------:R-:W-:Y:S01]  /*f6e0*/  UMOV UR13, 0x40004040 ;  /* 0x40004040000d7882 */ /* 0x000fe20000000000 */
[----:B------:R-:W-:Y:S01]  /*f6f0*/  UMOV UR15, 0x40004040 ;  /* 0x40004040000f7882 */ /* 0x000fe20000000000 */
[----:B------:R-:W-:Y:S01]  /*f700*/  UMOV UR32, 0x0 ;  /* 0x0000000000207882 */ /* 0x000fe20000000000 */
[----:B------:R-:W-:Y:S01]  /*f710*/  UMOV UR33, 0x8108490 ;  /* 0x0810849000217882 */ /* 0x000fe20000000000 */
[----:B------:R-:W-:Y:S01]  /*f720*/  UMOV UR34, 0x0 ;  /* 0x0000000000227882 */ /* 0x000fe20000000000 */
[----:B------:R-:W-:Y:S01]  /*f730*/  UMOV UR35, 0x8108490 ;  /* 0x0810849000237882 */ /* 0x000fe20000000000 */
[----:B------:R-:W-:Y:S01]  /*f740*/  UMOV UR4, UR6 ;  /* 0x0000000600047c82 */ /* 0x000fe20008000000 */
[----:B------:R-:W-:Y:S01]  /*f750*/  UMOV UR5, URZ ;  /* 0x000000ff00057c82 */ /* 0x000fe20008000000 */
[----:B------:R1:W-:Y:S01]  /*f760*/  UTCQMMA gdesc[UR12], gdesc[UR14], tmem[UR8], tmem[UR30], idesc[UR31], !UPT ;  /* 0x00ff1e0e0c0075ea */ /* 0x0003e2000f800308 */
[----:B------:R-:W-:Y:S01]  /*f770*/  UMOV UR36, 0x0 ;  /* 0x0000000000247882 */ /* 0x000fe20000000000 */
[----:B------:R-:W-:Y:S01]  /*f780*/  UMOV UR37, 0x8108490 ;  /* 0x0810849000257882 */ /* 0x000fe20000000000 */
[----:B------:R1:W-:Y:S01]  /*f790*/  UTCQMMA gdesc[UR26], gdesc[UR28], tmem[UR8], tmem[UR32], idesc[UR33], UPT ;  /* 0x00ff201c1a0075ea */ /* 0x0003e2000b800308 */
[----:B------:R-:W-:Y:S01]  /*f7a0*/  UMOV UR4, UR4 ;  /* 0x0000000400047c82 */ /* 0x000fe20008000000 */
[----:B------:R1:W-:Y:S01]  /*f7b0*/  UTCQMMA gdesc[UR16], gdesc[UR20], tmem[UR8], tmem[UR34], idesc[UR35], UPT ;  /* 0x00ff2214100075ea */ /* 0x0003e2000b800308 */
[----:B------:R1:W-:Y:S01]  /*f7c0*/  UTCQMMA gdesc[UR22], gdesc[UR24], tmem[UR8], tmem[UR36], idesc[UR37], UPT ;  /* 0x00ff2418160075ea */ /* 0x0003e2000b800308 */
[----:B------:R1:W-:Y:S01]  /*f7d0*/  UTCBAR [UR4], URZ ;  /* 0x000000ff040073e9 */ /* 0x0003e200080000ff */
[----:B------:R-:W-:Y:S01]  /*f7e0*/  NOP ;  /* 0x0000000000007918 */ /* 0x000fe20000000000 */
.L_x_6:
[----:B-1----:R-:W-:Y:S01]  /*f7f0*/  UMOV UR4, URZ ;  /* 0x000000ff00047c82 */ /* 0x002fe20008000000 */
[----:B------:R-:W-:Y:S05]  /*f800*/  @!P2 BRA `(.L_x_7) ;  /* 0x000000a000cca947 */ /* 0x000fea0003800000 */
[----:B0-----:R-:W-:Y:S01]  /*f810*/  SHF.R.S32.HI R6, RZ, 0x1f, R75 ;  /* 0x0000001fff067819 */ /* 0x001fe2000001144b */
[----:B-----5:R-:W-:Y:S01]  /*f820*/  IMAD.SHL.U32 R3, R4, 0x80, RZ ;  /* 0x0000008004037824 */ /* 0x020fe200078e00ff */
[----:B------:R-:W-:Y:S02]  /*f830*/  UIADD3 UR4, UPT, UPT, UR9, 0x4000, URZ ;  /* 0x0000400009047890 */ /* 0x000fe4000fffe0ff */
[----:B------:R-:W-:Y:S01]  /*f840*/  LEA.HI R4, R6, R75, RZ, 0x7 ;  /* 0x0000004b06047211 */ /* 0x000fe200078f38ff */
[----:B------:R-:W-:Y:S02]  /*f850*/  UIADD3 UR5, UPT, UPT, UR9, 0xa000, URZ ;  /* 0x0000a00009057890 */ /* 0x000fe4000fffe0ff */
[----:B------:R-:W-:Y:S01]  /*f860*/  USHF.R.U32.HI UR4, URZ, 0x4, UR4 ;  /* 0x00000004ff047899 */ /* 0x000fe20008011604 */
[----:B------:R-:W-:Y:S01]  /*f870*/  SHF.R.S32.HI R4, RZ, 0x7, R4 ;  /* 0x00000007ff047819 */ /* 0x000fe20000011404 */
[----:B------:R-:W-:Y:S02]  /*f880*/  USHF.R.U32.HI UR5, URZ, 0x4, UR5 ;  /* 0x00000004ff057899 */ /* 0x000fe40008011605 */
[----:B------:R-:W-:Y:S01]  /*f890*/  USGXT.U32 UR12, UR4, 0xe ;  /* 0x0000000e040c789a */ /* 0x000fe20008000000 */
[----:B------:R-:W-:Y:S01]  /*f8a0*/  VIMNMX R6, PT, PT, R4, 0x2, !PT ;  /* 0x0000000204067848 */ /* 0x000fe20007fe0100 */
[----:B------:R-:W-:Y:S01]  /*f8b0*/  IMAD.SHL.U32 R4, R5, 0x80, RZ ;  /* 0x0000008005047824 */ /* 0x000fe200078e00ff */
[----:B------:R-:W-:-:S02]  /*f8c0*/  USGXT.U32 UR14, UR5, 0xe ;  /* 0x0000000e050e789a */ /* 0x000fc40008000000 */
[----:B------:R-:W-:Y:S01]  /*f8d0*/  UIADD3 UR28, UP1, UPT, UR12, 0x100, URZ ;  /* 0x000001000c1c7890 */ /* 0x000fe2000ff3e0ff */
[----:B------:R-:W-:Y:S01]  /*f8e0*/  VIADD R5, R6, 0xfffffffe ;  /* 0xfffffffe06057836 */ /* 0x000fe20000000000 */
[----:B------:R-:W-:Y:S01]  /*f8f0*/  UIADD3 UR30, UP2, UPT, UR14, 0x2, URZ ;  /* 0x000000020e1e7890 */ /* 0x000fe2000ff5e0ff */
[----:B------:R-:W-:Y:S01]  /*f900*/  IMAD.MOV.U32 R6, RZ, RZ, RZ ;  /* 0x000000ffff067224 */ /* 0x000fe200078e00ff */
[----:B------:R-:W-:Y:S01]  /*f910*/  UMOV UR4, URZ ;  /* 0x000000ff00047c82 */ /* 0x000fe20008000000 */
[----:B------:R-:W-:Y:S01]  /*f920*/  UMOV UR5, URZ ;  /* 0x000000ff00057c82 */ /* 0x000fe20008000000 */
[----:B------:R0:W-:Y:S01]  /*f930*/  STL [R1+0x6f4], R5 ;  /* 0x0006f40501007387 */ /* 0x0001e20000100800 */
[----:B------:R-:W-:Y:S01]  /*f940*/  UIADD3.X UR29, UPT, UPT, UR4, 0x40004040, URZ, UP1, !UPT ;  /* 0x40004040041d7890 */ /* 0x000fe20008ffe4ff */
[----:B------:R-:W-:Y:S01]  /*f950*/  SHF.R.S32.HI R7, RZ, 0x1f, R4 ;  /* 0x0000001fff077819 */ /* 0x000fe20000011404 */
[----:B------:R-:W-:Y:S01]  /*f960*/  UIADD3.X UR31, UPT, UPT, UR5, 0x40004040, URZ, UP2, !UPT ;  /* 0x40004040051f7890 */ /* 0x000fe200097fe4ff */
[----:B------:R1:W-:Y:S01]  /*f970*/  STL [R1+0x6b8], RZ ;  /* 0x0006b8ff01007387 */ /* 0x0003e20000100800 */
[----:B------:R-:W-:Y:S01]  /*f980*/  UMOV UR11, 0x1 ;  /* 0x00000001000b7882 */ /* 0x000fe20000000000 */
[----:B------:R-:W-:-:S02]  /*f990*/  UIADD3.64 UR20, UPT, UPT, UR28, 0x100, URZ ;  /* 0x000001001c147897 */ /* 0x000fc4000fffe0ff */
[----:B------:R-:W-:Y:S01]  /*f9a0*/  UIADD3.64 UR22, UPT, UPT, UR30, 0x2, URZ ;  /* 0x000000021e167897 */ /* 0x000fe2000fffe0ff */
[----:B0-----:R-:W-:Y:S01]  /*f9b0*/  SHF.R.S32.HI R5, RZ, 0x1f, R3 ;  /* 0x0000001fff057819 */ /* 0x001fe20000011403 */
[----:B------:R-:W-:Y:S02]  /*f9c0*/  UIADD3.64 UR24, UPT, UPT, UR28, 0x200, URZ ;  /* 0x000002001c187897 */ /* 0x000fe4000fffe0ff */
[----:B-1----:R-:W-:-:S12]  /*f9d0*/  UIADD3.64 UR26, UPT, UPT, UR30, 0x4, URZ ;  /* 0x000000041e1a7897 */ /* 0x002fd8000fffe0ff */
.L_x_10:
[----:B------:R-:W2:Y:S01]  /*f9e0*/  LDL R9, [R1+0x6b8] ;  /* 0x0006b80001097983 */ /* 0x000ea20000100800 */
[----:B------:R-:W-:Y:S01]  /*f9f0*/  IMAD.U32 R6, R6, -0x80000000, RZ ;  /* 0x8000000006067824 */ /* 0x000fe200078e00ff */
[----:B------:R-:W0:Y:S02]  /*fa00*/  LDC R8, c[0x0][0x3a0] ;  /* 0x0000e800ff087b82 */ /* 0x000e240000000800 */
[----:B-1----:R-:W3:Y:S01]  /*fa10*/  LDL.LU R7, [R1] ;  /* 0x0000000001077983 */ /* 0x002ee20000300800 */
[----:B-----5:R-:W-:Y:S01]  /*fa20*/  IADD3 R84, P4, PT, R3, R84, RZ ;  /* 0x0000005403547210 */ /* 0x020fe20007f9e0ff */
[----:B------:R-:W1:Y:S01]  /*fa30*/  SYNCS.PHASECHK.TRANS64.TRYWAIT P6, [UR6], R6 ;  /* 0x00000006ff0075a7 */ /* 0x000e6200080c1106 */
[----:B--2---:R-:W-:Y:S01]  /*fa40*/  VIADD R9, R9, 0x1 ;  /* 0x0000000109097836 */ /* 0x004fe20000000000 */
[----:B---3--:R-:W-:-:S04]  /*fa50*/  IADD3 R7, P5, PT, R3, R7, RZ ;  /* 0x0000000703077210 */ /* 0x008fc80007fbe0ff */
[----:B------:R2:W-:Y:S01]  /*fa60*/  STL [R1+0x6cc], R9 ;  /* 0x0006cc0901007387 */ /* 0x0005e20000100800 */
[----:B0-----:R-:W-:-:S03]  /*fa70*/  IMAD R8, R9, -0x80, R8 ;  /* 0xffffff8009087824 */ /* 0x001fc600078e0208 */
[----:B------:R2:W-:Y:S02]  /*fa80*/  STL [R1], R7 ;  /* 0x0000000701007387 */ /* 0x0005e40000100800 */
[C---:B------:R-:W-:Y:S02]  /*fa90*/  ISETP.GT.AND P1, PT, R8.reuse, 0x1, PT ;  /* 0x000000010800780c */ /* 0x040fe40003f24270 */
[----:B------:R-:W-:Y:S01]  /*faa0*/  ISETP.GT.AND P2, PT, R8, 0x2, PT ;  /* 0x000000020800780c */ /* 0x000fe20003f44270 */
[----:B-1----:R-:W-:-:S12]  /*fab0*/  @!P6 BRA `(.L_x_8) ;  /* 0x000000c000c0e947 */ /* 0x002fd80003800000 */
.L_x_16:
[----:B------:R0:W-:Y:S04]  /*fac0*/  STL [R1+0x900], R15 ;  /* 0x0009000f01007387 */ /* 0x0001e80000100800 */
[----:B0-----:R-:W3:Y:S04]  /*fad0*/  LDL.LU R15, [R1+0x24] ;  /* 0x00002400010f7983 */ /* 0x001ee80000300800 */
[----:B------:R-:W-:Y:S04]  /*fae0*/  STL [R1+0x8fc], R27 ;  /* 0x0008fc1b01007387 */ /* 0x000fe80000100800 */
[----:B------:R0:W-:Y:S04]  /*faf0*/  STL [R1+0x8f8], R43 ;  /* 0x0008f82b01007387 */ /* 0x0001e80000100800 */
[----:B0-----:R-:W4:Y:S04]  /*fb00*/  LDL R43, [R1] ;  /* 0x00000000012b7983 */ /* 0x001f280000100800 */
[----:B------:R-:W-:Y:S04]  /*fb10*/  STL [R1+0x8f4], R62 ;  /* 0x0008f43e01007387 */ /* 0x000fe80000100800 */
[----:B------:R0:W-:Y:S04]  /*fb20*/  STL [R1+0x8f0], R11 ;  /* 0x0008f00b01007387 */ /* 0x0001e80000100800 */
[----:B0-2---:R-:W2:Y:S04]  /*fb30*/  LDL.LU R11, [R1+0x10] ;  /* 0x00001000010b7983 */ /* 0x005ea80000300800 */
[----:B------:R0:W-:Y:S04]  /*fb40*/  STL [R1+0x8ec], R14 ;  /* 0x0008ec0e01007387 */ /* 0x0001e80000100800 */
[----:B0-----:R-:W2:Y:S04]  /*fb50*/  LDL.LU R14, [R1+0xc] ;  /* 0x00000c00010e7983 */ /* 0x001ea80000300800 */
        /* <DEDUP_REMOVED lines=8> */
[----:B------:R0:W-:Y:S04]  /*fbe0*/  STL [R1+0x8c8], R90 ;  /* 0x0008c85a01007387 */ /* 0x0001e80000100800 */
[----:B0-----:R-:W2:Y:S01]  /*fbf0*/  LDL.LU R90, [R1+0x38] ;  /* 0x00003800015a7983 */ /* 0x001ea20000300800 */
[C---:B------:R-:W-:Y:S01]  /*fc00*/  IMAD.X R82, R5.reuse, 0x1, R82, P4 ;  /* 0x0000000105527824 */ /* 0x040fe200020e0652 */
[----:B------:R-:W-:Y:S01]  /*fc10*/  PRMT R33, RZ, 0x7610, R33 ;  /* 0x00007610ff217816 */ /* 0x000fe20000000021 */
[----:B------:R-:W-:Y:S01]  /*fc20*/  @P1 IMAD.MOV.U32 R6, RZ, RZ, R84 ;  /* 0x000000ffff061224 */ /* 0x000fe200078e0054 */
[----:B------:R-:W-:Y:S01]  /*fc30*/  STL [R1+0x8c4], R88 ;  /* 0x0008c45801007387 */ /* 0x000fe20000100800 */
[----:B------:R-:W-:Y:S01]  /*fc40*/  @P1 IMAD.MOV.U32 R7, RZ, RZ, R82 ;  /* 0x000000ffff071224 */ /* 0x000fe200078e0052 */
[----:B------:R-:W-:Y:S01]  /*fc50*/  ISETP.GT.AND P4, PT, R8, 0x3, PT ;  /* 0x000000030800780c */ /* 0x000fe20003f84270 */
[----:B------:R-:W-:Y:S01]  /*fc60*/  IMAD.X R86, R5, 0x1, R86, P5 ;  /* 0x0000000105567824 */ /* 0x000fe200028e0656 */
[----:B------:R-:W-:Y:S01]  /*fc70*/  STL [R1+0x8c0], R28 ;  /* 0x0008c01c01007387 */ /* 0x000fe20000100800 */
[----:B------:R-:W-:-:S03]  /*fc80*/  PRMT R59, RZ, 0x7610, R59 ;  /* 0x00007610ff3b7816 */ /* 0x000fc6000000003b */
[----:B------:R-:W-:Y:S04]  /*fc90*/  STL [R1+0x8bc], R44 ;  /* 0x0008bc2c01007387 */ /* 0x000fe80000100800 */
[----:B------:R-:W-:Y:S04]  /*fca0*/  STL [R1+0x8b8], R73 ;  /* 0x0008b84901007387 */ /* 0x000fe80000100800 */
[----:B------:R-:W-:Y:S04]  /*fcb0*/  STL [R1+0x8b4], R80 ;  /* 0x0008b45001007387 */ /* 0x000fe80000100800 */
[----:B------:R0:W-:Y:S04]  /*fcc0*/  STL [R1+0x8b0], R79 ;  /* 0x0008b04f01007387 */ /* 0x0001e80000100800 */
        /* <DEDUP_REMOVED lines=20> */
[----:B------:R1:W2:Y:S04]  /*fe10*/  @P1 LDG.E.U8 R33, desc[UR18][R6.64] ;  /* 0x0000001206211981 */ /* 0x0002a8000c1e1100 */
[----:B------:R-:W-:Y:S04]  /*fe20*/  STL [R1+0x85c], R61 ;  /* 0x00085c3d01007387 */ /* 0x000fe80000100800 */
[----:B------:R-:W-:Y:S01]  /*fe30*/  STL [R1+0x858], R60 ;  /* 0x0008583c01007387 */ /* 0x000fe20000100800 */
[----:B-1----:R-:W-:-:S03]  /*fe40*/  @P2 IMAD.MOV.U32 R7, RZ, RZ, R86 ;  /* 0x000000ffff072224 */ /* 0x002fc600078e0056 */
[----:B------:R-:W-:Y:S04]  /*fe50*/  STL [R1+0x854], R4 ;  /* 0x0008540401007387 */ /* 0x000fe80000100800 */
[----:B------:R-:W-:Y:S04]  /*fe60*/  STL [R1+0x850], R48 ;  /* 0x0008503001007387 */ /* 0x000fe80000100800 */
[----:B------:R-:W-:Y:S01]  /*fe70*/  STL [R1+0x7f8], R68 ;  /* 0x0007f84401007387 */ /* 0x000fe20000100800 */
[----:B------:R-:W-:-:S03]  /*fe80*/  PRMT R13, RZ, 0x7610, R13 ;  /* 0x00007610ff0d7816 */ /* 0x000fc6000000000d */
[----:B------:R-:W-:Y:S04]  /*fe90*/  STL [R1+0x800], R84 ;  /* 0x0008005401007387 */ /* 0x000fe80000100800 */
[----:B------:R-:W-:Y:S01]  /*fea0*/  STL [R1+0x7fc], R82 ;  /* 0x0007fc5201007387 */ /* 0x000fe20000100800 */
[C---:B---3--:R-:W-:Y:S01]  /*feb0*/  IADD3 R15, P6, PT, R3.reuse, R15, RZ ;  /* 0x0000000f030f7210 */ /* 0x048fe20007fde0ff */
[----:B----4-:R-:W-:Y:S02]  /*fec0*/  @P2 IMAD.MOV.U32 R6, RZ, RZ, R43 ;  /* 0x000000ffff062224 */ /* 0x010fe400078e002b */
[----:B------:R-:W3:Y:S04]  /*fed0*/  LDL.LU R43, [R1+0x30] ;  /* 0x00003000012b7983 */ /* 0x000ee80000300800 */
[----:B0-----:R-:W4:Y:S04]  /*fee0*/  LDL.LU R79, [R1+0x48] ;  /* 0x00004800014f7983 */ /* 0x001f280000300800 */
[----:B------:R0:W3:Y:S01]  /*fef0*/  @P2 LDG.E.U8 R59, desc[UR18][R6.64] ;  /* 0x00000012063b2981 */ /* 0x0000e2000c1e1100 */
[----:B--2---:R-:W-:-:S05]  /*ff00*/  IADD3 R11, P1, PT, R3, R11, RZ ;  /* 0x0000000b030b7210 */ /* 0x004fca0007f3e0ff */
[----:B------:R1:W-:Y:S01]  /*ff10*/  STL [R1+0x10], R11 ;  /* 0x0000100b01007387 */ /* 0x0003e20000100800 */
[----:B0-----:R-:W-:-:S03]  /*ff20*/  @P4 IMAD.MOV.U32 R6, RZ, RZ, R11 ;  /* 0x000000ffff064224 */ /* 0x001fc600078e000b */
[----:B------:R-:W-:Y:S01]  /*ff30*/  STL [R1+0x804], R86 ;  /* 0x0008045601007387 */ /* 0x000fe20000100800 */
[----:B------:R-:W-:-:S04]  /*ff40*/  IMAD.X R14, R5, 0x1, R14, P1 ;  /* 0x00000001050e7824 */ /* 0x000fc800008e060e */
[----:B------:R-:W-:Y:S01]  /*ff50*/  @P4 IMAD.MOV.U32 R7, RZ, RZ, R14 ;  /* 0x000000ffff074224 */ /* 0x000fe200078e000e */
[----:B------:R0:W-:Y:S04]  /*ff60*/  STL [R1+0xc], R14 ;  /* 0x00000c0e01007387 */ /* 0x0001e80000100800 */
[----:B-1----:R-:W2:Y:S04]  /*ff70*/  LDL.LU R11, [R1+0x60] ;  /* 0x00006000010b7983 */ /* 0x002ea80000300800 */
[----:B------:R1:W-:Y:S04]  /*ff80*/  STL [R1+0x24], R15 ;  /* 0x0000240f01007387 */ /* 0x0003e80000100800 */
[----:B0-----:R-:W2:Y:S04]  /*ff90*/  LDL.LU R14, [R1+0x74] ;  /* 0x00007400010e7983 */ /* 0x001ea80000300800 */
[----:B------:R0:W2:Y:S02]  /*ffa0*/  @P4 LDG.E.U8 R13, desc[UR18][R6.64] ;  /* 0x00000012060d4981 */ /* 0x0000a4000c1e1100 */
[----:B0-----:R-:W-:Y:S01]  /*ffb0*/  IMAD.MOV.U32 R7, RZ, RZ, R15 ;  /* 0x000000ffff077224 */ /* 0x001fe200078e000f */
[----:B------:R-:W-:-:S05]  /*ffc0*/  IADD3 R90, P2, PT, R3, R90, RZ ;  /* 0x0000005a035a7210 */ /* 0x000fca0007f5e0ff */
[----:B------:R-:W-:Y:S04]  /*ffd0*/  STL [R1+0x38], R90 ;  /* 0x0000385a01007387 */ /* 0x000fe80000100800 */
[----:B-1----:R-:W2:Y:S04]  /*ffe0*/  LDL.LU R15, [R1+0x900] ;  /* 0x00090000010f7983 */ /* 0x002ea80000300800 */
[----:B------:R-:W2:Y:S01]  /*fff0*/  LDL.LU R6, [R1+0x1c] ;  /* 0x00001c0001067983 */ /* 0x000ea20000300800 */
[----:B------:R-:W-:Y:S02]  /*10000*/  ISETP.GT.AND P5, PT, R8, 0x4, PT ;  /* 0x000000040800780c */ /* 0x000fe40003fa4270 */
[----:B------:R-:W-:Y:S01]  /*10010*/  PRMT R27, RZ, 0x7610, R27 ;  /* 0x00007610ff1b7816 */ /* 0x000fe2000000001b */
[----:B--2---:R-:W-:-:S10]  /*10020*/  IMAD.X R6, R5, 0x1, R6, P6 ;  /* 0x0000000105067824 */ /* 0x004fd400030e0606 */
[-C--:B------:R-:W-:Y:S01]  /*10030*/  @P5 LOP3.LUT R7, R7, R6.reuse, RZ, 0x3c, !PT ;  /* 0x0000000607075212 */ /* 0x080fe200078e3cff */
[----:B------:R0:W-:Y:S03]  /*10040*/  STL [R1+0x1c], R6 ;  /* 0x00001c0601007387 */ /* 0x0001e60000100800 */
[----:B0-----:R-:W-:-:S04]  /*10050*/  @P5 LOP3.LUT R6, R7, R6, RZ, 0x3c, !PT ;  /* 0x0000000607065212 */ /* 0x001fc800078e3cff */
[----:B------:R-:W-:-:S05]  /*10060*/  @P5 LOP3.LUT R7, R7, R6, RZ, 0x3c, !PT ;  /* 0x0000000607075212 */ /* 0x000fca00078e3cff */
[----:B------:R0:W2:Y:S01]  /*10070*/  @P5 LDG.E.U8 R27, desc[UR18][R6.64] ;  /* 0x00000012061b5981 */ /* 0x0000a2000c1e1100 */
[----:B------:R-:W-:Y:S01]  /*10080*/  ISETP.GT.AND P1, PT, R8, 0x5, PT ;  /* 0x000000050800780c */ /* 0x000fe20003f24270 */
[----:B---3--:R-:W-:Y:S01]  /*10090*/  IMAD.X R43, R5, 0x1, R43, P2 ;  /* 0x00000001052b7824 */ /* 0x008fe200010e062b */
[----:B------:R-:W-:-:S04]  /*100a0*/  PRMT R29, RZ, 0x7610, R29 ;  /* 0x00007610ff1d7816 */ /* 0x000fc8000000001d */
[----:B------:R-:W-:Y:S01]  /*100b0*/  STL [R1+0x30], R43 ;  /* 0x0000302b01007387 */ /* 0x000fe20000100800 */
[----:B0-----:R-:W-:-:S06]  /*100c0*/  IMAD.MOV.U32 R7, RZ, RZ, R43 ;  /* 0x000000ffff077224 */ /* 0x001fcc00078e002b */
[----:B------:R-:W-:-:S05]  /*100d0*/  @P1 IMAD.MOV.U32 R6, RZ, RZ, R90 ;  /* 0x000000ffff061224 */ /* 0x000fca00078e005a */
[----:B------:R-:W3:Y:S04]  /*100e0*/  @P1 LDG.E.U8 R29, desc[UR18][R6.64] ;  /* 0x00000012061d1981 */ /* 0x000ee8000c1e1100 */
[----:B--2---:R0:W-:Y:S04]  /*100f0*/  STL [R1+0x6c8], R27 ;  /* 0x0006c81b01007387 */ /* 0x0041e80000100800 */
[----:B0-----:R-:W2:Y:S04]  /*10100*/  LDL.LU R27, [R1+0x8fc] ;  /* 0x0008fc00011b7983 */ /* 0x001ea80000300800 */
[----:B------:R-:W2:Y:S04]  /*10110*/  LDL.LU R43, [R1+0x8f8] ;  /* 0x0008f800012b7983 */ /* 0x000ea80000300800 */
[----:B------:R-:W2:Y:S01]  /*10120*/  LDL.LU R7, [R1+0x3c] ;  /* 0x00003c0001077983 */ /* 0x000ea20000300800 */
[----:B------:R-:W-:-:S02]  /*10130*/  ISETP.GT.AND P2, PT, R8, 0x6, PT ;  /* 0x000000060800780c */ /* 0x000fc40003f44270 */
[C---:B----4-:R-:W-:Y:S01]  /*10140*/  IADD3 R79, P5, PT, R3.reuse, R79, RZ ;  /* 0x0000004f034f7210 */ /* 0x050fe20007fbe0ff */
[----:B------:R-:W4:Y:S01]  /*10150*/  LDL.LU R90, [R1+0x64] ;  /* 0x00006400015a7983 */ /* 0x000f220000300800 */
[----:B------:R-:W-:Y:S02]  /*10160*/  PRMT R42, RZ, 0x7610, R42 ;  /* 0x00007610ff2a7816 */ /* 0x000fe4000000002a */
[----:B------:R-:W-:Y:S01]  /*10170*/  IADD3 R11, P6, PT, R3, R11, RZ ;  /* 0x0000000b030b7210 */ /* 0x000fe20007fde0ff */
[----:B------:R-:W-:Y:S04]  /*10180*/  STL [R1+0x48], R79 ;  /* 0x0000484f01007387 */ /* 0x000fe80000100800 */
[----:B---3--:R0:W-:Y:S02]  /*10190*/  STL [R1+0x6c4], R29 ;  /* 0x0006c41d01007387 */ /* 0x0081e40000100800 */
[----:B------:R-:W-:-:S02]  /*101a0*/  @P2 IMAD.MOV.U32 R6, RZ, RZ, R79 ;  /* 0x000000ffff062224 */ /* 0x000fc400078e004f */
[----:B0-----:R-:W3:Y:S01]  /*101b0*/  LDL.LU R29, [R1+0x88] ;  /* 0x00008800011d7983 */ /* 0x001ee20000300800 */
[----:B--2---:R-:W-:-:S05]  /*101c0*/  IMAD.X R7, R5, 0x1, R7, P5 ;  /* 0x0000000105077824 */ /* 0x004fca00028e0607 */
[----:B------:R0:W-:Y:S04]  /*101d0*/  STL [R1+0x3c], R7 ;  /* 0x00003c0701007387 */ /* 0x0001e80000100800 */
[----:B------:R0:W2:Y:S04]  /*101e0*/  @P2 LDG.E.U8 R42, desc[UR18][R6.64] ;  /* 0x00000012062a2981 */ /* 0x0000a8000c1e1100 */
[----:B------:R1:W-:Y:S04]  /*101f0*/  STL [R1+0x60], R11 ;  /* 0x0000600b01007387 */ /* 0x0003e80000100800 */
[----:B------:R-:W3:Y:S01]  /*10200*/  LDL.LU R6, [R1+0x58] ;  /* 0x0000580001067983 */ /* 0x000ee20000300800 */
[----:B------:R-:W-:Y:S01]  /*10210*/  ISETP.GT.AND P4, PT, R8, 0x7, PT ;  /* 0x000000070800780c */ /* 0x000fe20003f84270 */
[----:B0-----:R-:W-:Y:S01]  /*10220*/  IMAD.MOV.U32 R7, RZ, RZ, R11 ;  /* 0x000000ffff077224 */ /* 0x001fe200078e000b */
[----:B------:R-:W-:Y:S01]  /*10230*/  IADD3 R14, P5, PT, R3, R14, RZ ;  /* 0x0000000e030e7210 */ /* 0x000fe20007fbe0ff */
[----:B------:R-:W4:Y:S04]  /*10240*/  LDL.LU R79, [R1+0x78] ;  /* 0x00007800014f7983 */ /* 0x000f280000300800 */
[----:B------:R-:W-:Y:S04]  /*10250*/  STL [R1+0x74], R14 ;  /* 0x0000740e01007387 */ /* 0x000fe80000100800 */
[----:B-1----:R-:W4:Y:S01]  /*10260*/  LDL.LU R11, [R1+0x98] ;  /* 0x00009800010b7983 */ /* 0x002f220000300800 */
[----:B------:R-:W-:-:S03]  /*10270*/  PRMT R62, RZ, 0x7610, R62 ;  /* 0x00007610ff3e7816 */ /* 0x000fc6000000003e */
[----:B--2---:R0:W-:Y:S01]  /*10280*/  STL [R1+0x6c0], R42 ;  /* 0x0006c02a01007387 */ /* 0x0041e20000100800 */
[----:B---3--:R-:W-:-:S03]  /*10290*/  IMAD.X R6, R5, 0x1, R6, P6 ;  /* 0x0000000105067824 */ /* 0x008fc600030e0606 */
[----:B0-----:R-:W2:Y:S02]  /*102a0*/  LDL.LU R42, [R1+0xb0] ;  /* 0x0000b000012a7983 */ /* 0x001ea40000300800 */
[-C--:B------:R-:W-:Y:S02]  /*102b0*/  @P4 LOP3.LUT R7, R7, R6.reuse, RZ, 0x3c, !PT ;  /* 0x0000000607074212 */ /* 0x080fe400078e3cff */
[----:B------:R0:W-:Y:S02]  /*102c0*/  STL [R1+0x58], R6 ;  /* 0x0000580601007387 */ /* 0x0001e40000100800 */
[----:B0-----:R-:W-:-:S04]  /*102d0*/  @P4 LOP3.LUT R6, R7, R6, RZ, 0x3c, !PT ;  /* 0x0000000607064212 */ /* 0x001fc800078e3cff */
[----:B------:R-:W-:-:S05]  /*102e0*/  @P4 LOP3.LUT R7, R7, R6, RZ, 0x3c, !PT ;  /* 0x0000000607074212 */ /* 0x000fca00078e3cff */
[----:B------:R0:W3:Y:S01]  /*102f0*/  @P4 LDG.E.U8 R62, desc[UR18][R6.64] ;  /* 0x00000012063e4981 */ /* 0x0000e2000c1e1100 */
[C---:B------:R-:W-:Y:S02]  /*10300*/  ISETP.GT.AND P1, PT, R8.reuse, 0x8, PT ;  /* 0x000000080800780c */ /* 0x040fe40003f24270 */
[----:B------:R-:W-:Y:S01]  /*10310*/  ISETP.GT.AND P2, PT, R8, 0x9, PT ;  /* 0x000000090800780c */ /* 0x000fe20003f44270 */
[----:B----4-:R-:W-:Y:S01]  /*10320*/  IMAD.X R90, R5, 0x1, R90, P5 ;  /* 0x00000001055a7824 */ /* 0x010fe200028e065a */
[----:B------:R-:W-:Y:S02]  /*10330*/  IADD3 R29, P5, PT, R3, R29, RZ ;  /* 0x0000001d031d7210 */ /* 0x000fe40007fbe0ff */
[----:B------:R-:W-:Y:S02]  /*10340*/  PRMT R16, RZ, 0x7610, R16 ;  /* 0x00007610ff107816 */ /* 0x000fe40000000010 */
[----:B------:R-:W-:Y:S01]  /*10350*/  STL [R1+0x64], R90 ;  /* 0x0000645a01007387 */ /* 0x000fe20000100800 */
[----:B------:R-:W-:-:S04]  /*10360*/  IMAD.X R79, R5, 0x1, R79, P5 ;  /* 0x00000001054f7824 */ /* 0x000fc800028e064f */
[----:B0-----:R-:W-:Y:S02]  /*10370*/  @P1 IMAD.MOV.U32 R6, RZ, RZ, R14 ;  /* 0x000000ffff061224 */ /* 0x001fe400078e000e */
[----:B------:R-:W-:Y:S01]  /*10380*/  @P1 IMAD.MOV.U32 R7, RZ, RZ, R90 ;  /* 0x000000ffff071224 */ /* 0x000fe200078e005a */
[----:B------:R-:W-:Y:S02]  /*10390*/  PRMT R32, RZ, 0x7610, R32 ;  /* 0x00007610ff207816 */ /* 0x000fe40000000020 */
[----:B------:R-:W-:Y:S02]  /*103a0*/  IADD3 R11, P6, PT, R3, R11, RZ ;  /* 0x0000000b030b7210 */ /* 0x000fe40007fde0ff */
[----:B------:R0:W4:Y:S02]  /*103b0*/  @P1 LDG.E.U8 R16, desc[UR18][R6.64] ;  /* 0x0000001206101981 */ /* 0x000124000c1e1100 */
[----:B0-----:R-:W-:Y:S02]  /*103c0*/  @P2 IMAD.MOV.U32 R6, RZ, RZ, R29 ;  /* 0x000000ffff062224 */ /* 0x001fe400078e001d */
[----:B------:R-:W-:-:S05]  /*103d0*/  @P2 IMAD.MOV.U32 R7, RZ, RZ, R79 ;  /* 0x000000ffff072224 */ /* 0x000fca00078e004f */
[----:B------:R0:W4:Y:S02]  /*103e0*/  @P2 LDG.E.U8 R32, desc[UR18][R6.64] ;  /* 0x0000001206202981 */ /* 0x000124000c1e1100 */
[----:B0-----:R-:W-:Y:S01]  /*103f0*/  IMAD.MOV.U32 R7, RZ, RZ, R11 ;  /* 0x000000ffff077224 */ /* 0x001fe200078e000b */
[----:B--2---:R-:W-:Y:S01]  /*10400*/  IADD3 R42, P5, PT, R3, R42, RZ ;  /* 0x0000002a032a7210 */ /* 0x004fe20007fbe0ff */
[----:B---3--:R0:W-:Y:S04]  /*10410*/  STL [R1+0x6bc], R62 ;  /* 0x0006bc3e01007387 */ /* 0x0081e80000100800 */
[----:B0-----:R-:W2:Y:S04]  /*10420*/  LDL.LU R62, [R1+0x8f4] ;  /* 0x0008f400013e7983 */ /* 0x001ea80000300800 */
[----:B------:R-:W3:Y:S04]  /*10430*/  LDL.LU R90, [R1+0xa0] ;  /* 0x0000a000015a7983 */ /* 0x000ee80000300800 */
[----:B------:R-:W2:Y:S04]  /*10440*/  LDL.LU R14, [R1+0xb8] ;  /* 0x0000b800010e7983 */ /* 0x000ea80000300800 */
[----:B------:R0:W-:Y:S04]  /*10450*/  STL [R1+0x88], R29 ;  /* 0x0000881d01007387 */ /* 0x0001e80000100800 */
[----:B------:R1:W-:Y:S04]  /*10460*/  STL [R1+0x78], R79 ;  /* 0x0000784f01007387 */ /* 0x0003e80000100800 */
[----:B0-----:R-:W4:Y:S04]  /*10470*/  LDL.LU R29, [R1+0xd0] ;  /* 0x0000d000011d7983 */ /* 0x001f280000300800 */
[----:B------:R0:W-:Y:S04]  /*10480*/  STL [R1+0x98], R11 ;  /* 0x0000980b01007387 */ /* 0x0001e80000100800 */
[----:B-1----:R-:W4:Y:S04]  /*10490*/  LDL.LU R79, [R1+0xe8] ;  /* 0x0000e800014f7983 */ /* 0x002f280000300800 */
[----:B------:R-:W-:Y:S04]  /*104a0*/  STL [R1+0xb0], R42 ;  /* 0x0000b02a01007387 */ /* 0x000fe80000100800 */
[----:B0-----:R-:W4:Y:S04]  /*104b0*/  LDL.LU R11, [R1+0x8f0] ;  /* 0x0008f000010b7983 */ /* 0x001f280000300800 */
[----:B------:R-:W4:Y:S01]  /*104c0*/  LDL.LU R6, [R1+0x94] ;  /* 0x0000940001067983 */ /* 0x000f220000300800 */
[----:B------:R-:W-:-:S02]  /*104d0*/  ISETP.GT.AND P4, PT, R8, 0xa, PT ;  /* 0x0000000a0800780c */ /* 0x000fc40003f84270 */
[----:B------:R-:W-:Y:S02]  /*104e0*/  ISETP.GT.AND P1, PT, R8, 0xb, PT ;  /* 0x0000000b0800780c */ /* 0x000fe40003f24270 */
[----:B------:R-:W-:Y:S02]  /*104f0*/  PRMT R49, RZ, 0x7610, R49 ;  /* 0x00007610ff317816 */ /* 0x000fe40000000031 */
[----:B------:R-:W-:Y:S01]  /*10500*/  PRMT R81, RZ, 0x7610, R81 ;  /* 0x00007610ff517816 */ /* 0x000fe20000000051 */
[----:B---3--:R-:W-:Y:S01]  /*10510*/  IMAD.X R90, R5, 0x1, R90, P5 ;  /* 0x00000001055a7824 */ /* 0x008fe200028e065a */
[----:B--2---:R-:W-:Y:S01]  /*10520*/  IADD3 R14, P5, PT, R3, R14, RZ ;  /* 0x0000000e030e7210 */ /* 0x004fe20007fbe0ff */
[----:B----4-:R-:W-:-:S05]  /*10530*/  IMAD.X R6, R5, 0x1, R6, P6 ;  /* 0x0000000105067824 */ /* 0x010fca00030e0606 */
[-C--:B------:R-:W-:Y:S01]  /*10540*/  @P4 LOP3.LUT R7, R7, R6.reuse, RZ, 0x3c, !PT ;  /* 0x0000000607074212 */ /* 0x080fe200078e3cff */
[----:B------:R0:W-:Y:S03]  /*10550*/  STL [R1+0x94], R6 ;  /* 0x0000940601007387 */ /* 0x0001e60000100800 */
[----:B0-----:R-:W-:-:S04]  /*10560*/  @P4 LOP3.LUT R6, R7, R6, RZ, 0x3c, !PT ;  /* 0x0000000607064212 */ /* 0x001fc800078e3cff */
[----:B------:R-:W-:Y:S01]  /*10570*/  @P4 LOP3.LUT R7, R7, R6, RZ, 0x3c, !PT ;  /* 0x0000000607074212 */ /* 0x000fe200078e3cff */
[----:B------:R0:W-:Y:S04]  /*10580*/  STL [R1+0xa0], R90 ;  /* 0x0000a05a01007387 */ /* 0x0001e80000100800 */
[----:B------:R1:W2:Y:S02]  /*10590*/  @P4 LDG.E.U8 R49, desc[UR18][R6.64] ;  /* 0x0000001206314981 */ /* 0x0002a4000c1e1100 */
[----:B-1----:R-:W-:Y:S02]  /*105a0*/  @P1 IMAD.MOV.U32 R6, RZ, RZ, R42 ;  /* 0x000000ffff061224 */ /* 0x002fe400078e002a */
[----:B------:R-:W-:Y:S01]  /*105b0*/  @P1 IMAD.MOV.U32 R7, RZ, RZ, R90 ;  /* 0x000000ffff071224 */ /* 0x000fe200078e005a */
[----:B------:R-:W3:Y:S04]  /*105c0*/  LDL.LU R42, [R1+0xd4] ;  /* 0x0000d400012a7983 */ /* 0x000ee80000300800 */
[----:B0-----:R-:W4:Y:S04]  /*105d0*/  LDL.LU R90, [R1+0xf0] ;  /* 0x0000f000015a7983 */ /* 0x001f280000300800 */
[----:B------:R0:W2:Y:S04]  /*105e0*/  @P1 LDG.E.U8 R81, desc[UR18][R6.64] ;  /* 0x0000001206511981 */ /* 0x0000a8000c1e1100 */
[----:B------:R1:W-:Y:S01]  /*105f0*/  STL [R1+0xb8], R14 ;  /* 0x0000b80e01007387 */ /* 0x0003e20000100800 */
[----:B0-----:R-:W-:-:S03]  /*10600*/  IMAD.MOV.U32 R7, RZ, RZ, R14 ;  /* 0x000000ffff077224 */ /* 0x001fc600078e000e */
[----:B-1----:R-:W2:Y:S04]  /*10610*/  LDL.LU R14, [R1+0x8ec] ;  /* 0x0008ec00010e7983 */ /* 0x002ea80000300800 */
[----:B------:R-:W2:Y:S01]  /*10620*/  LDL.LU R6, [R1+0xb4] ;  /* 0x0000b40001067983 */ /* 0x000ea20000300800 */
[----:B------:R-:W-:Y:S02]  /*10630*/  ISETP.GT.AND P2, PT, R8, 0xc, PT ;  /* 0x0000000c0800780c */ /* 0x000fe40003f44270 */
[----:B------:R-:W-:Y:S02]  /*10640*/  PRMT R70, RZ, 0x7610, R70 ;  /* 0x00007610ff467816 */ /* 0x000fe40000000046 */
[----:B------:R-:W-:Y:S01]  /*10650*/  IADD3 R29, P6, PT, R3, R29, RZ ;  /* 0x0000001d031d7210 */ /* 0x000fe20007fde0ff */
[----:B--2---:R-:W-:-:S08]  /*10660*/  IMAD.X R6, R5, 0x1, R6, P5 ;  /* 0x0000000105067824 */ /* 0x004fd000028e0606 */
[-C--:B------:R-:W-:Y:S01]  /*10670*/  @P2 LOP3.LUT R7, R7, R6.reuse, RZ, 0x3c, !PT ;  /* 0x0000000607072212 */ /* 0x080fe200078e3cff */
[----:B------:R0:W-:Y:S03]  /*10680*/  STL [R1+0xb4], R6 ;  /* 0x0000b40601007387 */ /* 0x0001e60000100800 */
[----:B0-----:R-:W-:-:S04]  /*10690*/  @P2 LOP3.LUT R6, R7, R6, RZ, 0x3c, !PT ;  /* 0x0000000607062212 */ /* 0x001fc800078e3cff */
[----:B------:R-:W-:Y:S01]  /*106a0*/  @P2 LOP3.LUT R7, R7, R6, RZ, 0x3c, !PT ;  /* 0x0000000607072212 */ /* 0x000fe200078e3cff */
[----:B------:R-:W-:Y:S04]  /*106b0*/  STL [R1+0xd0], R29 ;  /* 0x0000d01d01007387 */ /* 0x000fe80000100800 */
[----:B------:R0:W2:Y:S04]  /*106c0*/  @P2 LDG.E.U8 R70, desc[UR18][R6.64] ;  /* 0x0000001206462981 */ /* 0x0000a8000c1e1100 */
[----:B------:R-:W3:Y:S01]  /*106d0*/  LDL.LU R6, [R1+0xcc] ;  /* 0x0000cc0001067983 */ /* 0x000ee20000300800 */
[----:B------:R-:W-:Y:S01]  /*106e0*/  ISETP.GT.AND P4, PT, R8, 0xd, PT ;  /* 0x0000000d0800780c */ /* 0x000fe20003f84270 */
[----:B0-----:R-:W-:Y:S01]  /*106f0*/  IMAD.MOV.U32 R7, RZ, RZ, R29 ;  /* 0x000000ffff077224 */ /* 0x001fe200078e001d */
[----:B------:R-:W-:-:S02]  /*10700*/  IADD3 R79, P5, PT, R3, R79, RZ ;  /* 0x0000004f034f7210 */ /* 0x000fc40007fbe0ff */
[----:B------:R-:W-:Y:S01]  /*10710*/  PRMT R26, RZ, 0x7610, R26 ;  /* 0x00007610ff1a7816 */ /* 0x000fe2000000001a */
[----:B--2---:R0:W-:Y:S01]  /*10720*/  STL [R1+0x6b4], R70 ;  /* 0x0006b44601007387 */ /* 0x0041e20000100800 */
[----:B---3--:R-:W-:-:S03]  /*10730*/  IMAD.X R6, R5, 0x1, R6, P6 ;  /* 0x0000000105067824 */ /* 0x008fc600030e0606 */
[----:B0-----:R-:W2:Y:S04]  /*10740*/  LDL.LU R70, [R1+0x108] ;  /* 0x0001080001467983 */ /* 0x001ea80000300800 */
[-C--:B------:R-:W-:Y:S01]  /*10750*/  @P4 LOP3.LUT R7, R7, R6.reuse, RZ, 0x3c, !PT ;  /* 0x0000000607074212 */ /* 0x080fe200078e3cff */
[----:B------:R-:W-:Y:S04]  /*10760*/  STL [R1+0xe8], R79 ;  /* 0x0000e84f01007387 */ /* 0x000fe80000100800 */
[----:B------:R-:W3:Y:S04]  /*10770*/  LDL.LU R29, [R1+0x120] ;  /* 0x00012000011d7983 */ /* 0x000ee80000300800 */
[----:B------:R0:W-:Y:S02]  /*10780*/  STL [R1+0xcc], R6 ;  /* 0x0000cc0601007387 */ /* 0x0001e40000100800 */
[----:B0-----:R-:W-:-:S04]  /*10790*/  @P4 LOP3.LUT R6, R7, R6, RZ, 0x3c, !PT ;  /* 0x0000000607064212 */ /* 0x001fc800078e3cff */
[----:B------:R-:W-:-:S05]  /*107a0*/  @P4 LOP3.LUT R7, R7, R6, RZ, 0x3c, !PT ;  /* 0x0000000607074212 */ /* 0x000fca00078e3cff */
[----:B------:R0:W2:Y:S01]  /*107b0*/  @P4 LDG.E.U8 R26, desc[UR18][R6.64] ;  /* 0x00000012061a4981 */ /* 0x0000a2000c1e1100 */
[----:B------:R-:W-:Y:S01]  /*107c0*/  ISETP.GT.AND P1, PT, R8, 0xe, PT ;  /* 0x0000000e0800780c */ /* 0x000fe20003f24270 */
[----:B------:R-:W-:Y:S01]  /*107d0*/  IMAD.X R42, R5, 0x1, R42, P5 ;  /* 0x00000001052a7824 */ /* 0x000fe200028e062a */
[----:B------:R-:W-:-:S04]  /*107e0*/  PRMT R44, RZ, 0x7610, R44 ;  /* 0x00007610ff2c7816 */ /* 0x000fc8000000002c */
[----:B------:R-:W-:Y:S01]  /*107f0*/  STL [R1+0xd4], R42 ;  /* 0x0000d42a01007387 */ /* 0x000fe20000100800 */
[----:B0-----:R-:W-:-:S06]  /*10800*/  IMAD.MOV.U32 R7, RZ, RZ, R42 ;  /* 0x000000ffff077224 */ /* 0x001fcc00078e002a */
[----:B------:R-:W-:-:S05]  /*10810*/  @P1 IMAD.MOV.U32 R6, RZ, RZ, R79 ;  /* 0x000000ffff061224 */ /* 0x000fca00078e004f */
[----:B------:R0:W3:Y:S04]  /*10820*/  @P1 LDG.E.U8 R44, desc[UR18][R6.64] ;  /* 0x00000012062c1981 */ /* 0x0000e8000c1e1100 */
[----:B--2---:R1:W-:Y:S04]  /*10830*/  STL [R1+0x6b0], R26 ;  /* 0x0006b01a01007387 */ /* 0x0043e80000100800 */
[----:B-1----:R-:W2:Y:S04]  /*10840*/  LDL.LU R26, [R1+0x8e8] ;  /* 0x0008e800011a7983 */ /* 0x002ea80000300800 */
[----:B------:R-:W2:Y:S04]  /*10850*/  LDL.LU R42, [R1+0x8e4] ;  /* 0x0008e400012a7983 */ /* 0x000ea80000300800 */
[----:B------:R-:W2:Y:S01]  /*10860*/  LDL.LU R7, [R1+0xec] ;  /* 0x0000ec0001077983 */ /* 0x000ea20000300800 */
[----:B------:R-:W-:-:S02]  /*10870*/  ISETP.GT.AND P2, PT, R8, 0xf, PT ;  /* 0x0000000f0800780c */ /* 0x000fc40003f44270 */
[----:B----4-:R-:W-:Y:S01]  /*10880*/  IADD3 R90, P5, PT, R3, R90, RZ ;  /* 0x0000005a035a7210 */ /* 0x010fe20007fbe0ff */
[----:B------:R-:W4:Y:S01]  /*10890*/  LDL.LU R79, [R1+0x10c] ;  /* 0x00010c00014f7983 */ /* 0x000f220000300800 */
[----:B------:R-:W-:-:S09]  /*108a0*/  PRMT R80, RZ, 0x7610, R80 ;  /* 0x00007610ff507816 */ /* 0x000fd20000000050 */
[----:B0-----:R-:W-:Y:S01]  /*108b0*/  @P2 IMAD.MOV.U32 R6, RZ, RZ, R90 ;  /* 0x000000ffff062224 */ /* 0x001fe200078e005a */
[----:B------:R-:W-:Y:S01]  /*108c0*/  IADD3 R70, P6, PT, R3, R70, RZ ;  /* 0x0000004603467210 */ /* 0x000fe20007fde0ff */
[----:B------:R-:W-:Y:S01]  /*108d0*/  STL [R1+0xf0], R90 ;  /* 0x0000f05a01007387 */ /* 0x000fe20000100800 */
[----:B--2---:R-:W-:-:S05]  /*108e0*/  IMAD.X R7, R5, 0x1, R7, P5 ;  /* 0x0000000105077824 */ /* 0x004fca00028e0607 */
[----:B------:R0:W2:Y:S04]  /*108f0*/  @P2 LDG.E.U8 R80, desc[UR18][R6.64] ;  /* 0x0000001206502981 */ /* 0x0000a8000c1e1100 */
[----:B---3--:R1:W-:Y:S04]  /*10900*/  STL [R1+0x6ac], R44 ;  /* 0x0006ac2c01007387 */ /* 0x0083e80000100800 */
[----:B-1----:R-:W3:Y:S04]  /*10910*/  LDL.LU R44, [R1+0x128] ;  /* 0x00012800012c7983 */ /* 0x002ee80000300800 */
[----:B------:R0:W-:Y:S04]  /*10920*/  STL [R1+0xec], R7 ;  /* 0x0000ec0701007387 */ /* 0x0001e80000100800 */
[----:B------:R-:W-:Y:S04]  /*10930*/  STL [R1+0x108], R70 ;  /* 0x0001084601007387 */ /* 0x000fe80000100800 */
[----:B------:R-:W3:Y:S01]  /*10940*/  LDL.LU R6, [R1+0x104] ;  /* 0x0001040001067983 */ /* 0x000ee20000300800 */
[----:B------:R-:W-:Y:S01]  /*10950*/  IADD3 R29, P5, PT, R3, R29, RZ ;  /* 0x0000001d031d7210 */ /* 0x000fe20007fbe0ff */
[----:B0-----:R-:W-:-:S02]  /*10960*/  IMAD.MOV.U32 R7, RZ, RZ, R70 ;  /* 0x000000ffff077224 */ /* 0x001fc400078e0046 */
[----:B--2---:R0:W-:Y:S04]  /*10970*/  STL [R1+0x6a4], R80 ;  /* 0x0006a45001007387 */ /* 0x0041e80000100800 */
[----:B0-----:R-:W2:Y:S04]  /*10980*/  LDL.LU R80, [R1+0x124] ;  /* 0x0001240001507983 */ /* 0x001ea80000300800 */
[----:B------:R-:W-:Y:S04]  /*10990*/  STL [R1+0x120], R29 ;  /* 0x0001201d01007387 */ /* 0x000fe80000100800 */
[----:B------:R-:W2:Y:S04]  /*109a0*/  LDL.LU R70, [R1+0x130] ;  /* 0x0001300001467983 */ /* 0x000ea80000300800 */
[----:B------:R-:W2:Y:S01]  /*109b0*/  LDL.LU R90, [R1+0x138] ;  /* 0x00013800015a7983 */ /* 0x000ea20000300800 */
[C---:B------:R-:W-:Y:S01]  /*109c0*/  ISETP.GT.AND P4, PT, R8.reuse, 0x10, PT ;  /* 0x000000100800780c */ /* 0x040fe20003f84270 */
[----:B---3--:R-:W-:Y:S01]  /*109d0*/  IMAD.X R6, R5, 0x1, R6, P6 ;  /* 0x0000000105067824 */ /* 0x008fe200030e0606 */
[----:B------:R-:W-:-:S04]  /*109e0*/  ISETP.GT.AND P1, PT, R8, 0x11, PT ;  /* 0x000000110800780c */ /* 0x000fc80003f24270 */
[----:B------:R0:W-:Y:S07]  /*109f0*/  STL [R1+0x104], R6 ;  /* 0x0001040601007387 */ /* 0x0001ee0000100800 */
[-C--:B------:R-:W-:Y:S02]  /*10a00*/  @P4 LOP3.LUT R7, R7, R6.reuse, RZ, 0x3c, !PT ;  /* 0x0000000607074212 */ /* 0x080fe400078e3cff */
[----:B------:R-:W-:Y:S02]  /*10a10*/  PRMT R19, RZ, 0x7610, R19 ;  /* 0x00007610ff137816 */ /* 0x000fe40000000013 */
[----:B0-----:R-:W-:-:S02]  /*10a20*/  @P4 LOP3.LUT R6, R7, R6, RZ, 0x3c, !PT ;  /* 0x0000000607064212 */ /* 0x001fc400078e3cff */
[----:B------:R-:W-:Y:S02]  /*10a30*/  ISETP.GT.AND P2, PT, R8, 0x12, PT ;  /* 0x000000120800780c */ /* 0x000fe40003f44270 */
[----:B------:R-:W-:Y:S01]  /*10a40*/  @P4 LOP3.LUT R7, R7, R6, RZ, 0x3c, !PT ;  /* 0x0000000607074212 */ /* 0x000fe200078e3cff */
[----:B----4-:R-:W-:Y:S01]  /*10a50*/  IMAD.X R79, R5, 0x1, R79, P5 ;  /* 0x00000001054f7824 */ /* 0x010fe200028e064f */
[----:B------:R-:W-:Y:S02]  /*10a60*/  IADD3 R44, P5, PT, R3, R44, RZ ;  /* 0x0000002c032c7210 */ /* 0x000fe40007fbe0ff */
[----:B------:R-:W-:Y:S01]  /*10a70*/  PRMT R35, RZ, 0x7610, R35 ;  /* 0x00007610ff237816 */ /* 0x000fe20000000023 */
[----:B------:R0:W3:Y:S01]  /*10a80*/  @P4 LDG.E.U8 R19, desc[UR18][R6.64] ;  /* 0x0000001206134981 */ /* 0x0000e2000c1e1100 */
[----:B------:R-:W-:-:S03]  /*10a90*/  PRMT R50, RZ, 0x7610, R50 ;  /* 0x00007610ff327816 */ /* 0x000fc60000000032 */
[----:B------:R1:W-:Y:S01]  /*10aa0*/  STL [R1+0x10c], R79 ;  /* 0x00010c4f01007387 */ /* 0x0003e20000100800 */
[----:B0-----:R-:W-:Y:S02]  /*10ab0*/  @P1 IMAD.MOV.U32 R6, RZ, RZ, R29 ;  /* 0x000000ffff061224 */ /* 0x001fe400078e001d */
[----:B------:R-:W-:Y:S01]  /*10ac0*/  @P1 IMAD.MOV.U32 R7, RZ, RZ, R79 ;  /* 0x000000ffff071224 */ /* 0x000fe200078e004f */
[----:B------:R-:W4:Y:S04]  /*10ad0*/  LDL.LU R29, [R1+0x134] ;  /* 0x00013400011d7983 */ /* 0x000f280000300800 */
[----:B------:R0:W3:Y:S04]  /*10ae0*/  @P1 LDG.E.U8 R35, desc[UR18][R6.64] ;  /* 0x0000001206231981 */ /* 0x0000e8000c1e1100 */
[----:B-1----:R-:W3:Y:S04]  /*10af0*/  LDL.LU R79, [R1+0x140] ;  /* 0x00014000014f7983 */ /* 0x002ee80000300800 */
[----:B------:R1:W-:Y:S01]  /*10b00*/  STL [R1+0x128], R44 ;  /* 0x0001282c01007387 */ /* 0x0003e20000100800 */
[----:B0-----:R-:W-:-:S02]  /*10b10*/  @P2 IMAD.MOV.U32 R6, RZ, RZ, R44 ;  /* 0x000000ffff062224 */ /* 0x001fc400078e002c */
[----:B--2---:R-:W-:-:S04]  /*10b20*/  IMAD.X R80, R5, 0x1, R80, P5 ;  /* 0x0000000105507824 */ /* 0x004fc800028e0650 */
[----:B------:R-:W-:Y:S01]  /*10b30*/  @P2 IMAD.MOV.U32 R7, RZ, RZ, R80 ;  /* 0x000000ffff072224 */ /* 0x000fe200078e0050 */
[----:B------:R0:W-:Y:S01]  /*10b40*/  STL [R1+0x124], R80 ;  /* 0x0001245001007387 */ /* 0x0001e20000100800 */
[----:B------:R-:W-:-:S03]  /*10b50*/  IADD3 R70, P6, PT, R3, R70, RZ ;  /* 0x0000004603467210 */ /* 0x000fc60007fde0ff */
[----:B-1----:R-:W2:Y:S01]  /*10b60*/  LDL.LU R44, [R1+0x148] ;  /* 0x00014800012c7983 */ /* 0x002ea20000300800 */
[----:B------:R-:W-:-:S03]  /*10b70*/  IADD3 R90, P5, PT, R3, R90, RZ ;  /* 0x0000005a035a7210 */ /* 0x000fc60007fbe0ff */
[----:B------:R1:W-:Y:S04]  /*10b80*/  STL [R1+0x130], R70 ;  /* 0x0001304601007387 */ /* 0x0003e80000100800 */
[----:B0-----:R-:W2:Y:S04]  /*10b90*/  LDL.LU R80, [R1+0x150] ;  /* 0x0001500001507983 */ /* 0x001ea80000300800 */
[----:B------:R0:W2:Y:S04]  /*10ba0*/  @P2 LDG.E.U8 R50, desc[UR18][R6.64] ;  /* 0x0000001206322981 */ /* 0x0000a8000c1e1100 */
[----:B------:R-:W-:Y:S01]  /*10bb0*/  STL [R1+0x138], R90 ;  /* 0x0001385a01007387 */ /* 0x000fe20000100800 */
[----:B0-----:R-:W-:-:S03]  /*10bc0*/  IMAD.MOV.U32 R7, RZ, RZ, R70 ;  /* 0x000000ffff077224 */ /* 0x001fc600078e0046 */
[----:B-1----:R-:W2:Y:S04]  /*10bd0*/  LDL.LU R70, [R1+0x8e0] ;  /* 0x0008e00001467983 */ /* 0x002ea80000300800 */
[----:B------:R-:W2:Y:S01]  /*10be0*/  LDL.LU R6, [R1+0x12c] ;  /* 0x00012c0001067983 */ /* 0x000ea20000300800 */
[C---:B------:R-:W-:Y:S02]  /*10bf0*/  ISETP.GT.AND P4, PT, R8.reuse, 0x13, PT ;  /* 0x000000130800780c */ /* 0x040fe40003f84270 */
[----:B------:R-:W-:Y:S02]  /*10c00*/  ISETP.GT.AND P1, PT, R8, 0x14, PT ;  /* 0x000000140800780c */ /* 0x000fe40003f24270 */
[----:B------:R-:W-:Y:S02]  /*10c10*/  PRMT R83, RZ, 0x7610, R83 ;  /* 0x00007610ff537816 */ /* 0x000fe40000000053 */
[----:B------:R-:W-:Y:S01]  /*10c20*/  PRMT R9, RZ, 0x7610, R9 ;  /* 0x00007610ff097816 */ /* 0x000fe20000000009 */
[----:B----4-:R-:W-:-:S02]  /*10c30*/  IMAD.X R29, R5, 0x1, R29, P5 ;  /* 0x00000001051d7824 */ /* 0x010fc400028e061d */
[----:B--2---:R-:W-:-:S05]  /*10c40*/  IMAD.X R6, R5, 0x1, R6, P6 ;  /* 0x0000000105067824 */ /* 0x004fca00030e0606 */
[-C--:B------:R-:W-:Y:S01]  /*10c50*/  @P4 LOP3.LUT R7, R7, R6.reuse, RZ, 0x3c, !PT ;  /* 0x0000000607074212 */ /* 0x080fe200078e3cff */
[----:B------:R0:W-:Y:S03]  /*10c60*/  STL [R1+0x12c], R6 ;  /* 0x00012c0601007387 */ /* 0x0001e60000100800 */
[----:B0-----:R-:W-:-:S04]  /*10c70*/  @P4 LOP3.LUT R6, R7, R6, RZ, 0x3c, !PT ;  /* 0x0000000607064212 */ /* 0x001fc800078e3cff */
[----:B------:R-:W-:-:S05]  /*10c80*/  @P4 LOP3.LUT R7, R7, R6, RZ, 0x3c, !PT ;  /* 0x0000000607074212 */ /* 0x000fca00078e3cff */
[----:B------:R0:W2:Y:S04]  /*10c90*/  @P4 LDG.E.U8 R83, desc[UR18][R6.64] ;  /* 0x0000001206534981 */ /* 0x0000a8000c1e1100 */
[----:B------:R1:W-:Y:S01]  /*10ca0*/  STL [R1+0x134], R29 ;  /* 0x0001341d01007387 */ /* 0x0003e20000100800 */
[----:B0-----:R-:W-:Y:S02]  /*10cb0*/  IMAD.MOV.U32 R7, RZ, RZ, R29 ;  /* 0x000000ffff077224 */ /* 0x001fe400078e001d */
[----:B------:R-:W-:Y:S01]  /*10cc0*/  @P1 IMAD.MOV.U32 R6, RZ, RZ, R90 ;  /* 0x000000ffff061224 */ /* 0x000fe200078e005a */
[----:B-1----:R-:W4:Y:S04]  /*10cd0*/  LDL.LU R29, [R1+0x8dc] ;  /* 0x0008dc00011d7983 */ /* 0x002f280000300800 */
[----:B------:R0:W2:Y:S04]  /*10ce0*/  @P1 LDG.E.U8 R9, desc[UR18][R6.64] ;  /* 0x0000001206091981 */ /* 0x0000a8000c1e1100 */
[----:B------:R-:W4:Y:S01]  /*10cf0*/  LDL.LU R7, [R1+0x13c] ;  /* 0x00013c0001077983 */ /* 0x000f220000300800 */
[----:B------:R-:W-:-:S02]  /*10d00*/  ISETP.GT.AND P2, PT, R8, 0x15, PT ;  /* 0x000000150800780c */ /* 0x000fc40003f44270 */
[C---:B---3--:R-:W-:Y:S01]  /*10d10*/  IADD3 R79, P5, PT, R3.reuse, R79, RZ ;  /* 0x0000004f034f7210 */ /* 0x048fe20007fbe0ff */
[----:B------:R-:W3:Y:S01]  /*10d20*/  LDL.LU R90, [R1+0x14c] ;  /* 0x00014c00015a7983 */ /* 0x000ee20000300800 */
[----:B------:R-:W-:Y:S02]  /*10d30*/  PRMT R74, RZ, 0x7610, R74 ;  /* 0x00007610ff4a7816 */ /* 0x000fe4000000004a */
[----:B------:R-:W-:Y:S01]  /*10d40*/  IADD3 R44, P6, PT, R3, R44, RZ ;  /* 0x0000002c032c7210 */ /* 0x000fe20007fde0ff */
[----:B------:R-:W-:Y:S06]  /*10d50*/  STL [R1+0x140], R79 ;  /* 0x0001404f01007387 */ /* 0x000fec0000100800 */
[----:B0-----:R-:W-:Y:S01]  /*10d60*/  @P2 IMAD.MOV.U32 R6, RZ, RZ, R79 ;  /* 0x000000ffff062224 */ /* 0x001fe200078e004f */
[----:B--2---:R0:W-:Y:S01]  /*10d70*/  STL [R1+0x6a0], R9 ;  /* 0x0006a00901007387 */ /* 0x0041e20000100800 */
[----:B----4-:R-:W-:-:S03]  /*10d80*/  IMAD.X R7, R5, 0x1, R7, P5 ;  /* 0x0000000105077824 */ /* 0x010fc600028e0607 */
[----:B0-----:R-:W2:Y:S04]  /*10d90*/  LDL.LU R9, [R1+0x3d8] ;  /* 0x0003d80001097983 */ /* 0x001ea80000300800 */
[----:B------:R0:W-:Y:S04]  /*10da0*/  STL [R1+0x13c], R7 ;  /* 0x00013c0701007387 */ /* 0x0001e80000100800 */
[----:B------:R0:W4:Y:S04]  /*10db0*/  @P2 LDG.E.U8 R74, desc[UR18][R6.64] ;  /* 0x00000012064a2981 */ /* 0x000128000c1e1100 */
[----:B------:R1:W-:Y:S04]  /*10dc0*/  STL [R1+0x148], R44 ;  /* 0x0001482c01007387 */ /* 0x0003e80000100800 */
[----:B------:R-:W2:Y:S01]  /*10dd0*/  LDL.LU R6, [R1+0x144] ;  /* 0x0001440001067983 */ /* 0x000ea20000300800 */
[C---:B------:R-:W-:Y:S01]  /*10de0*/  ISETP.GT.AND P4, PT, R8.reuse, 0x16, PT ;  /* 0x000000160800780c */ /* 0x040fe20003f84270 */
[----:B0-----:R-:W-:Y:S01]  /*10df0*/  IMAD.MOV.U32 R7, RZ, RZ, R44 ;  /* 0x000000ffff077224 */ /* 0x001fe200078e002c */
[----:B------:R-:W-:Y:S01]  /*10e00*/  IADD3 R80, P5, PT, R3, R80, RZ ;  /* 0x0000005003507210 */ /* 0x000fe20007fbe0ff */
[----:B-1----:R-:W2:Y:S01]  /*10e10*/  LDL.LU R44, [R1+0x154] ;  /* 0x00015400012c7983 */ /* 0x002ea20000300800 */
[----:B------:R-:W-:-:S03]  /*10e20*/  ISETP.GT.AND P1, PT, R8, 0x17, PT ;  /* 0x000000170800780c */ /* 0x000fc60003f24270 */
[----:B------:R-:W-:Y:S01]  /*10e30*/  STL [R1+0x150], R80 ;  /* 0x0001505001007387 */ /* 0x000fe20000100800 */
[----:B------:R-:W-:Y:S01]  /*10e40*/  PRMT R45, RZ, 0x7610, R45 ;  /* 0x00007610ff2d7816 */ /* 0x000fe2000000002d */
[C---:B---3--:R-:W-:Y:S01]  /*10e50*/  IMAD.X R90, R5.reuse, 0x1, R90, P5 ;  /* 0x00000001055a7824 */ /* 0x048fe200028e065a */
[----:B------:R-:W-:Y:S01]  /*10e60*/  PRMT R28, RZ, 0x7610, R28 ;  /* 0x00007610ff1c7816 */ /* 0x000fe2000000001c */
[----:B----4-:R0:W-:Y:S01]  /*10e70*/  STL [R1+0x69c], R74 ;  /* 0x00069c4a01007387 */ /* 0x0101e20000100800 */
[----:B--2---:R-:W-:-:S03]  /*10e80*/  IMAD.X R6, R5, 0x1, R6, P6 ;  /* 0x0000000105067824 */ /* 0x004fc600030e0606 */
[----:B0-----:R-:W2:Y:S02]  /*10e90*/  LDL.LU R74, [R1+0x3e0] ;  /* 0x0003e000014a7983 */ /* 0x001ea40000300800 */
[-C--:B------:R-:W-:Y:S02]  /*10ea0*/  @P4 LOP3.LUT R7, R7, R6.reuse, RZ, 0x3c, !PT ;  /* 0x0000000607074212 */ /* 0x080fe400078e3cff */
[----:B------:R-:W3:Y:S04]  /*10eb0*/  LDL.LU R79, [R1+0x3e8] ;  /* 0x0003e800014f7983 */ /* 0x000ee80000300800 */
[----:B------:R0:W-:Y:S02]  /*10ec0*/  STL [R1+0x144], R6 ;  /* 0x0001440601007387 */ /* 0x0001e40000100800 */
[----:B0-----:R-:W-:-:S04]  /*10ed0*/  @P4 LOP3.LUT R6, R7, R6, RZ, 0x3c, !PT ;  /* 0x0000000607064212 */ /* 0x001fc800078e3cff */
[----:B------:R-:W-:-:S05]  /*10ee0*/  @P4 LOP3.LUT R7, R7, R6, RZ, 0x3c, !PT ;  /* 0x0000000607074212 */ /* 0x000fca00078e3cff */
[----:B------:R0:W4:Y:S02]  /*10ef0*/  @P4 LDG.E.U8 R45, desc[UR18][R6.64] ;  /* 0x00000012062d4981 */ /* 0x000124000c1e1100 */
[----:B0-----:R-:W-:Y:S02]  /*10f00*/  @P1 IMAD.MOV.U32 R6, RZ, RZ, R80 ;  /* 0x000000ffff061224 */ /* 0x001fe400078e0050 */
[----:B------:R-:W-:-:S05]  /*10f10*/  @P1 IMAD.MOV.U32 R7, RZ, RZ, R90 ;  /* 0x000000ffff071224 */ /* 0x000fca00078e005a */
[----:B------:R0:W4:Y:S01]  /*10f20*/  @P1 LDG.E.U8 R28, desc[UR18][R6.64] ;  /* 0x00000012061c1981 */ /* 0x000122000c1e1100 */
[----:B------:R-:W-:Y:S02]  /*10f30*/  ISETP.GT.AND P2, PT, R8, 0x18, PT ;  /* 0x000000180800780c */ /* 0x000fe40003f44270 */
[----:B------:R-:W-:Y:S01]  /*10f40*/  IADD3 R9, P5, PT, R3, R9, RZ ;  /* 0x0000000903097210 */ /* 0x000fe20007fbe0ff */
[----:B------:R-:W-:Y:S01]  /*10f50*/  STL [R1+0x14c], R90 ;  /* 0x00014c5a01007387 */ /* 0x000fe20000100800 */
[----:B------:R-:W-:-:S03]  /*10f60*/  PRMT R18, RZ, 0x7610, R18 ;  /* 0x00007610ff127816 */ /* 0x000fc60000000012 */
[----:B------:R-:W-:-:S06]  /*10f70*/  IMAD.X R44, R5, 0x1, R44, P5 ;  /* 0x00000001052c7824 */ /* 0x000fcc00028e062c */
[----:B0-----:R-:W-:Y:S02]  /*10f80*/  @P2 IMAD.MOV.U32 R6, RZ, RZ, R9 ;  /* 0x000000ffff062224 */ /* 0x001fe400078e0009 */
[----:B------:R-:W-:-:S05]  /*10f90*/  @P2 IMAD.MOV.U32 R7, RZ, RZ, R44 ;  /* 0x000000ffff072224 */ /* 0x000fca00078e002c */
[----:B------:R0:W4:Y:S01]  /*10fa0*/  @P2 LDG.E.U8 R18, desc[UR18][R6.64] ;  /* 0x0000001206122981 */ /* 0x000122000c1e1100 */
[C---:B--2---:R-:W-:Y:S02]  /*10fb0*/  IADD3 R74, P6, PT, R3.reuse, R74, RZ ;  /* 0x0000004a034a7210 */ /* 0x044fe40007fde0ff */
[----:B---3--:R-:W-:-:S03]  /*10fc0*/  IADD3 R79, P5, PT, R3, R79, RZ ;  /* 0x0000004f034f7210 */ /* 0x008fc60007fbe0ff */
[----:B0-----:R-:W-:Y:S01]  /*10fd0*/  IMAD.MOV.U32 R7, RZ, RZ, R74 ;  /* 0x000000ffff077224 */ /* 0x001fe200078e004a */
[----:B----4-:R0:W-:Y:S04]  /*10fe0*/  STL [R1+0x698], R45 ;  /* 0x0006982d01007387 */ /* 0x0101e80000100800 */
[----:B0-----:R-:W2:Y:S04]  /*10ff0*/  LDL.LU R45, [R1+0x8d8] ;  /* 0x0008d800012d7983 */ /* 0x001ea80000300800 */
[----:B------:R-:W3:Y:S04]  /*11000*/  LDL.LU R90, [R1+0x3e4] ;  /* 0x0003e400015a7983 */ /* 0x000ee80000300800 */
[----:B------:R-:W-:Y:S04]  /*11010*/  STL [R1+0x3d8], R9 ;  /* 0x0003d80901007387 */ /* 0x000fe80000100800 */
[----:B------:R0:W-:Y:S04]  /*11020*/  STL [R1+0x694], R28 ;  /* 0x0006941c01007387 */ /* 0x0001e80000100800 */
[----:B0-----:R-:W4:Y:S04]  /*11030*/  LDL.LU R28, [R1+0x3f0] ;  /* 0x0003f000011c7983 */ /* 0x001f280000300800 */
[----:B------:R0:W-:Y:S04]  /*11040*/  STL [R1+0x154], R44 ;  /* 0x0001542c01007387 */ /* 0x0001e80000100800 */
[----:B0-----:R-:W2:Y:S04]  /*11050*/  LDL.LU R44, [R1+0x3ec] ;  /* 0x0003ec00012c7983 */ /* 0x001ea80000300800 */
[----:B------:R0:W-:Y:S04]  /*11060*/  STL [R1+0x3e0], R74 ;  /* 0x0003e04a01007387 */ /* 0x0001e80000100800 */
[----:B------:R-:W2:Y:S04]  /*11070*/  LDL.LU R9, [R1+0x3f8] ;  /* 0x0003f80001097983 */ /* 0x000ea80000300800 */
[----:B------:R-:W-:Y:S04]  /*11080*/  STL [R1+0x3e8], R79 ;  /* 0x0003e84f01007387 */ /* 0x000fe80000100800 */
[----:B------:R-:W2:Y:S04]  /*11090*/  LDL.LU R80, [R1+0x400] ;  /* 0x0004000001507983 */ /* 0x000ea80000300800 */
[----:B0-----:R-:W2:Y:S04]  /*110a0*/  LDL.LU R74, [R1+0x8d4] ;  /* 0x0008d400014a7983 */ /* 0x001ea80000300800 */
[----:B------:R-:W2:Y:S01]  /*110b0*/  LDL.LU R6, [R1+0x3dc] ;  /* 0x0003dc0001067983 */ /* 0x000ea20000300800 */
[----:B------:R-:W-:-:S02]  /*110c0*/  ISETP.GT.AND P4, PT, R8, 0x19, PT ;  /* 0x000000190800780c */ /* 0x000fc40003f84270 */
[C---:B------:R-:W-:Y:S02]  /*110d0*/  ISETP.GT.AND P1, PT, R8.reuse, 0x1a, PT ;  /* 0x0000001a0800780c */ /* 0x040fe40003f24270 */
[----:B------:R-:W-:Y:S02]  /*110e0*/  PRMT R34, RZ, 0x7610, R34 ;  /* 0x00007610ff227816 */ /* 0x000fe40000000022 */
[----:B------:R-:W-:Y:S02]  /*110f0*/  ISETP.GT.AND P2, PT, R8, 0x1b, PT ;  /* 0x0000001b0800780c */ /* 0x000fe40003f44270 */
[----:B------:R-:W-:Y:S02]  /*11100*/  PRMT R51, RZ, 0x7610, R51 ;  /* 0x00007610ff337816 */ /* 0x000fe40000000033 */
[----:B------:R-:W-:Y:S01]  /*11110*/  PRMT R85, RZ, 0x7610, R85 ;  /* 0x00007610ff557816 */ /* 0x000fe20000000055 */
[----:B---3--:R-:W-:Y:S01]  /*11120*/  IMAD.X R90, R5, 0x1, R90, P5 ;  /* 0x00000001055a7824 */ /* 0x008fe200028e065a */
[----:B----4-:R-:W-:-:S05]  /*11130*/  IADD3 R28, P5, PT, R3, R28, RZ ;  /* 0x0000001c031c7210 */ /* 0x010fca0007fbe0ff */
[C---:B--2---:R-:W-:Y:S02]  /*11140*/  IMAD.X R44, R5.reuse, 0x1, R44, P5 ;  /* 0x00000001052c7824 */ /* 0x044fe400028e062c */
[----:B------:R-:W-:-:S05]  /*11150*/  IMAD.X R6, R5, 0x1, R6, P6 ;  /* 0x0000000105067824 */ /* 0x000fca00030e0606 */
[-C--:B------:R-:W-:Y:S01]  /*11160*/  @P4 LOP3.LUT R7, R7, R6.reuse, RZ, 0x3c, !PT ;  /* 0x0000000607074212 */ /* 0x080fe200078e3cff */
[----:B------:R0:W-:Y:S03]  /*11170*/  STL [R1+0x3dc], R6 ;  /* 0x0003dc0601007387 */ /* 0x0001e60000100800 */
[----:B0-----:R-:W-:-:S04]  /*11180*/  @P4 LOP3.LUT R6, R7, R6, RZ, 0x3c, !PT ;  /* 0x0000000607064212 */ /* 0x001fc800078e3cff */
[----:B------:R-:W-:-:S05]  /*11190*/  @P4 LOP3.LUT R7, R7, R6, RZ, 0x3c, !PT ;  /* 0x0000000607074212 */ /* 0x000fca00078e3cff */
[----:B------:R0:W2:Y:S01]  /*111a0*/  @P4 LDG.E.U8 R34, desc[UR18][R6.64] ;  /* 0x0000001206224981 */ /* 0x0000a2000c1e1100 */
[----:B------:R-:W-:-:S03]  /*111b0*/  IADD3 R9, P6, PT, R3, R9, RZ ;  /* 0x0000000903097210 */ /* 0x000fc60007fde0ff */
[----:B------:R1:W-:Y:S01]  /*111c0*/  STL [R1+0x3e4], R90 ;  /* 0x0003e45a01007387 */ /* 0x0003e20000100800 */
[----:B0-----:R-:W-:Y:S02]  /*111d0*/  @P1 IMAD.MOV.U32 R6, RZ, RZ, R79 ;  /* 0x000000ffff061224 */ /* 0x001fe400078e004f */
[----:B------:R-:W-:Y:S02]  /*111e0*/  @P1 IMAD.MOV.U32 R7, RZ, RZ, R90 ;  /* 0x000000ffff071224 */ /* 0x000fe400078e005a */
[----:B-1----:R-:W3:Y:S01]  /*111f0*/  LDL.LU R90, [R1+0x3fc] ;  /* 0x0003fc00015a7983 */ /* 0x002ee20000300800 */
[----:B------:R-:W-:-:S03]  /*11200*/  IADD3 R80, P5, PT, R3, R80, RZ ;  /* 0x0000005003507210 */ /* 0x000fc60007fbe0ff */
[----:B------:R0:W4:Y:S04]  /*11210*/  @P1 LDG.E.U8 R51, desc[UR18][R6.64] ;  /* 0x0000001206331981 */ /* 0x000128000c1e1100 */
[----:B------:R-:W2:Y:S04]  /*11220*/  LDL.LU R79, [R1+0x408] ;  /* 0x00040800014f7983 */ /* 0x000ea80000300800 */
[----:B------:R1:W-:Y:S01]  /*11230*/  STL [R1+0x3f0], R28 ;  /* 0x0003f01c01007387 */ /* 0x0003e20000100800 */
[----:B0-----:R-:W-:Y:S02]  /*11240*/  @P2 IMAD.MOV.U32 R6, RZ, RZ, R28 ;  /* 0x000000ffff062224 */ /* 0x001fe400078e001c */
[----:B------:R-:W-:Y:S01]  /*11250*/  @P2 IMAD.MOV.U32 R7, RZ, RZ, R44 ;  /* 0x000000ffff072224 */ /* 0x000fe200078e002c */
[----:B------:R0:W-:Y:S04]  /*11260*/  STL [R1+0x3ec], R44 ;  /* 0x0003ec2c01007387 */ /* 0x0001e80000100800 */
[----:B------:R0:W2:Y:S04]  /*11270*/  @P2 LDG.E.U8 R85, desc[UR18][R6.64] ;  /* 0x0000001206552981 */ /* 0x0000a8000c1e1100 */
[----:B-1----:R-:W2:Y:S04]  /*11280*/  LDL.LU R28, [R1+0x15c] ;  /* 0x00015c00011c7983 */ /* 0x002ea80000300800 */
[----:B------:R1:W-:Y:S01]  /*11290*/  STL [R1+0x3f8], R9 ;  /* 0x0003f80901007387 */ /* 0x0003e20000100800 */
[----:B0-----:R-:W-:-:S03]  /*112a0*/  IMAD.MOV.U32 R7, RZ, RZ, R9 ;  /* 0x000000ffff077224 */ /* 0x001fc600078e0009 */
[----:B------:R-:W2:Y:S04]  /*112b0*/  LDL.LU R44, [R1+0x410] ;  /* 0x00041000012c7983 */ /* 0x000ea80000300800 */
[----:B------:R-:W-:Y:S04]  /*112c0*/  STL [R1+0x400], R80 ;  /* 0x0004005001007387 */ /* 0x000fe80000100800 */
[----:B-1----:R-:W2:Y:S04]  /*112d0*/  LDL.LU R9, [R1+0x8d0] ;  /* 0x0008d00001097983 */ /* 0x002ea80000300800 */
[----:B------:R-:W2:Y:S01]  /*112e0*/  LDL.LU R6, [R1+0x3f4] ;  /* 0x0003f40001067983 */ /* 0x000ea20000300800 */
[----:B------:R-:W-:-:S02]  /*112f0*/  ISETP.GT.AND P4, PT, R8, 0x1c, PT ;  /* 0x0000001c0800780c */ /* 0x000fc40003f84270 */
        /* <DEDUP_REMOVED lines=19> */
[C---:B------:R-:W-:Y:S01]  /*11430*/  IADD3 R79, P5, PT, R3.reuse, R79, RZ ;  /* 0x0000004f034f7210 */ /* 0x040fe20007fbe0ff */
        /* <DEDUP_REMOVED lines=10> */
[----:B------:R-:W-:Y:S04]  /*114e0*/  STL [R1+0x15c], R28 ;  /* 0x00015c1c01007387 */ /* 0x000fe80000100800 */
        /* <DEDUP_REMOVED lines=8> */
[----:B------:R-:W-:Y:S01]  /*11570*/  STL [R1+0x410], R44 ;  /* 0x0004102c01007387 */ /* 0x000fe20000100800 */
[----:B------:R-:W-:-:S03]  /*11580*/  @P4 LOP3.LUT R7, R7, R6, RZ, 0x3c, !PT ;  /* 0x0000000607074212 */ /* 0x000fc600078e3cff */
[----:B------:R-:W3:Y:S04]  /*11590*/  LDL.LU R28, [R1+0x420] ;  /* 0x00042000011c7983 */ /* 0x000ee80000300800 */
[----:B------:R-:W3:Y:S04]  /*115a0*/  LDL.LU R79, [R1+0x428] ;  /* 0x00042800014f7983 */ /* 0x000ee80000300800 */
        /* <DEDUP_REMOVED lines=9> */
[----:B------:R-:W-:Y:S05]  /*11640*/  STL [R1+0x40c], R80 ;  /* 0x00040c5001007387 */ /* 0x000fea0000100800 */
[----:B0-----:R-:W-:-:S02]  /*11650*/  @P1 IMAD.MOV.U32 R6, RZ, RZ, R44 ;  /* 0x000000ffff061224 */ /* 0x001fc400078e002c */
[----:B------:R-:W-:Y:S01]  /*11660*/  @P1 IMAD.MOV.U32 R7, RZ, RZ, R80 ;  /* 0x000000ffff071224 */ /* 0x000fe200078e0050 */
[----:B------:R-:W-:-:S04]  /*11670*/  PRMT R37, RZ, 0x7610, R37 ;  /* 0x00007610ff257816 */ /* 0x000fc80000000025 */
[----:B------:R0:W4:Y:S02]  /*11680*/  @P1 LDG.E.U8 R21, desc[UR18][R6.64] ;  /* 0x0000001206151981 */ /* 0x000124000c1e1100 */
[----:B0-----:R-:W-:Y:S02]  /*11690*/  @P2 IMAD.MOV.U32 R6, RZ, RZ, R71 ;  /* 0x000000ffff062224 */ /* 0x001fe400078e0047 */
[----:B--2---:R-:W-:-:S04]  /*116a0*/  IMAD.X R78, R5, 0x1, R78, P5 ;  /* 0x00000001054e7824 */ /* 0x004fc800028e064e */
[----:B------:R-:W-:Y:S01]  /*116b0*/  @P2 IMAD.MOV.U32 R7, RZ, RZ, R78 ;  /* 0x000000ffff072224 */ /* 0x000fe200078e004e */
[----:B---3--:R-:W-:-:S04]  /*116c0*/  IADD3 R28, P6, PT, R3, R28, RZ ;  /* 0x0000001c031c7210 */ /* 0x008fc80007fde0ff */
[----:B------:R0:W2:Y:S01]  /*116d0*/  @P2 LDG.E.U8 R37, desc[UR18][R6.64] ;  /* 0x0000001206252981 */ /* 0x0000a2000c1e1100 */
[----:B------:R-:W-:Y:S01]  /*116e0*/  IADD3 R79, P5, PT, R3, R79, RZ ;  /* 0x0000004f034f7210 */ /* 0x000fe20007fbe0ff */
[----:B0-----:R-:W-:Y:S02]  /*116f0*/  IMAD.MOV.U32 R7, RZ, RZ, R28 ;  /* 0x000000ffff077224 */ /* 0x001fe400078e001c */
[----:B------:R0:W-:Y:S04]  /*11700*/  STL [R1+0x110], R88 ;  /* 0x0001105801007387 */ /* 0x0001e80000100800 */
[----:B0-----:R-:W3:Y:S04]  /*11710*/  LDL.LU R88, [R1+0x8c4] ;  /* 0x0008c40001587983 */ /* 0x001ee80000300800 */
[----:B------:R-:W2:Y:S04]  /*11720*/  LDL.LU R80, [R1+0x424] ;  /* 0x0004240001507983 */ /* 0x000ea80000300800 */
[----:B------:R-:W3:Y:S04]  /*11730*/  LDL.LU R44, [R1+0x430] ;  /* 0x00043000012c7983 */ /* 0x000ee80000300800 */
        /* <DEDUP_REMOVED lines=12> */
[----:B--2---:R-:W-:Y:S01]  /*11800*/  IMAD.X R80, R5, 0x1, R80, P5 ;  /* 0x0000000105507824 */ /* 0x004fe200028e0650 */
[----:B---3--:R-:W-:Y:S01]  /*11810*/  IADD3 R44, P5, PT, R3, R44, RZ ;  /* 0x0000002c032c7210 */ /* 0x008fe20007fbe0ff */
        /* <DEDUP_REMOVED lines=8> */
[----:B------:R-:W-:Y:S02]  /*118a0*/  @P1 IMAD.MOV.U32 R7, RZ, RZ, R80 ;  /* 0x000000ffff071224 */ /* 0x000fe400078e0050 */
[----:B0-----:R-:W3:Y:S04]  /*118b0*/  LDL.LU R80, [R1+0x43c] ;  /* 0x00043c0001507983 */ /* 0x001ee80000300800 */
[----:B------:R-:W4:Y:S04]  /*118c0*/  LDL.LU R79, [R1+0x164] ;  /* 0x00016400014f7983 */ /* 0x000f280000300800 */
        /* <DEDUP_REMOVED lines=13> */
[----:B------:R0:W-:Y:S04]  /*119a0*/  STL [R1+0x438], R71 ;  /* 0x0004384701007387 */ /* 0x0001e80000100800 */
[----:B------:R1:W2:Y:S04]  /*119b0*/  @P2 LDG.E.U8 R76, desc[UR18][R6.64] ;  /* 0x00000012064c2981 */ /* 0x0002a8000c1e1100 */
[----:B------:R-:W3:Y:S01]  /*119c0*/  LDL.LU R6, [R1+0x434] ;  /* 0x0004340001067983 */ /* 0x000ee20000300800 */
[----:B------:R-:W-:Y:S01]  /*119d0*/  ISETP.GT.AND P4, PT, R8, 0x25, PT ;  /* 0x000000250800780c */ /* 0x000fe20003f84270 */
[----:B-1----:R-:W-:Y:S01]  /*119e0*/  IMAD.MOV.U32 R7, RZ, RZ, R71 ;  /* 0x000000ffff077224 */ /* 0x002fe200078e0047 */
[----:B------:R-:W-:Y:S01]  /*119f0*/  IADD3 R78, P5, PT, R3, R78, RZ ;  /* 0x0000004e034e7210 */ /* 0x000fe20007fbe0ff */
[----:B0-----:R-:W4:Y:S04]  /*11a00*/  LDL.LU R71, [R1+0x448] ;  /* 0x0004480001477983 */ /* 0x001f280000300800 */
[----:B------:R-:W-:Y:S01]  /*11a10*/  STL [R1+0x440], R78 ;  /* 0x0004404e01007387 */ /* 0x000fe20000100800 */
        /* <DEDUP_REMOVED lines=9> */
[----:B------:R-:W-:Y:S01]  /*11ab0*/  ISETP.GT.AND P1, PT, R8, 0x26, PT ;  /* 0x000000260800780c */ /* 0x000fe20003f24270 */
[----:B------:R-:W-:Y:S01]  /*11ac0*/  IMAD.X R80, R5, 0x1, R80, P5 ;  /* 0x0000000105507824 */ /* 0x000fe200028e0650 */
[----:B------:R-:W-:-:S04]  /*11ad0*/  PRMT R0, RZ, 0x7610, R0 ;  /* 0x00007610ff007816 */ /* 0x000fc80000000000 */
[----:B------:R-:W-:Y:S01]  /*11ae0*/  STL [R1+0x43c], R80 ;  /* 0x00043c5001007387 */ /* 0x000fe20000100800 */
[----:B0-----:R-:W-:-:S06]  /*11af0*/  IMAD.MOV.U32 R7, RZ, RZ, R80 ;  /* 0x000000ffff077224 */ /* 0x001fcc00078e0050 */
[----:B------:R-:W-:-:S05]  /*11b00*/  @P1 IMAD.MOV.U32 R6, RZ, RZ, R78 ;  /* 0x000000ffff061224 */ /* 0x000fca00078e004e */
[----:B------:R0:W2:Y:S04]  /*11b10*/  @P1 LDG.E.U8 R0, desc[UR18][R6.64] ;  /* 0x0000001206001981 */ /* 0x0000a8000c1e1100 */
[----:B---3--:R1:W-:Y:S04]  /*11b20*/  STL [R1+0xfc], R73 ;  /* 0x0000fc4901007387 */ /* 0x0083e80000100800 */
[----:B-1----:R-:W3:Y:S04]  /*11b30*/  LDL.LU R73, [R1+0x8b8] ;  /* 0x0008b80001497983 */ /* 0x002ee80000300800 */
[----:B------:R-:W3:Y:S04]  /*11b40*/  LDL.LU R80, [R1+0x8b4] ;  /* 0x0008b40001507983 */ /* 0x000ee80000300800 */
[----:B------:R-:W3:Y:S01]  /*11b50*/  LDL.LU R7, [R1+0x160] ;  /* 0x0001600001077983 */ /* 0x000ee20000300800 */
[----:B------:R-:W-:-:S02]  /*11b60*/  ISETP.GT.AND P2, PT, R8, 0x27, PT ;  /* 0x000000270800780c */ /* 0x000fc40003f44270 */
[----:B----4-:R-:W-:Y:S01]  /*11b70*/  IADD3 R79, P5, PT, R3, R79, RZ ;  /* 0x0000004f034f7210 */ /* 0x010fe20007fbe0ff */
[----:B------:R-:W4:Y:S01]  /*11b80*/  LDL.LU R78, [R1+0x44c] ;  /* 0x00044c00014e7983 */ /* 0x000f220000300800 */
[----:B------:R-:W-:-:S09]  /*11b90*/  PRMT R72, RZ, 0x7610, R72 ;  /* 0x00007610ff487816 */ /* 0x000fd20000000048 */
[----:B0-----:R-:W-:Y:S01]  /*11ba0*/  @P2 IMAD.MOV.U32 R6, RZ, RZ, R79 ;  /* 0x000000ffff062224 */ /* 0x001fe200078e004f */
[----:B------:R-:W-:Y:S01]  /*11bb0*/  IADD3 R71, P6, PT, R3, R71, RZ ;  /* 0x0000004703477210 */ /* 0x000fe20007fde0ff */
[----:B------:R-:W-:Y:S04]  /*11bc0*/  STL [R1+0x164], R79 ;  /* 0x0001644f01007387 */ /* 0x000fe80000100800 */
[----:B--2---:R0:W-:Y:S04]  /*11bd0*/  STL [R1+0xf8], R0 ;  /* 0x0000f80001007387 */ /* 0x0041e80000100800 */
[----:B0-----:R-:W2:Y:S01]  /*11be0*/  LDL.LU R0, [R1+0x458] ;  /* 0x0004580001007983 */ /* 0x001ea20000300800 */
[----:B---3--:R-:W-:-:S05]  /*11bf0*/  IMAD.X R7, R5, 0x1, R7, P5 ;  /* 0x0000000105077824 */ /* 0x008fca00028e0607 */
[----:B------:R0:W3:Y:S04]  /*11c00*/  @P2 LDG.E.U8 R72, desc[UR18][R6.64] ;  /* 0x0000001206482981 */ /* 0x0000e8000c1e1100 */
[----:B------:R0:W-:Y:S04]  /*11c10*/  STL [R1+0x160], R7 ;  /* 0x0001600701007387 */ /* 0x0001e80000100800 */
[----:B------:R1:W-:Y:S04]  /*11c20*/  STL [R1+0x448], R71 ;  /* 0x0004484701007387 */ /* 0x0003e80000100800 */
[----:B------:R-:W2:Y:S01]  /*11c30*/  LDL.LU R6, [R1+0x444] ;  /* 0x0004440001067983 */ /* 0x000ea20000300800 */
[----:B------:R-:W-:Y:S01]  /*11c40*/  IADD3 R76, P5, PT, R3, R76, RZ ;  /* 0x0000004c034c7210 */ /* 0x000fe20007fbe0ff */
[----:B0-----:R-:W-:-:S02]  /*11c50*/  IMAD.MOV.U32 R7, RZ, RZ, R71 ;  /* 0x000000ffff077224 */ /* 0x001fc400078e0047 */
[----:B-1----:R-:W4:Y:S04]  /*11c60*/  LDL.LU R71, [R1+0x454] ;  /* 0x0004540001477983 */ /* 0x002f280000300800 */
[----:B------:R-:W-:Y:S04]  /*11c70*/  STL [R1+0x450], R76 ;  /* 0x0004504c01007387 */ /* 0x000fe80000100800 */
[----:B------:R-:W4:Y:S01]  /*11c80*/  LDL.LU R79, [R1+0x460] ;  /* 0x00046000014f7983 */ /* 0x000f220000300800 */
[----:B------:R-:W-:-:S03]  /*11c90*/  ISETP.GT.AND P4, PT, R8, 0x28, PT ;  /* 0x000000280800780c */ /* 0x000fc60003f84270 */
[----:B---3--:R0:W-:Y:S04]  /*11ca0*/  STL [R1+0xf4], R72 ;  /* 0x0000f44801007387 */ /* 0x0081e80000100800 */
[----:B0-----:R-:W3:Y:S01]  /*11cb0*/  LDL.LU R72, [R1+0x468] ;  /* 0x0004680001487983 */ /* 0x001ee20000300800 */
[----:B--2---:R-:W-:Y:S01]  /*11cc0*/  IMAD.X R6, R5, 0x1, R6, P6 ;  /* 0x0000000105067824 */ /* 0x004fe200030e0606 */
[----:B------:R-:W-:-:S04]  /*11cd0*/  ISETP.GT.AND P1, PT, R8, 0x29, PT ;  /* 0x000000290800780c */ /* 0x000fc80003f24270 */
[-C--:B------:R-:W-:Y:S01]  /*11ce0*/  @P4 LOP3.LUT R7, R7, R6.reuse, RZ, 0x3c, !PT ;  /* 0x0000000607074212 */ /* 0x080fe200078e3cff */
[----:B------:R0:W-:Y:S01]  /*11cf0*/  STL [R1+0x444], R6 ;  /* 0x0004440601007387 */ /* 0x0001e20000100800 */
[----:B------:R-:W-:Y:S02]  /*11d00*/  PRMT R20, RZ, 0x7610, R20 ;  /* 0x00007610ff147816 */ /* 0x000fe40000000014 */
[----:B------:R-:W-:Y:S01]  /*11d10*/  ISETP.GT.AND P2, PT, R8, 0x2a, PT ;  /* 0x0000002a0800780c */ /* 0x000fe20003f44270 */
[----:B----4-:R-:W-:Y:S01]  /*11d20*/  IMAD.X R78, R5, 0x1, R78, P5 ;  /* 0x00000001054e7824 */ /* 0x010fe200028e064e */
[----:B0-----:R-:W-:-:S04]  /*11d30*/  @P4 LOP3.LUT R6, R7, R6, RZ, 0x3c, !PT ;  /* 0x0000000607064212 */ /* 0x001fc800078e3cff */
[----:B------:R-:W-:Y:S02]  /*11d40*/  @P4 LOP3.LUT R7, R7, R6, RZ, 0x3c, !PT ;  /* 0x0000000607074212 */ /* 0x000fe400078e3cff */
[----:B------:R-:W-:Y:S02]  /*11d50*/  IADD3 R0, P5, PT, R3, R0, RZ ;  /* 0x0000000003007210 */ /* 0x000fe40007fbe0ff */
[----:B------:R-:W-:Y:S01]  /*11d60*/  PRMT R36, RZ, 0x7610, R36 ;  /* 0x00007610ff247816 */ /* 0x000fe20000000024 */
[----:B------:R0:W2:Y:S02]  /*11d70*/  @P4 LDG.E.U8 R20, desc[UR18][R6.64] ;  /* 0x0000001206144981 */ /* 0x0000a4000c1e1100 */
[----:B------:R-:W-:Y:S01]  /*11d80*/  IMAD.X R71, R5, 0x1, R71, P5 ;  /* 0x0000000105477824 */ /* 0x000fe200028e0647 */
[----:B------:R-:W-:Y:S01]  /*11d90*/  PRMT R53, RZ, 0x7610, R53 ;  /* 0x00007610ff357816 */ /* 0x000fe20000000035 */
[----:B------:R1:W-:Y:S01]  /*11da0*/  STL [R1+0x44c], R78 ;  /* 0x00044c4e01007387 */ /* 0x0003e20000100800 */
[----:B------:R-:W-:Y:S01]  /*11db0*/  IADD3 R79, P6, PT, R3, R79, RZ ;  /* 0x0000004f034f7210 */ /* 0x000fe20007fde0ff */
[----:B0-----:R-:W-:-:S02]  /*11dc0*/  @P1 IMAD.MOV.U32 R6, RZ, RZ, R76 ;  /* 0x000000ffff061224 */ /* 0x001fc400078e004c */
[----:B------:R-:W-:Y:S02]  /*11dd0*/  @P1 IMAD.MOV.U32 R7, RZ, RZ, R78 ;  /* 0x000000ffff071224 */ /* 0x000fe400078e004e */
[----:B-1----:R-:W4:Y:S04]  /*11de0*/  LDL.LU R78, [R1+0x464] ;  /* 0x00046400014e7983 */ /* 0x002f280000300800 */
[----:B------:R0:W2:Y:S04]  /*11df0*/  @P1 LDG.E.U8 R36, desc[UR18][R6.64] ;  /* 0x0000001206241981 */ /* 0x0000a8000c1e1100 */
[----:B------:R-:W2:Y:S04]  /*11e00*/  LDL.LU R76, [R1+0x470] ;  /* 0x00047000014c7983 */ /* 0x000ea80000300800 */
[----:B------:R1:W-:Y:S01]  /*11e10*/  STL [R1+0x458], R0 ;  /* 0x0004580001007387 */ /* 0x0003e20000100800 */
[----:B0-----:R-:W-:-:S02]  /*11e20*/  @P2 IMAD.MOV.U32 R6, RZ, RZ, R0 ;  /* 0x000000ffff062224 */ /* 0x001fc400078e0000 */
[----:B------:R-:W-:Y:S01]  /*11e30*/  @P2 IMAD.MOV.U32 R7, RZ, RZ, R71 ;  /* 0x000000ffff072224 */ /* 0x000fe200078e0047 */
[----:B------:R0:W-:Y:S04]  /*11e40*/  STL [R1+0x454], R71 ;  /* 0x0004544701007387 */ /* 0x0001e80000100800 */
[----:B------:R0:W2:Y:S04]  /*11e50*/  @P2 LDG.E.U8 R53, desc[UR18][R6.64] ;  /* 0x0000001206352981 */ /* 0x0000a8000c1e1100 */
[----:B-1----:R-:W2:Y:S04]  /*11e60*/  LDL.LU R0, [R1+0x478] ;  /* 0x0004780001007983 */ /* 0x002ea80000300800 */
[----:B------:R1:W-:Y:S01]  /*11e70*/  STL [R1+0x460], R79 ;  /* 0x0004604f01007387 */ /* 0x0003e20000100800 */
[----:B0-----:R-:W-:-:S03]  /*11e80*/  IMAD.MOV.U32 R7, RZ, RZ, R79 ;  /* 0x000000ffff077224 */ /* 0x001fc600078e004f */
[----:B------:R-:W2:Y:S01]  /*11e90*/  LDL.LU R71, [R1+0x16c] ;  /* 0x00016c0001477983 */ /* 0x000ea20000300800 */
[----:B---3--:R-:W-:-:S05]  /*11ea0*/  IADD3 R72, P5, PT, R3, R72, RZ ;  /* 0x0000004803487210 */ /* 0x008fca0007fbe0ff */
[----:B------:R-:W-:Y:S04]  /*11eb0*/  STL [R1+0x468], R72 ;  /* 0x0004684801007387 */ /* 0x000fe80000100800 */
[----:B-1----:R-:W3:Y:S04]  /*11ec0*/  LDL.LU R79, [R1+0x8b0] ;  /* 0x0008b000014f7983 */ /* 0x002ee80000300800 */
[----:B------:R-:W2:Y:S01]  /*11ed0*/  LDL.LU R6, [R1+0x45c] ;  /* 0x00045c0001067983 */ /* 0x000ea20000300800 */
[C---:B------:R-:W-:Y:S02]  /*11ee0*/  ISETP.GT.AND P4, PT, R8.reuse, 0x2b, PT ;  /* 0x0000002b0800780c */ /* 0x040fe40003f84270 */
[----:B------:R-:W-:-:S02]  /*11ef0*/  ISETP.GT.AND P1, PT, R8, 0x2c, PT ;  /* 0x0000002c0800780c */ /* 0x000fc40003f24270 */
[----:B------:R-:W-:Y:S02]  /*11f00*/  PRMT R89, RZ, 0x7610, R89 ;  /* 0x00007610ff597816 */ /* 0x000fe40000000059 */
[----:B------:R-:W-:Y:S01]  /*11f10*/  PRMT R31, RZ, 0x7610, R31 ;  /* 0x00007610ff1f7816 */ /* 0x000fe2000000001f */
[C---:B----4-:R-:W-:Y:S02]  /*11f20*/  IMAD.X R78, R5.reuse, 0x1, R78, P5 ;  /* 0x00000001054e7824 */ /* 0x050fe400028e064e */
        /* <DEDUP_REMOVED lines=11> */
[----:B------:R-:W3:Y:S01]  /*11fe0*/  LDL.LU R7, [R1+0x46c] ;  /* 0x00046c0001077983 */ /* 0x000ee20000300800 */
[----:B------:R-:W-:-:S02]  /*11ff0*/  ISETP.GT.AND P2, PT, R8, 0x2d, PT ;  /* 0x0000002d0800780c */ /* 0x000fc40003f44270 */
[C---:B------:R-:W-:Y:S01]  /*12000*/  IADD3 R76, P5, PT, R3.reuse, R76, RZ ;  /* 0x0000004c034c7210 */ /* 0x040fe20007fbe0ff */
[----:B------:R-:W4:Y:S01]  /*12010*/  LDL.LU R72, [R1+0x168] ;  /* 0x0001680001487983 */ /* 0x000f220000300800 */
[----:B------:R-:W-:Y:S02]  /*12020*/  PRMT R65, RZ, 0x7610, R65 ;  /* 0x00007610ff417816 */ /* 0x000fe40000000041 */
[----:B------:R-:W-:Y:S01]  /*12030*/  IADD3 R0, P6, PT, R3, R0, RZ ;  /* 0x0000000003007210 */ /* 0x000fe20007fde0ff */
[----:B------:R-:W-:Y:S06]  /*12040*/  STL [R1+0x470], R76 ;  /* 0x0004704c01007387 */ /* 0x000fec0000100800 */
[----:B0-----:R-:W-:Y:S01]  /*12050*/  @P2 IMAD.MOV.U32 R6, RZ, RZ, R76 ;  /* 0x000000ffff062224 */ /* 0x001fe200078e004c */
[----:B--2---:R0:W-:Y:S01]  /*12060*/  STL [R1+0xe4], R31 ;  /* 0x0000e41f01007387 */ /* 0x0041e20000100800 */
[----:B---3--:R-:W-:-:S03]  /*12070*/  IMAD.X R7, R5, 0x1, R7, P5 ;  /* 0x0000000105077824 */ /* 0x008fc600028e0607 */
[----:B0-----:R-:W2:Y:S04]  /*12080*/  LDL.LU R31, [R1+0x480] ;  /* 0x00048000011f7983 */ /* 0x001ea80000300800 */
[----:B------:R0:W-:Y:S04]  /*12090*/  STL [R1+0x46c], R7 ;  /* 0x00046c0701007387 */ /* 0x0001e80000100800 */
[----:B------:R0:W3:Y:S04]  /*120a0*/  @P2 LDG.E.U8 R65, desc[UR18][R6.64] ;  /* 0x0000001206412981 */ /* 0x0000e8000c1e1100 */
[----:B------:R-:W-:Y:S04]  /*120b0*/  STL [R1+0x478], R0 ;  /* 0x0004780001007387 */ /* 0x000fe80000100800 */
[----:B------:R-:W2:Y:S01]  /*120c0*/  LDL.LU R6, [R1+0x474] ;  /* 0x0004740001067983 */ /* 0x000ea20000300800 */
[----:B------:R-:W-:Y:S01]  /*120d0*/  ISETP.GT.AND P4, PT, R8, 0x2e, PT ;  /* 0x0000002e0800780c */ /* 0x000fe20003f84270 */
[----:B0-----:R-:W-:Y:S01]  /*120e0*/  IMAD.MOV.U32 R7, RZ, RZ, R0 ;  /* 0x000000ffff077224 */ /* 0x001fe200078e0000 */
[----:B------:R-:W-:-:S02]  /*120f0*/  IADD3 R71, P5, PT, R3, R71, RZ ;  /* 0x0000004703477210 */ /* 0x000fc40007fbe0ff */
[----:B------:R-:W-:Y:S02]  /*12100*/  ISETP.GT.AND P1, PT, R8, 0x2f, PT ;  /* 0x0000002f0800780c */ /* 0x000fe40003f24270 */
[----:B------:R-:W-:Y:S01]  /*12110*/  PRMT R77, RZ, 0x7610, R77 ;  /* 0x00007610ff4d7816 */ /* 0x000fe2000000004d */
[C---:B----4-:R-:W-:Y:S01]  /*12120*/  IMAD.X R72, R5.reuse, 0x1, R72, P5 ;  /* 0x0000000105487824 */ /* 0x050fe200028e0648 */
[----:B------:R-:W-:Y:S01]  /*12130*/  PRMT R17, RZ, 0x7610, R17 ;  /* 0x00007610ff117816 */ /* 0x000fe20000000011 */
[----:B---3--:R0:W-:Y:S01]  /*12140*/  STL [R1+0xe0], R65 ;  /* 0x0000e04101007387 */ /* 0x0081e20000100800 */
[----:B--2---:R-:W-:-:S03]  /*12150*/  IMAD.X R6, R5, 0x1, R6, P6 ;  /* 0x0000000105067824 */ /* 0x004fc600030e0606 */
[----:B0-----:R-:W2:Y:S04]  /*12160*/  LDL.LU R65, [R1+0x47c] ;  /* 0x00047c0001417983 */ /* 0x001ea80000300800 */
[----:B------:R-:W-:Y:S01]  /*12170*/  STL [R1+0x16c], R71 ;  /* 0x00016c4701007387 */ /* 0x000fe20000100800 */
[----:B------:R-:W-:-:S03]  /*12180*/  @P4 LOP3.LUT R7, R7, R6, RZ, 0x3c, !PT ;  /* 0x0000000607074212 */ /* 0x000fc600078e3cff */
[----:B------:R-:W3:Y:S04]  /*12190*/  LDL.LU R76, [R1+0x490] ;  /* 0x00049000014c7983 */ /* 0x000ee80000300800 */
[----:B------:R-:W4:Y:S04]  /*121a0*/  LDL.LU R0, [R1+0x498] ;  /* 0x0004980001007983 */ /* 0x000f280000300800 */
        /* <DEDUP_REMOVED lines=10> */
[----:B------:R-:W-:-:S09]  /*12250*/  PRMT R23, RZ, 0x7610, R23 ;  /* 0x00007610ff177816 */ /* 0x000fd20000000017 */
[----:B0-----:R-:W-:Y:S02]  /*12260*/  @P2 IMAD.MOV.U32 R6, RZ, RZ, R31 ;  /* 0x000000ffff062224 */ /* 0x001fe400078e001f */
[----:B--2---:R-:W-:-:S04]  /*12270*/  IMAD.X R65, R5, 0x1, R65, P5 ;  /* 0x0000000105417824 */ /* 0x004fc800028e0641 */
[----:B------:R-:W-:Y:S01]  /*12280*/  @P2 IMAD.MOV.U32 R7, RZ, RZ, R65 ;  /* 0x000000ffff072224 */ /* 0x000fe200078e0041 */
[----:B---3--:R-:W-:-:S04]  /*12290*/  IADD3 R76, P6, PT, R3, R76, RZ ;  /* 0x0000004c034c7210 */ /* 0x008fc80007fde0ff */
[----:B------:R0:W2:Y:S01]  /*122a0*/  @P2 LDG.E.U8 R23, desc[UR18][R6.64] ;  /* 0x0000001206172981 */ /* 0x0000a2000c1e1100 */
[----:B----4-:R-:W-:Y:S01]  /*122b0*/  IADD3 R0, P5, PT, R3, R0, RZ ;  /* 0x0000000003007210 */ /* 0x010fe20007fbe0ff */
[----:B0-----:R-:W-:Y:S02]  /*122c0*/  IMAD.MOV.U32 R7, RZ, RZ, R76 ;  /* 0x000000ffff077224 */ /* 0x001fe400078e004c */
[----:B------:R0:W-:Y:S04]  /*122d0*/  STL [R1+0xdc], R77 ;  /* 0x0000dc4d01007387 */ /* 0x0001e80000100800 */
[----:B0-----:R-:W3:Y:S04]  /*122e0*/  LDL.LU R77, [R1+0x8a8] ;  /* 0x0008a800014d7983 */ /* 0x001ee80000300800 */
[----:B------:R-:W4:Y:S04]  /*122f0*/  LDL.LU R71, [R1+0x494] ;  /* 0x0004940001477983 */ /* 0x000f280000300800 */
[----:B------:R-:W-:Y:S04]  /*12300*/  STL [R1+0x480], R31 ;  /* 0x0004801f01007387 */ /* 0x000fe80000100800 */
[----:B------:R0:W-:Y:S04]  /*12310*/  STL [R1+0xd8], R17 ;  /* 0x0000d81101007387 */ /* 0x0001e80000100800 */
[----:B0-----:R-:W2:Y:S04]  /*12320*/  LDL.LU R17, [R1+0x4a0] ;  /* 0x0004a00001117983 */ /* 0x001ea80000300800 */
[----:B------:R0:W-:Y:S04]  /*12330*/  STL [R1+0x47c], R65 ;  /* 0x00047c4101007387 */ /* 0x0001e80000100800 */
[----:B0-----:R-:W3:Y:S04]  /*12340*/  LDL.LU R65, [R1+0x49c] ;  /* 0x00049c0001417983 */ /* 0x001ee80000300800 */
[----:B------:R0:W-:Y:S04]  /*12350*/  STL [R1+0x490], R76 ;  /* 0x0004904c01007387 */ /* 0x0001e80000100800 */
[----:B------:R-:W3:Y:S04]  /*12360*/  LDL.LU R31, [R1+0x4a8] ;  /* 0x0004a800011f7983 */ /* 0x000ee80000300800 */
[----:B------:R-:W-:Y:S04]  /*12370*/  STL [R1+0x498], R0 ;  /* 0x0004980001007387 */ /* 0x000fe80000100800 */
[----:B------:R-:W3:Y:S04]  /*12380*/  LDL.LU R72, [R1+0x4b0] ;  /* 0x0004b00001487983 */ /* 0x000ee80000300800 */
[----:B0-----:R-:W3:Y:S04]  /*12390*/  LDL.LU R76, [R1+0x8a4] ;  /* 0x0008a400014c7983 */ /* 0x001ee80000300800 */
[----:B------:R-:W3:Y:S01]  /*123a0*/  LDL.LU R6, [R1+0x48c] ;  /* 0x00048c0001067983 */ /* 0x000ee20000300800 */
[----:B------:R-:W-:-:S02]  /*123b0*/  ISETP.GT.AND P4, PT, R8, 0x31, PT ;  /* 0x000000310800780c */ /* 0x000fc40003f84270 */
[C---:B------:R-:W-:Y:S02]  /*123c0*/  ISETP.GT.AND P1, PT, R8.reuse, 0x32, PT ;  /* 0x000000320800780c */ /* 0x040fe40003f24270 */
[----:B------:R-:W-:Y:S02]  /*123d0*/  PRMT R39, RZ, 0x7610, R39 ;  /* 0x00007610ff277816 */ /* 0x000fe40000000027 */
[----:B------:R-:W-:Y:S02]  /*123e0*/  ISETP.GT.AND P2, PT, R8, 0x33, PT ;  /* 0x000000330800780c */ /* 0x000fe40003f44270 */
[----:B------:R-:W-:Y:S02]  /*123f0*/  PRMT R58, RZ, 0x7610, R58 ;  /* 0x00007610ff3a7816 */ /* 0x000fe4000000003a */
[----:B------:R-:W-:Y:S01]  /*12400*/  PRMT R91, RZ, 0x7610, R91 ;  /* 0x00007610ff5b7816 */ /* 0x000fe2000000005b */
[----:B----4-:R-:W-:Y:S01]  /*12410*/  IMAD.X R71, R5, 0x1, R71, P5 ;  /* 0x0000000105477824 */ /* 0x010fe200028e0647 */
[----:B--2---:R-:W-:-:S05]  /*12420*/  IADD3 R17, P5, PT, R3, R17, RZ ;  /* 0x0000001103117210 */ /* 0x004fca0007fbe0ff */
[C---:B---3--:R-:W-:Y:S02]  /*12430*/  IMAD.X R65, R5.reuse, 0x1, R65, P5 ;  /* 0x0000000105417824 */ /* 0x048fe400028e0641 */
        /* <DEDUP_REMOVED lines=9> */
[----:B------:R-:W-:Y:S01]  /*124d0*/  @P1 IMAD.MOV.U32 R7, RZ, RZ, R71 ;  /* 0x000000ffff071224 */ /* 0x000fe200078e0047 */
[----:B------:R-:W3:Y:S01]  /*124e0*/  LDL.LU R0, [R1+0x4ac] ;  /* 0x0004ac0001007983 */ /* 0x000ee20000300800 */
[----:B------:R-:W-:-:S03]  /*124f0*/  IADD3 R72, P5, PT, R3, R72, RZ ;  /* 0x0000004803487210 */ /* 0x000fc60007fbe0ff */
[----:B------:R0:W4:Y:S04]  /*12500*/  @P1 LDG.E.U8 R58, desc[UR18][R6.64] ;  /* 0x00000012063a1981 */ /* 0x000128000c1e1100 */
[----:B-1----:R-:W2:Y:S04]  /*12510*/  LDL.LU R71, [R1+0x4b8] ;  /* 0x0004b80001477983 */ /* 0x002ea80000300800 */
        /* <DEDUP_REMOVED lines=269> */
[----:B------:R-:W2:Y:S04]  /*135f0*/  LDL.LU R46, [R1+0x548] ;  /* 0x00054800012e7983 */ /* 0x000ea80000300800 */
[----:B------:R0:W-:Y:S04]  /*13600*/  STL [R1+0x530], R10 ;  /* 0x0005300a01007387 */ /* 0x0001e80000100800 */
[----:B------:R-:W-:Y:S04]  /*13610*/  STL [R1+0x808], R86 ;  /* 0x0008085601007387 */ /* 0x000fe80000100800 */
[----:B------:R1:W-:Y:S04]  /*13620*/  STL [R1+0x52c], R63 ;  /* 0x00052c3f01007387 */ /* 0x0003e80000100800 */
[----:B0-----:R-:W3:Y:S04]  /*13630*/  LDL.LU R10, [R1+0x550] ;  /* 0x00055000010a7983 */ /* 0x001ee80000300800 */
[----:B------:R0:W-:Y:S04]  /*13640*/  STL [R1+0x538], R30 ;  /* 0x0005381e01007387 */ /* 0x0001e80000100800 */
[----:B-1----:R-:W3:Y:S04]  /*13650*/  LDL.LU R63, [R1+0x558] ;  /* 0x00055800013f7983 */ /* 0x002ee80000300800 */
[----:B------:R-:W-:Y:S04]  /*13660*/  STL [R1+0x540], R64 ;  /* 0x0005404001007387 */ /* 0x000fe80000100800 */
[----:B0-----:R-:W3:Y:S04]  /*13670*/  LDL.LU R30, [R1+0x874] ;  /* 0x00087400011e7983 */ /* 0x001ee80000300800 */
[----:B------:R-:W3:Y:S01]  /*13680*/  LDL.LU R6, [R1+0x534] ;  /* 0x0005340001067983 */ /* 0x000ee20000300800 */
[----:B------:R-:W-:-:S02]  /*13690*/  ISETP.GT.AND P4, PT, R8, 0x49, PT ;  /* 0x000000490800780c */ /* 0x000fc40003f84270 */
[----:B------:R-:W-:Y:S02]  /*136a0*/  ISETP.GT.AND P1, PT, R8, 0x4a, PT ;  /* 0x0000004a0800780c */ /* 0x000fe40003f24270 */
[----:B------:R-:W-:Y:S02]  /*136b0*/  PRMT R40, RZ, 0x7610, R40 ;  /* 0x00007610ff287816 */ /* 0x000fe40000000028 */
[----:B------:R-:W-:Y:S01]  /*136c0*/  PRMT R55, RZ, 0x7610, R55 ;  /* 0x00007610ff377816 */ /* 0x000fe20000000037 */
[----:B----4-:R-:W-:Y:S01]  /*136d0*/  IMAD.X R66, R5, 0x1, R66, P5 ;  /* 0x0000000105427824 */ /* 0x010fe200028e0642 */
[----:B--2---:R-:W-:Y:S01]  /*136e0*/  IADD3 R46, P5, PT, R3, R46, RZ ;  /* 0x0000002e032e7210 */ /* 0x004fe20007fbe0ff */
[----:B---3--:R-:W-:-:S05]  /*136f0*/  IMAD.X R6, R5, 0x1, R6, P6 ;  /* 0x0000000105067824 */ /* 0x008fca00030e0606 */
        /* <DEDUP_REMOVED lines=46> */
[----:B------:R-:W2:Y:S04]  /*139e0*/  @P1 LDG.E.U8 R4, desc[UR18][R6.64] ;  /* 0x0000001206041981 */ /* 0x000ea8000c1e1100 */
[----:B---3--:R0:W-:Y:S04]  /*139f0*/  STL [R1+0x6c], R54 ;  /* 0x00006c3601007387 */ /* 0x0081e80000100800 */
[----:B0-----:R-:W3:Y:S04]  /*13a00*/  LDL.LU R54, [R1+0x86c] ;  /* 0x00086c0001367983 */ /* 0x001ee80000300800 */
[----:B------:R-:W3:Y:S04]  /*13a10*/  LDL.LU R66, [R1+0x868] ;  /* 0x0008680001427983 */ /* 0x000ee80000300800 */
[----:B------:R-:W3:Y:S01]  /*13a20*/  LDL.LU R7, [R1+0x55c] ;  /* 0x00055c0001077983 */ /* 0x000ee20000300800 */
[----:B------:R-:W-:-:S02]  /*13a30*/  ISETP.GT.AND P2, PT, R8, 0x4e, PT ;  /* 0x0000004e0800780c */ /* 0x000fc40003f44270 */
[C---:B----4-:R-:W-:Y:S01]  /*13a40*/  IADD3 R64, P5, PT, R3.reuse, R64, RZ ;  /* 0x0000004003407210 */ /* 0x050fe20007fbe0ff */
[----:B------:R-:W4:Y:S01]  /*13a50*/  LDL.LU R63, [R1+0x564] ;  /* 0x00056400013f7983 */ /* 0x000f220000300800 */
[----:B------:R-:W-:Y:S02]  /*13a60*/  PRMT R15, RZ, 0x7610, R15 ;  /* 0x00007610ff0f7816 */ /* 0x000fe4000000000f */
[----:B------:R-:W-:Y:S01]  /*13a70*/  IADD3 R10, P6, PT, R3, R10, RZ ;  /* 0x0000000a030a7210 */ /* 0x000fe20007fde0ff */
[----:B------:R-:W-:Y:S04]  /*13a80*/  STL [R1+0x560], R64 ;  /* 0x0005604001007387 */ /* 0x000fe80000100800 */
[----:B--2---:R0:W-:Y:S02]  /*13a90*/  STL [R1+0x68], R4 ;  /* 0x0000680401007387 */ /* 0x0041e40000100800 */
[----:B------:R-:W-:-:S02]  /*13aa0*/  @P2 IMAD.MOV.U32 R6, RZ, RZ, R64 ;  /* 0x000000ffff062224 */ /* 0x000fc400078e0040 */
[----:B0-----:R-:W2:Y:S01]  /*13ab0*/  LDL.LU R4, [R1+0x570] ;  /* 0x0005700001047983 */ /* 0x001ea20000300800 */
[----:B---3--:R-:W-:-:S05]  /*13ac0*/  IMAD.X R7, R5, 0x1, R7, P5 ;  /* 0x0000000105077824 */ /* 0x008fca00028e0607 */
[----:B------:R0:W-:Y:S04]  /*13ad0*/  STL [R1+0x55c], R7 ;  /* 0x00055c0701007387 */ /* 0x0001e80000100800 */
[----:B------:R0:W3:Y:S04]  /*13ae0*/  @P2 LDG.E.U8 R15, desc[UR18][R6.64] ;  /* 0x00000012060f2981 */ /* 0x0000e8000c1e1100 */
[----:B------:R1:W-:Y:S04]  /*13af0*/  STL [R1+0x18c], R10 ;  /* 0x00018c0a01007387 */ /* 0x0003e80000100800 */
[----:B------:R-:W2:Y:S01]  /*13b00*/  LDL.LU R6, [R1+0x188] ;  /* 0x0001880001067983 */ /* 0x000ea20000300800 */
[----:B------:R-:W-:Y:S01]  /*13b10*/  ISETP.GT.AND P4, PT, R8, 0x4f, PT ;  /* 0x0000004f0800780c */ /* 0x000fe20003f84270 */
[----:B0-----:R-:W-:Y:S01]  /*13b20*/  IMAD.MOV.U32 R7, RZ, RZ, R10 ;  /* 0x000000ffff077224 */ /* 0x001fe200078e000a */
[----:B------:R-:W-:Y:S01]  /*13b30*/  IADD3 R61, P5, PT, R3, R61, RZ ;  /* 0x0000003d033d7210 */ /* 0x000fe20007fbe0ff */
[----:B-1----:R-:W4:Y:S04]  /*13b40*/  LDL.LU R10, [R1+0x56c] ;  /* 0x00056c00010a7983 */ /* 0x002f280000300800 */
[----:B------:R-:W-:Y:S04]  /*13b50*/  STL [R1+0x568], R61 ;  /* 0x0005683d01007387 */ /* 0x000fe80000100800 */
[----:B------:R-:W4:Y:S01]  /*13b60*/  LDL.LU R64, [R1+0x578] ;  /* 0x0005780001407983 */ /* 0x000f220000300800 */
[----:B------:R-:W-:-:S03]  /*13b70*/  PRMT R84, RZ, 0x7610, R84 ;  /* 0x00007610ff547816 */ /* 0x000fc60000000054 */
[----:B---3--:R0:W-:Y:S01]  /*13b80*/  STL [R1+0x5c], R15 ;  /* 0x00005c0f01007387 */ /* 0x0081e20000100800 */
[----:B--2---:R-:W-:-:S03]  /*13b90*/  IMAD.X R6, R5, 0x1, R6, P6 ;  /* 0x0000000105067824 */ /* 0x004fc600030e0606 */
        /* <DEDUP_REMOVED lines=11> */
[----:B------:R1:W-:Y:S01]  /*13c50*/  STL [R1+0x564], R63 ;  /* 0x0005643f01007387 */ /* 0x0003e20000100800 */
        /* <DEDUP_REMOVED lines=11> */
[----:B---3--:R-:W-:Y:S04]  /*13d10*/  STL [R1+0x80c], R84 ;  /* 0x00080c5401007387 */ /* 0x008fe80000100800 */
[----:B-1----:R-:W2:Y:S04]  /*13d20*/  LDL.LU R63, [R1+0x57c] ;  /* 0x00057c00013f7983 */ /* 0x002ea80000300800 */
[----:B------:R-:W3:Y:S04]  /*13d30*/  LDL.LU R61, [R1+0x588] ;  /* 0x00058800013d7983 */ /* 0x000ee80000300800 */
[----:B------:R0:W-:Y:S04]  /*13d40*/  STL [R1+0x570], R4 ;  /* 0x0005700401007387 */ /* 0x0001e80000100800 */
        /* <DEDUP_REMOVED lines=11> */
[C---:B--2---:R-:W-:Y:S02]  /*13e00*/  IMAD.X R63, R5.reuse, 0x1, R63, P5 ;  /* 0x00000001053f7824 */ /* 0x044fe400028e063f */
[----:B---3--:R-:W-:-:S05]  /*13e10*/  IMAD.X R6, R5, 0x1, R6, P6 ;  /* 0x0000000105067824 */ /* 0x008fca00030e0606 */
        /* <DEDUP_REMOVED lines=8> */
[----:B-1----:R-:W3:Y:S04]  /*13ea0*/  LDL.LU R63, [R1+0x860] ;  /* 0x00086000013f7983 */ /* 0x002ee80000300800 */
        /* <DEDUP_REMOVED lines=39> */
[----:B------:R1:W-:Y:S01]  /*14120*/  STL [R1+0x594], R15 ;  /* 0x0005940f01007387 */ /* 0x0003e20000100800 */
[----:B------:R-:W-:-:S03]  /*14130*/  PRMT R82, RZ, 0x7610, R82 ;  /* 0x00007610ff527816 */ /* 0x000fc60000000052 */
[----:B-1----:R-:W4:Y:S06]  /*14140*/  LDL.LU R15, [R1+0x5a4] ;  /* 0x0005a400010f7983 */ /* 0x002f2c0000300800 */
[----:B0-----:R-:W-:Y:S01]  /*14150*/  @P2 IMAD.MOV.U32 R6, RZ, RZ, R11 ;  /* 0x000000ffff062224 */ /* 0x001fe200078e000b */
[----:B------:R-:W4:Y:S04]  /*14160*/  LDL.LU R10, [R1+0x5b0] ;  /* 0x0005b000010a7983 */ /* 0x000f280000300800 */
[----:B------:R0:W-:Y:S01]  /*14170*/  STL [R1+0x194], R11 ;  /* 0x0001940b01007387 */ /* 0x0001e20000100800 */
[----:B--2---:R-:W-:-:S04]  /*14180*/  IMAD.X R14, R5, 0x1, R14, P5 ;  /* 0x00000001050e7824 */ /* 0x004fc800028e060e */
[----:B------:R-:W-:Y:S01]  /*14190*/  @P2 IMAD.MOV.U32 R7, RZ, RZ, R14 ;  /* 0x000000ffff072224 */ /* 0x000fe200078e000e */
[----:B---3--:R-:W-:-:S04]  /*141a0*/  IADD3 R61, P6, PT, R3, R61, RZ ;  /* 0x0000003d033d7210 */ /* 0x008fc80007fde0ff */
[----:B------:R1:W2:Y:S01]  /*141b0*/  @P2 LDG.E.U8 R82, desc[UR18][R6.64] ;  /* 0x0000001206522981 */ /* 0x0002a2000c1e1100 */
[----:B----4-:R-:W-:Y:S01]  /*141c0*/  IADD3 R4, P5, PT, R3, R4, RZ ;  /* 0x0000000403047210 */ /* 0x010fe20007fbe0ff */
[----:B-1----:R-:W-:Y:S02]  /*141d0*/  IMAD.MOV.U32 R7, RZ, RZ, R61 ;  /* 0x000000ffff077224 */ /* 0x002fe400078e003d */
[----:B------:R-:W-:Y:S04]  /*141e0*/  STL [R1+0x810], R84 ;  /* 0x0008105401007387 */ /* 0x000fe80000100800 */
[----:B------:R-:W-:Y:S04]  /*141f0*/  STL [R1+0x190], R14 ;  /* 0x0001900e01007387 */ /* 0x000fe80000100800 */
[----:B0-----:R-:W3:Y:S04]  /*14200*/  LDL.LU R11, [R1+0x5ac] ;  /* 0x0005ac00010b7983 */ /* 0x001ee80000300800 */
[----:B------:R-:W-:Y:S04]  /*14210*/  STL [R1+0x5a0], R61 ;  /* 0x0005a03d01007387 */ /* 0x000fe80000100800 */
[----:B------:R0:W-:Y:S04]  /*14220*/  STL [R1+0x44], R60 ;  /* 0x0000443c01007387 */ /* 0x0001e80000100800 */
[----:B0-----:R-:W4:Y:S04]  /*14230*/  LDL.LU R60, [R1+0x5b8] ;  /* 0x0005b800013c7983 */ /* 0x001f280000300800 */
[----:B------:R-:W-:Y:S04]  /*14240*/  STL [R1+0x5a8], R4 ;  /* 0x0005a80401007387 */ /* 0x000fe80000100800 */
[----:B------:R-:W4:Y:S04]  /*14250*/  LDL.LU R14, [R1+0x5c0] ;  /* 0x0005c000010e7983 */ /* 0x000f280000300800 */
[----:B------:R-:W4:Y:S04]  /*14260*/  LDL.LU R61, [R1+0x85c] ;  /* 0x00085c00013d7983 */ /* 0x000f280000300800 */
[----:B------:R-:W4:Y:S01]  /*14270*/  LDL.LU R6, [R1+0x59c] ;  /* 0x00059c0001067983 */ /* 0x000f220000300800 */
[----:B------:R-:W-:-:S02]  /*14280*/  ISETP.GT.AND P4, PT, R8, 0x58, PT ;  /* 0x000000580800780c */ /* 0x000fc40003f84270 */
[C---:B------:R-:W-:Y:S02]  /*14290*/  ISETP.GT.AND P1, PT, R8.reuse, 0x59, PT ;  /* 0x000000590800780c */ /* 0x040fe40003f24270 */
[----:B------:R-:W-:Y:S02]  /*142a0*/  PRMT R26, RZ, 0x7610, R26 ;  /* 0x00007610ff1a7816 */ /* 0x000fe4000000001a */
[----:B------:R-:W-:Y:S01]  /*142b0*/  ISETP.GT.AND P2, PT, R8, 0x5a, PT ;  /* 0x0000005a0800780c */ /* 0x000fe20003f44270 */
[----:B------:R-:W-:Y:S01]  /*142c0*/  IMAD.X R15, R5, 0x1, R15, P5 ;  /* 0x00000001050f7824 */ /* 0x000fe200028e060f */
[----:B------:R-:W-:Y:S02]  /*142d0*/  IADD3 R10, P5, PT, R3, R10, RZ ;  /* 0x0000000a030a7210 */ /* 0x000fe40007fbe0ff */
[----:B------:R-:W-:Y:S02]  /*142e0*/  PRMT R42, RZ, 0x7610, R42 ;  /* 0x00007610ff2a7816 */ /* 0x000fe4000000002a */
[----:B------:R-:W-:Y:S01]  /*142f0*/  PRMT R70, RZ, 0x7610, R70 ;  /* 0x00007610ff467816 */ /* 0x000fe20000000046 */
[----:B--2---:R-:W-:Y:S01]  /*14300*/  STL [R1+0x814], R82 ;  /* 0x0008145201007387 */ /* 0x004fe20000100800 */
[----:B---3--:R-:W-:-:S02]  /*14310*/  IMAD.X R11, R5, 0x1, R11, P5 ;  /* 0x00000001050b7824 */ /* 0x008fc400028e060b */
[----:B----4-:R-:W-:-:S05]  /*14320*/  IMAD.X R6, R5, 0x1, R6, P6 ;  /* 0x0000000105067824 */ /* 0x010fca00030e0606 */
        /* <DEDUP_REMOVED lines=26> */
[----:B------:R-:W-:Y:S02]  /*144d0*/  ISETP.GT.AND P1, PT, R8, 0x5c, PT ;  /* 0x0000005c0800780c */ /* 0x000fe40003f24270 */
[----:B------:R-:W-:Y:S02]  /*144e0*/  PRMT R84, RZ, 0x7610, R84 ;  /* 0x00007610ff547816 */ /* 0x000fe40000000054 */
[----:B------:R-:W-:Y:S01]  /*144f0*/  PRMT R48, RZ, 0x7610, R48 ;  /* 0x00007610ff307816 */ /* 0x000fe20000000030 */
[C---:B---3--:R-:W-:Y:S02]  /*14500*/  IMAD.X R4, R5.reuse, 0x1, R4, P5 ;  /* 0x0000000105047824 */ /* 0x048fe400028e0604 */
[----:B--2---:R-:W-:-:S05]  /*14510*/  IMAD.X R6, R5, 0x1, R6, P6 ;  /* 0x0000000105067824 */ /* 0x004fca00030e0606 */
[-C--:B------:R-:W-:Y:S01]  /*14520*/  @P4 LOP3.LUT R7, R7, R6.reuse, RZ, 0x3c, !PT ;  /* 0x0000000607074212 */ /* 0x080fe200078e3cff */
[----:B------:R0:W-:Y:S03]  /*14530*/  STL [R1+0x5b4], R6 ;  /* 0x0005b40601007387 */ /* 0x0001e60000100800 */
[----:B0-----:R-:W-:-:S04]  /*14540*/  @P4 LOP3.LUT R6, R7, R6, RZ, 0x3c, !PT ;  /* 0x0000000607064212 */ /* 0x001fc800078e3cff */
[----:B------:R-:W-:-:S05]  /*14550*/  @P4 LOP3.LUT R7, R7, R6, RZ, 0x3c, !PT ;  /* 0x0000000607074212 */ /* 0x000fca00078e3cff */
[----:B------:R0:W2:Y:S02]  /*14560*/  @P4 LDG.E.U8 R84, desc[UR18][R6.64] ;  /* 0x0000001206544981 */ /* 0x0000a4000c1e1100 */
[----:B0-----:R-:W-:Y:S02]  /*14570*/  @P1 IMAD.MOV.U32 R6, RZ, RZ, R14 ;  /* 0x000000ffff061224 */ /* 0x001fe400078e000e */
[----:B------:R-:W-:-:S05]  /*14580*/  @P1 IMAD.MOV.U32 R7, RZ, RZ, R4 ;  /* 0x000000ffff071224 */ /* 0x000fca00078e0004 */
[----:B------:R-:W3:Y:S01]  /*14590*/  @P1 LDG.E.U8 R48, desc[UR18][R6.64] ;  /* 0x0000001206301981 */ /* 0x000ee2000c1e1100 */
[----:B------:R-:W-:-:S03]  /*145a0*/  IADD3 R15, P5, PT, R3, R15, RZ ;  /* 0x0000000f030f7210 */ /* 0x000fc60007fbe0ff */
[----:B------:R0:W-:Y:S04]  /*145b0*/  STL [R1+0x5bc], R4 ;  /* 0x0005bc0401007387 */ /* 0x0001e80000100800 */
[----:B--2---:R-:W-:Y:S04]  /*145c0*/  STL [R1+0x84c], R84 ;  /* 0x00084c5401007387 */ /* 0x004fe80000100800 */
[----:B0-----:R-:W2:Y:S04]  /*145d0*/  LDL.LU R4, [R1+0x854] ;  /* 0x0008540001047983 */ /* 0x001ea80000300800 */
[----:B------:R-:W2:Y:S04]  /*145e0*/  LDL.LU R14, [R1+0x198] ;  /* 0x00019800010e7983 */ /* 0x000ea80000300800 */
[----:B---3--:R0:W-:Y:S04]  /*145f0*/  STL [R1+0x28], R48 ;  /* 0x0000283001007387 */ /* 0x0081e80000100800 */
[----:B0-----:R-:W3:Y:S04]  /*14600*/  LDL.LU R48, [R1+0x850] ;  /* 0x0008500001307983 */ /* 0x001ee80000300800 */
[----:B------:R0:W-:Y:S04]  /*14610*/  STL [R1+0x5c8], R15 ;  /* 0x0005c80f01007387 */ /* 0x0001e80000100800 */
[----:B------:R-:W2:Y:S01]  /*14620*/  LDL.LU R6, [R1+0x5c4] ;  /* 0x0005c40001067983 */ /* 0x000ea20000300800 */
[----:B------:R-:W-:Y:S01]  /*14630*/  ISETP.GT.AND P2, PT, R8, 0x5d, PT ;  /* 0x0000005d0800780c */ /* 0x000fe20003f44270 */
[----:B------:R-:W-:-:S02]  /*14640*/  IMAD.MOV.U32 R7, RZ, RZ, R15 ;  /* 0x000000ffff077224 */ /* 0x000fc400078e000f */
[----:B0-----:R-:W3:Y:S01]  /*14650*/  LDL.LU R15, [R1+0x5d8] ;  /* 0x0005d800010f7983 */ /* 0x001ee20000300800 */
[----:B------:R-:W-:Y:S02]  /*14660*/  PRMT R84, RZ, 0x7610, R84 ;  /* 0x00007610ff547816 */ /* 0x000fe40000000054 */
[----:B------:R-:W-:Y:S01]  /*14670*/  IADD3 R10, P6, PT, R3, R10, RZ ;  /* 0x0000000a030a7210 */ /* 0x000fe20007fde0ff */
[----:B--2---:R-:W-:-:S06]  /*14680*/  IMAD.X R6, R5, 0x1, R6, P5 ;  /* 0x0000000105067824 */ /* 0x004fcc00028e0606 */
        /* <DEDUP_REMOVED lines=23> */
[----:B------:R-:W-:Y:S02]  /*14800*/  PRMT R68, RZ, 0x7610, R68 ;  /* 0x00007610ff447816 */ /* 0x000fe40000000044 */
[----:B------:R-:W-:Y:S02]  /*14810*/  IADD3 R15, P5, PT, R3, R15, RZ ;  /* 0x0000000f030f7210 */ /* 0x000fe40007fbe0ff */
[----:B------:R-:W-:Y:S07]  /*14820*/  STL [R1+0x198], R14 ;  /* 0x0001980e01007387 */ /* 0x000fee0000100800 */
[----:B0-----:R-:W-:-:S02]  /*14830*/  @P1 IMAD.MOV.U32 R6, RZ, RZ, R11 ;  /* 0x000000ffff061224 */ /* 0x001fc400078e000b */
[----:B------:R-:W-:-:S05]  /*14840*/  @P1 IMAD.MOV.U32 R7, RZ, RZ, R14 ;  /* 0x000000ffff071224 */ /* 0x000fca00078e000e */
[----:B------:R-:W3:Y:S04]  /*14850*/  @P1 LDG.E.U8 R68, desc[UR18][R6.64] ;  /* 0x0000001206441981 */ /* 0x000ee8000c1e1100 */
[----:B--2---:R0:W-:Y:S04]  /*14860*/  STL [R1+0x818], R86 ;  /* 0x0008185601007387 */ /* 0x0041e80000100800 */
[----:B0-----:R-:W2:Y:S04]  /*14870*/  LDL.LU R86, [R1+0x5dc] ;  /* 0x0005dc0001567983 */ /* 0x001ea80000300800 */
[----:B------:R-:W4:Y:S04]  /*14880*/  LDL.LU R14, [R1+0x5e4] ;  /* 0x0005e400010e7983 */ /* 0x000f280000300800 */
[----:B------:R0:W-:Y:S04]  /*14890*/  STL [R1+0x5d8], R15 ;  /* 0x0005d80f01007387 */ /* 0x0001e80000100800 */
[----:B------:R-:W4:Y:S04]  /*148a0*/  LDL.LU R11, [R1+0x5f0] ;  /* 0x0005f000010b7983 */ /* 0x000f280000300800 */
[----:B------:R-:W4:Y:S01]  /*148b0*/  LDL.LU R7, [R1+0x5d4] ;  /* 0x0005d40001077983 */ /* 0x000f220000300800 */
[----:B------:R-:W-:-:S02]  /*148c0*/  ISETP.GT.AND P2, PT, R8, 0x60, PT ;  /* 0x000000600800780c */ /* 0x000fc40003f44270 */
[----:B------:R-:W-:Y:S02]  /*148d0*/  ISETP.GT.AND P4, PT, R8, 0x61, PT ;  /* 0x000000610800780c */ /* 0x000fe40003f84270 */
[----:B------:R-:W-:Y:S01]  /*148e0*/  IADD3 R84, P6, PT, R3, R84, RZ ;  /* 0x0000005403547210 */ /* 0x000fe20007fde0ff */
[----:B---3--:R1:W-:Y:S01]  /*148f0*/  STL [R1+0x81c], R68 ;  /* 0x00081c4401007387 */ /* 0x0083e20000100800 */
[----:B------:R-:W-:-:S07]  /*14900*/  PRMT R29, RZ, 0x7610, R29 ;  /* 0x00007610ff1d7816 */ /* 0x000fce000000001d */
[----:B------:R-:W-:Y:S02]  /*14910*/  @P2 IMAD.MOV.U32 R6, RZ, RZ, R15 ;  /* 0x000000ffff062224 */ /* 0x000fe400078e000f */
[C---:B--2---:R-:W-:Y:S02]  /*14920*/  IMAD.X R86, R5.reuse, 0x1, R86, P6 ;  /* 0x0000000105567824 */ /* 0x044fe400030e0656 */
[----:B----4-:R-:W-:Y:S01]  /*14930*/  IMAD.X R7, R5, 0x1, R7, P5 ;  /* 0x0000000105077824 */ /* 0x010fe200028e0607 */
[----:B------:R-:W-:-:S04]  /*14940*/  IADD3 R10, P5, PT, R3, R10, RZ ;  /* 0x0000000a030a7210 */ /* 0x000fc80007fbe0ff */
[----:B------:R-:W-:Y:S01]  /*14950*/  STL [R1+0x5d4], R7 ;  /* 0x0005d40701007387 */ /* 0x000fe20000100800 */
[----:B------:R-:W-:-:S03]  /*14960*/  IMAD.X R14, R5, 0x1, R14, P5 ;  /* 0x00000001050e7824 */ /* 0x000fc600028e060e */
[----:B0-----:R-:W2:Y:S04]  /*14970*/  LDL.LU R15, [R1+0x5ec] ;  /* 0x0005ec00010f7983 */ /* 0x001ea80000300800 */
[----:B------:R0:W-:Y:S04]  /*14980*/  STL [R1+0x5e0], R84 ;  /* 0x0005e05401007387 */ /* 0x0001e80000100800 */
[----:B-1----:R-:W3:Y:S04]  /*14990*/  LDL.LU R68, [R1+0x5f8] ;  /* 0x0005f80001447983 */ /* 0x002ee80000300800 */
[----:B------:R-:W-:Y:S04]  /*149a0*/  STL [R1+0x5e8], R10 ;  /* 0x0005e80a01007387 */ /* 0x000fe80000100800 */
[----:B------:R1:W4:Y:S04]  /*149b0*/  @P2 LDG.E.U8 R29, desc[UR18][R6.64] ;  /* 0x00000012061d2981 */ /* 0x000328000c1e1100 */
[----:B------:R-:W-:Y:S04]  /*149c0*/  STL [R1+0x5dc], R86 ;  /* 0x0005dc5601007387 */ /* 0x000fe80000100800 */
[----:B------:R0:W-:Y:S01]  /*149d0*/  STL [R1+0x5e4], R14 ;  /* 0x0005e40e01007387 */ /* 0x0001e20000100800 */
[----:B-1----:R-:W-:-:S03]  /*149e0*/  @P4 IMAD.MOV.U32 R6, RZ, RZ, R84 ;  /* 0x000000ffff064224 */ /* 0x002fc600078e0054 */
[----:B0-----:R-:W4:Y:S01]  /*149f0*/  LDL.LU R84, [R1+0x5f4] ;  /* 0x0005f40001547983 */ /* 0x001f220000300800 */
[C---:B------:R-:W-:Y:S01]  /*14a00*/  ISETP.GT.AND P1, PT, R8.reuse, 0x62, PT ;  /* 0x000000620800780c */ /* 0x040fe20003f24270 */
[----:B------:R-:W-:Y:S01]  /*14a10*/  @P4 IMAD.MOV.U32 R7, RZ, RZ, R86 ;  /* 0x000000ffff074224 */ /* 0x000fe200078e0056 */
[----:B------:R-:W-:Y:S02]  /*14a20*/  PRMT R45, RZ, 0x7610, R45 ;  /* 0x00007610ff2d7816 */ /* 0x000fe4000000002d */
[----:B------:R-:W-:Y:S02]  /*14a30*/  ISETP.GT.AND P2, PT, R8, 0x63, PT ;  /* 0x000000630800780c */ /* 0x000fe40003f44270 */
[----:B------:R-:W-:Y:S02]  /*14a40*/  PRMT R74, RZ, 0x7610, R74 ;  /* 0x00007610ff4a7816 */ /* 0x000fe4000000004a */
[----:B------:R0:W4:Y:S01]  /*14a50*/  @P4 LDG.E.U8 R45, desc[UR18][R6.64] ;  /* 0x00000012062d4981 */ /* 0x000122000c1e1100 */
[----:B------:R-:W-:-:S02]  /*14a60*/  IADD3 R11, P4, PT, R3, R11, RZ ;  /* 0x0000000b030b7210 */ /* 0x000fc40007f9e0ff */
[----:B------:R-:W-:Y:S02]  /*14a70*/  ISETP.GT.AND P5, PT, R8, 0x64, PT ;  /* 0x000000640800780c */ /* 0x000fe40003fa4270 */
[----:B0-----:R-:W-:Y:S02]  /*14a80*/  @P1 IMAD.MOV.U32 R6, RZ, RZ, R10 ;  /* 0x000000ffff061224 */ /* 0x001fe400078e000a */
[----:B------:R-:W-:Y:S01]  /*14a90*/  @P1 IMAD.MOV.U32 R7, RZ, RZ, R14 ;  /* 0x000000ffff071224 */ /* 0x000fe200078e000e */
[----:B------:R-:W-:Y:S01]  /*14aa0*/  PRMT R82, RZ, 0x7610, R82 ;  /* 0x00007610ff527816 */ /* 0x000fe20000000052 */
[----:B------:R-:W4:Y:S04]  /*14ab0*/  LDL.LU R14, [R1+0x5fc] ;  /* 0x0005fc00010e7983 */ /* 0x000f280000300800 */
[----:B------:R0:W4:Y:S01]  /*14ac0*/  @P1 LDG.E.U8 R74, desc[UR18][R6.64] ;  /* 0x00000012064a1981 */ /* 0x000122000c1e1100 */
[----:B------:R-:W-:-:S03]  /*14ad0*/  PRMT R9, RZ, 0x7610, R9 ;  /* 0x00007610ff097816 */ /* 0x000fc60000000009 */
[----:B------:R-:W4:Y:S01]  /*14ae0*/  LDL.LU R10, [R1+0x600] ;  /* 0x00060000010a7983 */ /* 0x000f220000300800 */
[----:B0-----:R-:W-:Y:S02]  /*14af0*/  @P2 IMAD.MOV.U32 R6, RZ, RZ, R11 ;  /* 0x000000ffff062224 */ /* 0x001fe400078e000b */
[----:B--2---:R-:W-:-:S04]  /*14b00*/  IMAD.X R15, R5, 0x1, R15, P4 ;  /* 0x00000001050f7824 */ /* 0x004fc800020e060f */
[----:B------:R-:W-:Y:S01]  /*14b10*/  @P2 IMAD.MOV.U32 R7, RZ, RZ, R15 ;  /* 0x000000ffff072224 */ /* 0x000fe200078e000f */
[----:B---3--:R-:W-:-:S04]  /*14b20*/  IADD3 R68, P1, PT, R3, R68, RZ ;  /* 0x0000004403447210 */ /* 0x008fc80007f3e0ff */
[----:B------:R0:W2:Y:S02]  /*14b30*/  @P2 LDG.E.U8 R82, desc[UR18][R6.64] ;  /* 0x0000001206522981 */ /* 0x0000a4000c1e1100 */
[----:B0-----:R-:W-:Y:S02]  /*14b40*/  @P5 IMAD.MOV.U32 R6, RZ, RZ, R68 ;  /* 0x000000ffff065224 */ /* 0x001fe400078e0044 */
[----:B----4-:R-:W-:-:S04]  /*14b50*/  IMAD.X R84, R5, 0x1, R84, P1 ;  /* 0x0000000105547824 */ /* 0x010fc800008e0654 */
[----:B------:R-:W-:-:S05]  /*14b60*/  @P5 IMAD.MOV.U32 R7, RZ, RZ, R84 ;  /* 0x000000ffff075224 */ /* 0x000fca00078e0054 */
[----:B------:R0:W3:Y:S04]  /*14b70*/  @P5 LDG.E.U8 R9, desc[UR18][R6.64] ;  /* 0x0000001206095981 */ /* 0x0000e8000c1e1100 */
[----:B------:R-:W-:Y:S04]  /*14b80*/  STL [R1+0x5f0], R11 ;  /* 0x0005f00b01007387 */ /* 0x000fe80000100800 */
[----:B------:R1:W-:Y:S04]  /*14b90*/  STL [R1+0x5ec], R15 ;  /* 0x0005ec0f01007387 */ /* 0x0003e80000100800 */
[----:B-1----:R-:W4:Y:S04]  /*14ba0*/  LDL.LU R15, [R1+0x484] ;  /* 0x00048400010f7983 */ /* 0x002f280000300800 */
[----:B------:R-:W2:Y:S01]  /*14bb0*/  LDL.LU R11, [R1+0x488] ;  /* 0x00048800010b7983 */ /* 0x000ea20000300800 */
[----:B------:R-:W-:-:S02]  /*14bc0*/  ISETP.GT.AND P2, PT, R8, 0x65, PT ;  /* 0x000000650800780c */ /* 0x000fc40003f44270 */
[----:B------:R-:W-:Y:S01]  /*14bd0*/  IADD3 R10, P1, PT, R3, R10, RZ ;  /* 0x0000000a030a7210 */ /* 0x000fe20007f3e0ff */
[----:B------:R-:W-:Y:S04]  /*14be0*/  STL [R1+0x5f8], R68 ;  /* 0x0005f84401007387 */ /* 0x000fe80000100800 */
[----:B------:R-:W-:Y:S01]  /*14bf0*/  STL [R1+0x5f4], R84 ;  /* 0x0005f45401007387 */ /* 0x000fe20000100800 */
[----:B------:R-:W-:Y:S01]  /*14c00*/  IMAD.X R14, R5, 0x1, R14, P1 ;  /* 0x00000001050e7824 */ /* 0x000fe200008e060e */
[----:B------:R-:W-:-:S04]  /*14c10*/  PRMT R92, RZ, 0x7610, R92 ;  /* 0x00007610ff5c7816 */ /* 0x000fc8000000005c */
[----:B0-----:R-:W-:Y:S02]  /*14c20*/  @P2 IMAD.MOV.U32 R6, RZ, RZ, R10 ;  /* 0x000000ffff062224 */ /* 0x001fe400078e000a */
[----:B------:R-:W-:-:S05]  /*14c30*/  @P2 IMAD.MOV.U32 R7, RZ, RZ, R14 ;  /* 0x000000ffff072224 */ /* 0x000fca00078e000e */
[----:B------:R0:W4:Y:S04]  /*14c40*/  @P2 LDG.E.U8 R92, desc[UR18][R6.64] ;  /* 0x00000012065c2981 */ /* 0x000128000c1e1100 */
[----:B---3--:R1:W-:Y:S04]  /*14c50*/  STL [R1+0x4], R9 ;  /* 0x0000040901007387 */ /* 0x0083e80000100800 */
[----:B-1----:R-:W3:Y:S04]  /*14c60*/  LDL.LU R9, [R1+0x1a4] ;  /* 0x0001a40001097983 */ /* 0x002ee80000300800 */
[----:B------:R-:W-:Y:S04]  /*14c70*/  STL [R1+0x600], R10 ;  /* 0x0006000a01007387 */ /* 0x000fe80000100800 */
[----:B------:R1:W-:Y:S04]  /*14c80*/  STL [R1+0x5fc], R14 ;  /* 0x0005fc0e01007387 */ /* 0x0003e80000100800 */
[----:B-1----:R-:W3:Y:S01]  /*14c90*/  LDL.LU R14, [R1+0x1a0] ;  /* 0x0001a000010e7983 */ /* 0x002ee20000300800 */
[----:B------:R-:W-:-:S02]  /*14ca0*/  ISETP.GT.AND P2, PT, R8, 0x66, PT ;  /* 0x000000660800780c */ /* 0x000fc40003f44270 */
[----:B--2---:R-:W-:Y:S01]  /*14cb0*/  IADD3 R11, P1, PT, R3, R11, RZ ;  /* 0x0000000b030b7210 */ /* 0x004fe20007f3e0ff */
[----:B------:R-:W2:Y:S01]  /*14cc0*/  LDL.LU R10, [R1+0x608] ;  /* 0x00060800010a7983 */ /* 0x000ea20000300800 */
[----:B------:R-:W-:-:S03]  /*14cd0*/  PRMT R90, RZ, 0x7610, R90 ;  /* 0x00007610ff5a7816 */ /* 0x000fc6000000005a */
[----:B----4-:R-:W-:-:S06]  /*14ce0*/  IMAD.X R15, R5, 0x1, R15, P1 ;  /* 0x00000001050f7824 */ /* 0x010fcc00008e060f */
[----:B0-----:R-:W-:Y:S02]  /*14cf0*/  @P2 IMAD.MOV.U32 R6, RZ, RZ, R11 ;  /* 0x000000ffff062224 */ /* 0x001fe400078e000b */
[----:B------:R-:W-:-:S05]  /*14d00*/  @P2 IMAD.MOV.U32 R7, RZ, RZ, R15 ;  /* 0x000000ffff072224 */ /* 0x000fca00078e000f */
[----:B------:R0:W4:Y:S01]  /*14d10*/  @P2 LDG.E.U8 R90, desc[UR18][R6.64] ;  /* 0x00000012065a2981 */ /* 0x000122000c1e1100 */
[----:B------:R-:W-:Y:S02]  /*14d20*/  ISETP.GT.AND P2, PT, R8, 0x67, PT ;  /* 0x000000670800780c */ /* 0x000fe40003f44270 */
[----:B------:R-:W-:Y:S01]  /*14d30*/  PRMT R88, RZ, 0x7610, R88 ;  /* 0x00007610ff587816 */ /* 0x000fe20000000058 */
[----:B------:R-:W-:Y:S04]  /*14d40*/  STL [R1+0x834], R92 ;  /* 0x0008345c01007387 */ /* 0x000fe80000100800 */
[----:B------:R1:W-:Y:S04]  /*14d50*/  STL [R1+0x488], R11 ;  /* 0x0004880b01007387 */ /* 0x0003e80000100800 */
[----:B------:R0:W-:Y:S04]  /*14d60*/  STL [R1+0x484], R15 ;  /* 0x0004840f01007387 */ /* 0x0001e80000100800 */
[----:B-1----:R-:W2:Y:S04]  /*14d70*/  LDL.LU R11, [R1+0x604] ;  /* 0x00060400010b7983 */ /* 0x002ea80000300800 */
[----:B------:R-:W2:Y:S04]  /*14d80*/  LDL.LU R68, [R1+0x60c] ;  /* 0x00060c0001447983 */ /* 0x000ea80000300800 */
[----:B0-----:R-:W2:Y:S01]  /*14d90*/  LDL.LU R15, [R1+0x610] ;  /* 0x00061000010f7983 */ /* 0x001ea20000300800 */
[----:B---3--:R-:W-:-:S05]  /*14da0*/  IADD3 R9, P1, PT, R3, R9, RZ ;  /* 0x0000000903097210 */ /* 0x008fca0007f3e0ff */
[----:B------:R-:W-:Y:S02]  /*14db0*/  @P2 IMAD.MOV.U32 R6, RZ, RZ, R9 ;  /* 0x000000ffff062224 */ /* 0x000fe400078e0009 */
[----:B------:R-:W-:-:S04]  /*14dc0*/  IMAD.X R14, R5, 0x1, R14, P1 ;  /* 0x00000001050e7824 */ /* 0x000fc800008e060e */
[----:B------:R-:W-:-:S05]  /*14dd0*/  @P2 IMAD.MOV.U32 R7, RZ, RZ, R14 ;  /* 0x000000ffff072224 */ /* 0x000fca00078e000e */
[----:B------:R0:W3:Y:S01]  /*14de0*/  @P2 LDG.E.U8 R88, desc[UR18][R6.64] ;  /* 0x0000001206582981 */ /* 0x0000e2000c1e1100 */
[----:B------:R-:W-:-:S03]  /*14df0*/  ISETP.GT.AND P2, PT, R8, 0x68, PT ;  /* 0x000000680800780c */ /* 0x000fc60003f44270 */
[----:B----4-:R-:W-:Y:S04]  /*14e00*/  STL [R1+0x820], R90 ;  /* 0x0008205a01007387 */ /* 0x010fe80000100800 */
[----:B------:R-:W-:Y:S04]  /*14e10*/  STL [R1+0x1a4], R9 ;  /* 0x0001a40901007387 */ /* 0x000fe80000100800 */
[----:B------:R1:W-:Y:S01]  /*14e20*/  STL [R1+0x1a0], R14 ;  /* 0x0001a00e01007387 */ /* 0x0003e20000100800 */
[----:B--2---:R-:W-:-:S03]  /*14e30*/  IADD3 R10, P1, PT, R3, R10, RZ ;  /* 0x0000000a030a7210 */ /* 0x004fc60007f3e0ff */
[----:B-1----:R-:W2:Y:S04]  /*14e40*/  LDL.LU R14, [R1+0x614] ;  /* 0x00061400010e7983 */ /* 0x002ea80000300800 */
[----:B------:R-:W4:Y:S01]  /*14e50*/  LDL.LU R9, [R1+0x618] ;  /* 0x0006180001097983 */ /* 0x000f220000300800 */
[----:B------:R-:W-:Y:S01]  /*14e60*/  IMAD.X R11, R5, 0x1, R11, P1 ;  /* 0x00000001050b7824 */ /* 0x000fe200008e060b */
[----:B------:R-:W-:Y:S01]  /*14e70*/  PRMT R28, RZ, 0x7610, R28 ;  /* 0x00007610ff1c7816 */ /* 0x000fe2000000001c */
[----:B0-----:R-:W-:Y:S02]  /*14e80*/  @P2 IMAD.MOV.U32 R6, RZ, RZ, R10 ;  /* 0x000000ffff062224 */ /* 0x001fe400078e000a */
[----:B------:R-:W-:Y:S01]  /*14e90*/  @P2 IMAD.MOV.U32 R7, RZ, RZ, R11 ;  /* 0x000000ffff072224 */ /* 0x000fe200078e000b */
[----:B------:R-:W-:-:S04]  /*14ea0*/  IADD3 R15, P1, PT, R3, R15, RZ ;  /* 0x0000000f030f7210 */ /* 0x000fc80007f3e0ff */
[----:B------:R0:W2:Y:S01]  /*14eb0*/  @P2 LDG.E.U8 R28, desc[UR18][R6.64] ;  /* 0x00000012061c2981 */ /* 0x0000a2000c1e1100 */
[----:B------:R-:W-:Y:S01]  /*14ec0*/  ISETP.GT.AND P2, PT, R8, 0x69, PT ;  /* 0x000000690800780c */ /* 0x000fe20003f44270 */
[----:B------:R-:W-:-:S12]  /*14ed0*/  IMAD.X R68, R5, 0x1, R68, P1 ;  /* 0x0000000105447824 */ /* 0x000fd800008e0644 */
[----:B0-----:R-:W-:Y:S02]  /*14ee0*/  @P2 IMAD.MOV.U32 R7, RZ, RZ, R68 ;  /* 0x000000ffff072224 */ /* 0x001fe400078e0044 */
[----:B------:R-:W-:Y:S01]  /*14ef0*/  @P2 IMAD.MOV.U32 R6, RZ, RZ, R15 ;  /* 0x000000ffff062224 */ /* 0x000fe200078e000f */
[----:B---3--:R-:W-:Y:S04]  /*14f00*/  STL [R1+0x824], R88 ;  /* 0x0008245801007387 */ /* 0x008fe80000100800 */
[----:B------:R-:W-:Y:S04]  /*14f10*/  STL [R1+0x608], R10 ;  /* 0x0006080a01007387 */ /* 0x000fe80000100800 */
[----:B------:R0:W-:Y:S04]  /*14f20*/  STL [R1+0x604], R11 ;  /* 0x0006040b01007387 */ /* 0x0001e80000100800 */
[----:B0-----:R-:W3:Y:S04]  /*14f30*/  LDL.LU R11, [R1+0x61c] ;  /* 0x00061c00010b7983 */ /* 0x001ee80000300800 */
[----:B------:R-:W3:Y:S04]  /*14f40*/  LDL.LU R10, [R1+0x620] ;  /* 0x00062000010a7983 */ /* 0x000ee80000300800 */
[----:B------:R-:W-:Y:S04]  /*14f50*/  STL [R1+0x610], R15 ;  /* 0x0006100f01007387 */ /* 0x000fe80000100800 */
[----:B------:R0:W-:Y:S04]  /*14f60*/  STL [R1+0x60c], R68 ;  /* 0x00060c4401007387 */ /* 0x0001e80000100800 */
[----:B0-----:R-:W3:Y:S04]  /*14f70*/  LDL.LU R68, [R1+0x624] ;  /* 0x0006240001447983 */ /* 0x001ee80000300800 */
[----:B------:R-:W3:Y:S01]  /*14f80*/  LDL.LU R15, [R1+0x628] ;  /* 0x00062800010f7983 */ /* 0x000ee20000300800 */
[----:B------:R-:W-:-:S06]  /*14f90*/  PRMT R44, RZ, 0x7610, R44 ;  /* 0x00007610ff2c7816 */ /* 0x000fcc000000002c */
[----:B------:R0:W3:Y:S01]  /*14fa0*/  @P2 LDG.E.U8 R44, desc[UR18][R6.64] ;  /* 0x00000012062c2981 */ /* 0x0000e2000c1e1100 */
[----:B------:R-:W-:Y:S02]  /*14fb0*/  ISETP.GT.AND P2, PT, R8, 0x6a, PT ;  /* 0x0000006a0800780c */ /* 0x000fe40003f44270 */
[----:B----4-:R-:W-:Y:S02]  /*14fc0*/  IADD3 R9, P1, PT, R3, R9, RZ ;  /* 0x0000000903097210 */ /* 0x010fe40007f3e0ff */
[----:B------:R-:W-:-:S03]  /*14fd0*/  PRMT R73, RZ, 0x7610, R73 ;  /* 0x00007610ff497816 */ /* 0x000fc60000000049 */
[----:B--2---:R-:W-:-:S06]  /*14fe0*/  IMAD.X R14, R5, 0x1, R14, P1 ;  /* 0x00000001050e7824 */ /* 0x004fcc00008e060e */
[----:B0-----:R-:W-:Y:S02]  /*14ff0*/  @P2 IMAD.MOV.U32 R6, RZ, RZ, R9 ;  /* 0x000000ffff062224 */ /* 0x001fe400078e0009 */
[----:B------:R-:W-:-:S05]  /*15000*/  @P2 IMAD.MOV.U32 R7, RZ, RZ, R14 ;  /* 0x000000ffff072224 */ /* 0x000fca00078e000e */
[----:B------:R0:W2:Y:S01]  /*15010*/  @P2 LDG.E.U8 R73, desc[UR18][R6.64] ;  /* 0x0000001206492981 */ /* 0x0000a2000c1e1100 */
[----:B------:R-:W-:Y:S02]  /*15020*/  ISETP.GT.AND P2, PT, R8, 0x6b, PT ;  /* 0x0000006b0800780c */ /* 0x000fe40003f44270 */
[----:B------:R-:W-:Y:S01]  /*15030*/  PRMT R80, RZ, 0x7610, R80 ;  /* 0x00007610ff507816 */ /* 0x000fe20000000050 */
[----:B------:R-:W-:Y:S04]  /*15040*/  STL [R1+0x618], R9 ;  /* 0x0006180901007387 */ /* 0x000fe80000100800 */
[----:B------:R1:W-:Y:S01]  /*15050*/  STL [R1+0x614], R14 ;  /* 0x0006140e01007387 */ /* 0x0003e20000100800 */
[----:B------:R-:W-:-:S03]  /*15060*/  PRMT R79, RZ, 0x7610, R79 ;  /* 0x00007610ff4f7816 */ /* 0x000fc6000000004f */
[----:B-1----:R-:W4:Y:S04]  /*15070*/  LDL.LU R14, [R1+0x62c] ;  /* 0x00062c00010e7983 */ /* 0x002f280000300800 */
[----:B------:R-:W2:Y:S01]  /*15080*/  LDL.LU R9, [R1+0x630] ;  /* 0x0006300001097983 */ /* 0x000ea20000300800 */
[----:B---3--:R-:W-:-:S05]  /*15090*/  IADD3 R10, P1, PT, R3, R10, RZ ;  /* 0x0000000a030a7210 */ /* 0x008fca0007f3e0ff */
[----:B------:R-:W-:Y:S02]  /*150a0*/  IMAD.X R11, R5, 0x1, R11, P1 ;  /* 0x00000001050b7824 */ /* 0x000fe400008e060b */
[----:B0-----:R-:W-:Y:S02]  /*150b0*/  @P2 IMAD.MOV.U32 R6, RZ, RZ, R10 ;  /* 0x000000ffff062224 */ /* 0x001fe400078e000a */
[----:B------:R-:W-:-:S05]  /*150c0*/  @P2 IMAD.MOV.U32 R7, RZ, RZ, R11 ;  /* 0x000000ffff072224 */ /* 0x000fca00078e000b */
[----:B------:R0:W3:Y:S01]  /*150d0*/  @P2 LDG.E.U8 R80, desc[UR18][R6.64] ;  /* 0x0000001206502981 */ /* 0x0000e2000c1e1100 */
[----:B------:R-:W-:Y:S02]  /*150e0*/  ISETP.GT.AND P2, PT, R8, 0x6c, PT ;  /* 0x0000006c0800780c */ /* 0x000fe40003f44270 */
[----:B------:R-:W-:-:S05]  /*150f0*/  IADD3 R15, P1, PT, R3, R15, RZ ;  /* 0x0000000f030f7210 */ /* 0x000fca0007f3e0ff */
[----:B------:R-:W-:-:S06]  /*15100*/  IMAD.X R68, R5, 0x1, R68, P1 ;  /* 0x0000000105447824 */ /* 0x000fcc00008e0644 */
[----:B0-----:R-:W-:Y:S02]  /*15110*/  @P2 IMAD.MOV.U32 R6, RZ, RZ, R15 ;  /* 0x000000ffff062224 */ /* 0x001fe400078e000f */
[----:B------:R-:W-:-:S05]  /*15120*/  @P2 IMAD.MOV.U32 R7, RZ, RZ, R68 ;  /* 0x000000ffff072224 */ /* 0x000fca00078e0044 */
[----:B------:R0:W3:Y:S04]  /*15130*/  @P2 LDG.E.U8 R79, desc[UR18][R6.64] ;  /* 0x00000012064f2981 */ /* 0x0000e8000c1e1100 */
[----:B------:R-:W-:Y:S04]  /*15140*/  STL [R1+0x620], R10 ;  /* 0x0006200a01007387 */ /* 0x000fe80000100800 */
[----:B------:R1:W-:Y:S04]  /*15150*/  STL [R1+0x61c], R11 ;  /* 0x00061c0b01007387 */ /* 0x0003e80000100800 */
[----:B-1----:R-:W3:Y:S04]  /*15160*/  LDL.LU R11, [R1+0x1a8] ;  /* 0x0001a800010b7983 */ /* 0x002ee80000300800 */
[----:B------:R-:W3:Y:S01]  /*15170*/  LDL.LU R10, [R1+0x1ac] ;  /* 0x0001ac00010a7983 */ /* 0x000ee20000300800 */
[----:B------:R-:W-:-:S03]  /*15180*/  ISETP.GT.AND P2, PT, R8, 0x6d, PT ;  /* 0x0000006d0800780c */ /* 0x000fc60003f44270 */
[----:B------:R1:W-:Y:S01]  /*15190*/  STL [R1+0x628], R15 ;  /* 0x0006280f01007387 */ /* 0x0003e20000100800 */
[----:B------:R-:W-:-:S03]  /*151a0*/  PRMT R78, RZ, 0x7610, R78 ;  /* 0x00007610ff4e7816 */ /* 0x000fc6000000004e */
[----:B------:R0:W-:Y:S01]  /*151b0*/  STL [R1+0x624], R68 ;  /* 0x0006244401007387 */ /* 0x0001e20000100800 */
[----:B--2---:R-:W-:-:S03]  /*151c0*/  IADD3 R9, P1, PT, R3, R9, RZ ;  /* 0x0000000903097210 */ /* 0x004fc60007f3e0ff */
[----:B-1----:R-:W2:Y:S02]  /*151d0*/  LDL.LU R15, [R1+0x1b4] ;  /* 0x0001b400010f7983 */ /* 0x002ea40000300800 */
[----:B----4-:R-:W-:Y:S02]  /*151e0*/  IMAD.X R14, R5, 0x1, R14, P1 ;  /* 0x00000001050e7824 */ /* 0x010fe400008e060e */
[----:B0-----:R-:W-:Y:S02]  /*151f0*/  @P2 IMAD.MOV.U32 R6, RZ, RZ, R9 ;  /* 0x000000ffff062224 */ /* 0x001fe400078e0009 */
[----:B------:R-:W-:-:S05]  /*15200*/  @P2 IMAD.MOV.U32 R7, RZ, RZ, R14 ;  /* 0x000000ffff072224 */ /* 0x000fca00078e000e */
[----:B------:R0:W4:Y:S01]  /*15210*/  @P2 LDG.E.U8 R78, desc[UR18][R6.64] ;  /* 0x00000012064e2981 */ /* 0x000122000c1e1100 */
[----:B------:R-:W-:Y:S02]  /*15220*/  ISETP.GT.AND P2, PT, R8, 0x6e, PT ;  /* 0x0000006e0800780c */ /* 0x000fe40003f44270 */
[----:B------:R-:W-:Y:S01]  /*15230*/  PRMT R77, RZ, 0x7610, R77 ;  /* 0x00007610ff4d7816 */ /* 0x000fe2000000004d */
[----:B---3--:R-:W-:Y:S04]  /*15240*/  STL [R1+0x844], R79 ;  /* 0x0008444f01007387 */ /* 0x008fe80000100800 */
[----:B------:R1:W-:Y:S04]  /*15250*/  STL [R1+0x630], R9 ;  /* 0x0006300901007387 */ /* 0x0003e80000100800 */
[----:B------:R-:W-:Y:S04]  /*15260*/  STL [R1+0x62c], R14 ;  /* 0x00062c0e01007387 */ /* 0x000fe80000100800 */
[----:B------:R-:W3:Y:S01]  /*15270*/  LDL.LU R68, [R1+0x1b0] ;  /* 0x0001b00001447983 */ /* 0x000ee20000300800 */
[----:B------:R-:W-:-:S03]  /*15280*/  PRMT R76, RZ, 0x7610, R76 ;  /* 0x00007610ff4c7816 */ /* 0x000fc6000000004c */
[----:B-1----:R-:W3:Y:S01]  /*15290*/  LDL.LU R9, [R1+0x638] ;  /* 0x0006380001097983 */ /* 0x002ee20000300800 */
[----:B------:R-:W-:-:S05]  /*152a0*/  IADD3 R10, P1, PT, R3, R10, RZ ;  /* 0x0000000a030a7210 */ /* 0x000fca0007f3e0ff */
[----:B------:R-:W-:Y:S02]  /*152b0*/  IMAD.X R11, R5, 0x1, R11, P1 ;  /* 0x00000001050b7824 */ /* 0x000fe400008e060b */
[----:B0-----:R-:W-:Y:S02]  /*152c0*/  @P2 IMAD.MOV.U32 R6, RZ, RZ, R10 ;  /* 0x000000ffff062224 */ /* 0x001fe400078e000a */
[----:B------:R-:W-:-:S05]  /*152d0*/  @P2 IMAD.MOV.U32 R7, RZ, RZ, R11 ;  /* 0x000000ffff072224 */ /* 0x000fca00078e000b */
[----:B------:R0:W3:Y:S01]  /*152e0*/  @P2 LDG.E.U8 R77, desc[UR18][R6.64] ;  /* 0x00000012064d2981 */ /* 0x0000e2000c1e1100 */
[----:B------:R-:W-:Y:S02]  /*152f0*/  ISETP.GT.AND P2, PT, R8, 0x6f, PT ;  /* 0x0000006f0800780c */ /* 0x000fe40003f44270 */
[----:B--2---:R-:W-:Y:S01]  /*15300*/  IADD3 R15, P1, PT, R3, R15, RZ ;  /* 0x0000000f030f7210 */ /* 0x004fe20007f3e0ff */
[----:B----4-:R-:W-:Y:S10]  /*15310*/  STL [R1+0x838], R78 ;  /* 0x0008384e01007387 */ /* 0x010ff40000100800 */
[----:B0-----:R-:W-:Y:S01]  /*15320*/  @P2 IMAD.MOV.U32 R6, RZ, RZ, R15 ;  /* 0x000000ffff062224 */ /* 0x001fe200078e000f */
[----:B------:R0:W-:Y:S04]  /*15330*/  STL [R1+0x1ac], R10 ;  /* 0x0001ac0a01007387 */ /* 0x0001e80000100800 */
[----:B------:R1:W-:Y:S04]  /*15340*/  STL [R1+0x1a8], R11 ;  /* 0x0001a80b01007387 */ /* 0x0003e80000100800 */
[----:B0-----:R-:W2:Y:S04]  /*15350*/  LDL.LU R10, [R1+0x634] ;  /* 0x00063400010a7983 */ /* 0x001ea80000300800 */
[----:B------:R-:W4:Y:S04]  /*15360*/  LDL.LU R14, [R1+0x63c] ;  /* 0x00063c00010e7983 */ /* 0x000f280000300800 */
[----:B-1----:R-:W4:Y:S01]  /*15370*/  LDL.LU R11, [R1+0x640] ;  /* 0x00064000010b7983 */ /* 0x002f220000300800 */
[----:B---3--:R-:W-:-:S04]  /*15380*/  IMAD.X R68, R5, 0x1, R68, P1 ;  /* 0x0000000105447824 */ /* 0x008fc800008e0644 */
[----:B------:R-:W-:-:S05]  /*15390*/  @P2 IMAD.MOV.U32 R7, RZ, RZ, R68 ;  /* 0x000000ffff072224 */ /* 0x000fca00078e0044 */
[----:B------:R0:W3:Y:S04]  /*153a0*/  @P2 LDG.E.U8 R76, desc[UR18][R6.64] ;  /* 0x00000012064c2981 */ /* 0x0000e8000c1e1100 */
[----:B------:R-:W-:Y:S04]  /*153b0*/  STL [R1+0x828], R77 ;  /* 0x0008284d01007387 */ /* 0x000fe80000100800 */
[----:B------:R-:W-:Y:S04]  /*153c0*/  STL [R1+0x1b4], R15 ;  /* 0x0001b40f01007387 */ /* 0x000fe80000100800 */
[----:B------:R1:W-:Y:S04]  /*153d0*/  STL [R1+0x1b0], R68 ;  /* 0x0001b04401007387 */ /* 0x0003e80000100800 */
[----:B-1----:R-:W3:Y:S04]  /*153e0*/  LDL.LU R68, [R1+0x644] ;  /* 0x0006440001447983 */ /* 0x002ee80000300800 */
[----:B------:R-:W3:Y:S01]  /*153f0*/  LDL.LU R15, [R1+0x648] ;  /* 0x00064800010f7983 */ /* 0x000ee20000300800 */
[----:B------:R-:W-:-:S02]  /*15400*/  ISETP.GT.AND P2, PT, R8, 0x70, PT ;  /* 0x000000700800780c */ /* 0x000fc40003f44270 */
[----:B------:R-:W-:Y:S02]  /*15410*/  IADD3 R9, P1, PT, R3, R9, RZ ;  /* 0x0000000903097210 */ /* 0x000fe40007f3e0ff */
[----:B------:R-:W-:-:S03]  /*15420*/  PRMT R31, RZ, 0x7610, R31 ;  /* 0x00007610ff1f7816 */ /* 0x000fc6000000001f */
[----:B--2---:R-:W-:-:S06]  /*15430*/  IMAD.X R10, R5, 0x1, R10, P1 ;  /* 0x00000001050a7824 */ /* 0x004fcc00008e060a */
[----:B0-----:R-:W-:Y:S02]  /*15440*/  @P2 IMAD.MOV.U32 R6, RZ, RZ, R9 ;  /* 0x000000ffff062224 */ /* 0x001fe400078e0009 */
[----:B------:R-:W-:-:S05]  /*15450*/  @P2 IMAD.MOV.U32 R7, RZ, RZ, R10 ;  /* 0x000000ffff072224 */ /* 0x000fca00078e000a */
[----:B------:R0:W2:Y:S01]  /*15460*/  @P2 LDG.E.U8 R31, desc[UR18][R6.64] ;  /* 0x00000012061f2981 */ /* 0x0000a2000c1e1100 */
[----:B------:R-:W-:Y:S02]  /*15470*/  ISETP.GT.AND P2, PT, R8, 0x71, PT ;  /* 0x000000710800780c */ /* 0x000fe40003f44270 */
[----:B----4-:R-:W-:Y:S02]  /*15480*/  IADD3 R11, P1, PT, R3, R11, RZ ;  /* 0x0000000b030b7210 */ /* 0x010fe40007f3e0ff */
[----:B------:R-:W-:-:S03]  /*15490*/  PRMT R47, RZ, 0x7610, R47 ;  /* 0x00007610ff2f7816 */ /* 0x000fc6000000002f */
[----:B------:R-:W-:-:S06]  /*154a0*/  IMAD.X R14, R5, 0x1, R14, P1 ;  /* 0x00000001050e7824 */ /* 0x000fcc00008e060e */
[----:B0-----:R-:W-:Y:S02]  /*154b0*/  @P2 IMAD.MOV.U32 R6, RZ, RZ, R11 ;  /* 0x000000ffff062224 */ /* 0x001fe400078e000b */
[----:B------:R-:W-:-:S05]  /*154c0*/  @P2 IMAD.MOV.U32 R7, RZ, RZ, R14 ;  /* 0x000000ffff072224 */ /* 0x000fca00078e000e */
[----:B------:R0:W4:Y:S01]  /*154d0*/  @P2 LDG.E.U8 R47, desc[UR18][R6.64] ;  /* 0x00000012062f2981 */ /* 0x000122000c1e1100 */
[----:B------:R-:W-:Y:S02]  /*154e0*/  ISETP.GT.AND P2, PT, R8, RZ, PT ;  /* 0x000000ff0800720c */ /* 0x000fe40003f44270 */
[----:B------:R-:W-:Y:S02]  /*154f0*/  IADD3 R0, P1, PT, R3, R0, RZ ;  /* 0x0000000003007210 */ /* 0x000fe40007f3e0ff */
[----:B------:R-:W-:-:S03]  /*15500*/  PRMT R17, RZ, 0x7610, R17 ;  /* 0x00007610ff117816 */ /* 0x000fc60000000011 */
[----:B------:R-:W-:-:S06]  /*15510*/  IMAD.X R2, R5, 0x1, R2, P1 ;  /* 0x0000000105027824 */ /* 0x000fcc00008e0602 */
[----:B0-----:R-:W-:Y:S02]  /*15520*/  @P2 IMAD.MOV.U32 R6, RZ, RZ, R0 ;  /* 0x000000ffff062224 */ /* 0x001fe400078e0000 */
[----:B------:R-:W-:-:S05]  /*15530*/  @P2 IMAD.MOV.U32 R7, RZ, RZ, R2 ;  /* 0x000000ffff072224 */ /* 0x000fca00078e0002 */
[----:B------:R0:W2:Y:S01]  /*15540*/  @P2 LDG.E.U8 R17, desc[UR18][R6.64] ;  /* 0x0000001206112981 */ /* 0x0000a2000c1e1100 */
[----:B------:R-:W-:-:S03]  /*15550*/  ISETP.GT.AND P2, PT, R8, 0x72, PT ;  /* 0x000000720800780c */ /* 0x000fc60003f44270 */
[----:B---3--:R-:W-:Y:S04]  /*15560*/  STL [R1+0x82c], R76 ;  /* 0x00082c4c01007387 */ /* 0x008fe80000100800 */
[----:B------:R-:W-:Y:S04]  /*15570*/  STL [R1+0x638], R9 ;  /* 0x0006380901007387 */ /* 0x000fe80000100800 */
[----:B------:R1:W-:Y:S04]  /*15580*/  STL [R1+0x634], R10 ;  /* 0x0006340a01007387 */ /* 0x0003e80000100800 */
[----:B-1----:R-:W3:Y:S04]  /*15590*/  LDL.LU R10, [R1+0x64c] ;  /* 0x00064c00010a7983 */ /* 0x002ee80000300800 */
[----:B------:R-:W2:Y:S04]  /*155a0*/  LDL.LU R9, [R1+0x650] ;  /* 0x0006500001097983 */ /* 0x000ea80000300800 */
[----:B------:R-:W-:Y:S04]  /*155b0*/  STL [R1+0x640], R11 ;  /* 0x0006400b01007387 */ /* 0x000fe80000100800 */
[----:B------:R1:W-:Y:S04]  /*155c0*/  STL [R1+0x63c], R14 ;  /* 0x00063c0e01007387 */ /* 0x0003e80000100800 */
[----:B-1----:R-:W4:Y:S04]  /*155d0*/  LDL.LU R14, [R1+0x654] ;  /* 0x00065400010e7983 */ /* 0x002f280000300800 */
[----:B------:R-:W4:Y:S01]  /*155e0*/  LDL.LU R11, [R1+0x658] ;  /* 0x00065800010b7983 */ /* 0x000f220000300800 */
[----:B------:R-:W-:-:S03]  /*155f0*/  IADD3 R15, P1, PT, R3, R15, RZ ;  /* 0x0000000f030f7210 */ /* 0x000fc60007f3e0ff */
[----:B------:R-:W-:Y:S02]  /*15600*/  STL [R1+0x83c], R0 ;  /* 0x00083c0001007387 */ /* 0x000fe40000100800 */
[----:B------:R-:W-:Y:S02]  /*15610*/  IMAD.X R68, R5, 0x1, R68, P1 ;  /* 0x0000000105447824 */ /* 0x000fe400008e0644 */
[----:B------:R-:W-:Y:S01]  /*15620*/  STL [R1+0x830], R2 ;  /* 0x0008300201007387 */ /* 0x000fe20000100800 */
[----:B0-----:R-:W-:-:S03]  /*15630*/  @P2 IMAD.MOV.U32 R6, RZ, RZ, R15 ;  /* 0x000000ffff062224 */ /* 0x001fc600078e000f */
[----:B------:R0:W-:Y:S04]  /*15640*/  STL [R1+0x648], R15 ;  /* 0x0006480f01007387 */ /* 0x0001e80000100800 */
[----:B------:R-:W-:Y:S04]  /*15650*/  STL [R1+0x644], R68 ;  /* 0x0006444401007387 */ /* 0x000fe80000100800 */
[----:B0-----:R-:W4:Y:S04]  /*15660*/  LDL.LU R15, [R1+0x65c] ;  /* 0x00065c00010f7983 */ /* 0x001f280000300800 */
[----:B------:R-:W4:Y:S01]  /*15670*/  LDL.LU R0, [R1+0x660] ;  /* 0x0006600001007983 */ /* 0x000f220000300800 */
[----:B------:R-:W-:Y:S01]  /*15680*/  PRMT R65, RZ, 0x7610, R65 ;  /* 0x00007610ff417816 */ /* 0x000fe20000000041 */
[----:B------:R-:W-:-:S05]  /*15690*/  @P2 IMAD.MOV.U32 R7, RZ, RZ, R68 ;  /* 0x000000ffff072224 */ /* 0x000fca00078e0044 */
[----:B------:R0:W4:Y:S01]  /*156a0*/  @P2 LDG.E.U8 R65, desc[UR18][R6.64] ;  /* 0x0000001206412981 */ /* 0x000122000c1e1100 */
[----:B------:R-:W-:Y:S02]  /*156b0*/  ISETP.GT.AND P2, PT, R8, 0x73, PT ;  /* 0x000000730800780c */ /* 0x000fe40003f44270 */
[----:B------:R-:W-:Y:S02]  /*156c0*/  PRMT R75, RZ, 0x7610, R75 ;  /* 0x00007610ff4b7816 */ /* 0x000fe4000000004b */
[----:B------:R-:W-:Y:S02]  /*156d0*/  PRMT R72, RZ, 0x7610, R72 ;  /* 0x00007610ff487816 */ /* 0x000fe40000000048 */
[----:B------:R-:W-:Y:S02]  /*156e0*/  PRMT R71, RZ, 0x7610, R71 ;  /* 0x00007610ff477816 */ /* 0x000fe40000000047 */
[----:B--2---:R-:W-:-:S05]  /*156f0*/  IADD3 R9, P1, PT, R3, R9, RZ ;  /* 0x0000000903097210 */ /* 0x004fca0007f3e0ff */
[----:B---3--:R-:W-:Y:S02]  /*15700*/  IMAD.X R10, R5, 0x1, R10, P1 ;  /* 0x00000001050a7824 */ /* 0x008fe400008e060a */
[----:B0-----:R-:W-:Y:S02]  /*15710*/  @P2 IMAD.MOV.U32 R6, RZ, RZ, R9 ;  /* 0x000000ffff062224 */ /* 0x001fe400078e0009 */
[----:B------:R-:W-:-:S05]  /*15720*/  @P2 IMAD.MOV.U32 R7, RZ, RZ, R10 ;  /* 0x000000ffff072224 */ /* 0x000fca00078e000a */
[----:B------:R0:W2:Y:S01]  /*15730*/  @P2 LDG.E.U8 R75, desc[UR18][R6.64] ;  /* 0x00000012064b2981 */ /* 0x0000a2000c1e1100 */
[----:B------:R-:W-:Y:S02]  /*15740*/  ISETP.GT.AND P2, PT, R8, 0x74, PT ;  /* 0x000000740800780c */ /* 0x000fe40003f44270 */
[----:B----4-:R-:W-:-:S05]  /*15750*/  IADD3 R11, P1, PT, R3, R11, RZ ;  /* 0x0000000b030b7210 */ /* 0x010fca0007f3e0ff */
[----:B------:R-:W-:-:S06]  /*15760*/  IMAD.X R14, R5, 0x1, R14, P1 ;  /* 0x00000001050e7824 */ /* 0x000fcc00008e060e */
[----:B0-----:R-:W-:Y:S02]  /*15770*/  @P2 IMAD.MOV.U32 R6, RZ, RZ, R11 ;  /* 0x000000ffff062224 */ /* 0x001fe400078e000b */
[----:B------:R-:W-:-:S05]  /*15780*/  @P2 IMAD.MOV.U32 R7, RZ, RZ, R14 ;  /* 0x000000ffff072224 */ /* 0x000fca00078e000e */
[----:B------:R0:W3:Y:S01]  /*15790*/  @P2 LDG.E.U8 R72, desc[UR18][R6.64] ;  /* 0x0000001206482981 */ /* 0x0000e2000c1e1100 */
[----:B------:R-:W-:-:S03]  /*157a0*/  ISETP.GT.AND P2, PT, R8, 0x75, PT ;  /* 0x000000750800780c */ /* 0x000fc60003f44270 */
[----:B------:R-:W-:Y:S04]  /*157b0*/  STL [R1+0x650], R9 ;  /* 0x0006500901007387 */ /* 0x000fe80000100800 */
[----:B------:R1:W-:Y:S01]  /*157c0*/  STL [R1+0x64c], R10 ;  /* 0x00064c0a01007387 */ /* 0x0003e20000100800 */
[----:B------:R-:W-:-:S05]  /*157d0*/  IADD3 R0, P1, PT, R3, R0, RZ ;  /* 0x0000000003007210 */ /* 0x000fca0007f3e0ff */
[----:B------:R-:W-:Y:S01]  /*157e0*/  IMAD.X R15, R5, 0x1, R15, P1 ;  /* 0x00000001050f7824 */ /* 0x000fe200008e060f */
[----:B-1----:R-:W4:Y:S01]  /*157f0*/  LDL.LU R10, [R1+0x1b8] ;  /* 0x0001b800010a7983 */ /* 0x002f220000300800 */
[----:B0-----:R-:W-:-:S03]  /*15800*/  @P2 IMAD.MOV.U32 R6, RZ, RZ, R0 ;  /* 0x000000ffff062224 */ /* 0x001fc600078e0000 */
[----:B------:R-:W2:Y:S01]  /*15810*/  LDL.LU R9, [R1+0x1bc] ;  /* 0x0001bc0001097983 */ /* 0x000ea20000300800 */
[----:B------:R-:W-:-:S05]  /*15820*/  @P2 IMAD.MOV.U32 R7, RZ, RZ, R15 ;  /* 0x000000ffff072224 */ /* 0x000fca00078e000f */
[----:B------:R-:W4:Y:S04]  /*15830*/  @P2 LDG.E.U8 R71, desc[UR18][R6.64] ;  /* 0x0000001206472981 */ /* 0x000f28000c1e1100 */
[----:B------:R-:W-:Y:S04]  /*15840*/  STL [R1+0x658], R11 ;  /* 0x0006580b01007387 */ /* 0x000fe80000100800 */
[----:B------:R0:W-:Y:S04]  /*15850*/  STL [R1+0x654], R14 ;  /* 0x0006540e01007387 */ /* 0x0001e80000100800 */
[----:B0-----:R-:W4:Y:S04]  /*15860*/  LDL.LU R14, [R1+0x1c0] ;  /* 0x0001c000010e7983 */ /* 0x001f280000300800 */
[----:B------:R-:W4:Y:S04]  /*15870*/  LDL.LU R2, [R1+0x1c4] ;  /* 0x0001c40001027983 */ /* 0x000f280000300800 */
[----:B------:R-:W4:Y:S01]  /*15880*/  LDL.LU R11, [R1+0x664] ;  /* 0x00066400010b7983 */ /* 0x000f220000300800 */
[----:B------:R-:W-:-:S03]  /*15890*/  ISETP.GT.AND P2, PT, R8, 0x76, PT ;  /* 0x000000760800780c */ /* 0x000fc60003f44270 */
[----:B---3--:R-:W-:Y:S04]  /*158a0*/  STL [R1+0x848], R72 ;  /* 0x0008484801007387 */ /* 0x008fe80000100800 */
[----:B------:R0:W-:Y:S04]  /*158b0*/  STL [R1+0x660], R0 ;  /* 0x0006600001007387 */ /* 0x0001e80000100800 */
[----:B------:R-:W-:Y:S04]  /*158c0*/  STL [R1+0x65c], R15 ;  /* 0x00065c0f01007387 */ /* 0x000fe80000100800 */
[----:B0-----:R-:W3:Y:S01]  /*158d0*/  LDL.LU R0, [R1+0x668] ;  /* 0x0006680001007983 */ /* 0x001ee20000300800 */
[----:B--2---:R-:W-:-:S05]  /*158e0*/  IADD3 R9, P1, PT, R3, R9, RZ ;  /* 0x0000000903097210 */ /* 0x004fca0007f3e0ff */
[----:B----4-:R-:W-:Y:S01]  /*158f0*/  IMAD.X R10, R5, 0x1, R10, P1 ;  /* 0x00000001050a7824 */ /* 0x010fe200008e060a */
[----:B------:R-:W-:Y:S01]  /*15900*/  STL [R1+0x840], R71 ;  /* 0x0008404701007387 */ /* 0x000fe20000100800 */
[----:B------:R-:W-:Y:S02]  /*15910*/  @P2 IMAD.MOV.U32 R6, RZ, RZ, R9 ;  /* 0x000000ffff062224 */ /* 0x000fe400078e0009 */
[----:B------:R-:W-:Y:S01]  /*15920*/  @P2 IMAD.MOV.U32 R7, RZ, RZ, R10 ;  /* 0x000000ffff072224 */ /* 0x000fe200078e000a */
[----:B------:R-:W-:Y:S04]  /*15930*/  STL [R1+0x1bc], R9 ;  /* 0x0001bc0901007387 */ /* 0x000fe80000100800 */
[----:B------:R0:W-:Y:S04]  /*15940*/  STL [R1+0x1b8], R10 ;  /* 0x0001b80a01007387 */ /* 0x0001e80000100800 */
[----:B0-----:R-:W2:Y:S04]  /*15950*/  LDL.LU R10, [R1+0x66c] ;  /* 0x00066c00010a7983 */ /* 0x001ea80000300800 */
[----:B------:R-:W4:Y:S01]  /*15960*/  LDL.LU R9, [R1+0x670] ;  /* 0x0006700001097983 */ /* 0x000f220000300800 */
[----:B------:R-:W-:-:S02]  /*15970*/  PRMT R69, RZ, 0x7610, R69 ;  /* 0x00007610ff457816 */ /* 0x000fc40000000045 */
[----:B------:R-:W-:-:S04]  /*15980*/  IADD3 R2, P1, PT, R3, R2, RZ ;  /* 0x0000000203027210 */ /* 0x000fc80007f3e0ff */
[----:B------:R0:W2:Y:S01]  /*15990*/  @P2 LDG.E.U8 R69, desc[UR18][R6.64] ;  /* 0x0000001206452981 */ /* 0x0000a2000c1e1100 */
[----:B------:R-:W-:Y:S01]  /*159a0*/  ISETP.GT.AND P2, PT, R8, 0x77, PT ;  /* 0x000000770800780c */ /* 0x000fe20003f44270 */
[----:B------:R-:W-:Y:S02]  /*159b0*/  IMAD.X R14, R5, 0x1, R14, P1 ;  /* 0x00000001050e7824 */ /* 0x000fe400008e060e */
[----:B------:R-:W-:Y:S04]  /*159c0*/  STL [R1+0x1c4], R2 ;  /* 0x0001c40201007387 */ /* 0x000fe80000100800 */
[----:B------:R1:W-:Y:S06]  /*159d0*/  STL [R1+0x1c0], R14 ;  /* 0x0001c00e01007387 */ /* 0x0003ec0000100800 */
[----:B0-----:R-:W-:-:S02]  /*159e0*/  @P2 IMAD.MOV.U32 R7, RZ, RZ, R14 ;  /* 0x000000ffff072224 */ /* 0x001fc400078e000e */
[----:B------:R-:W-:Y:S01]  /*159f0*/  @P2 IMAD.MOV.U32 R6, RZ, RZ, R2 ;  /* 0x000000ffff062224 */ /* 0x000fe200078e0002 */
[----:B-1----:R-:W2:Y:S04]  /*15a00*/  LDL.LU R14, [R1+0x674] ;  /* 0x00067400010e7983 */ /* 0x002ea80000300800 */
[----:B------:R-:W2:Y:S01]  /*15a10*/  LDL.LU R2, [R1+0x678] ;  /* 0x0006780001027983 */ /* 0x000ea20000300800 */
[----:B------:R-:W-:-:S06]  /*15a20*/  PRMT R67, RZ, 0x7610, R67 ;  /* 0x00007610ff437816 */ /* 0x000fcc0000000043 */
[----:B------:R0:W2:Y:S01]  /*15a30*/  @P2 LDG.E.U8 R67, desc[UR18][R6.64] ;  /* 0x0000001206432981 */ /* 0x0000a2000c1e1100 */
[----:B------:R-:W-:Y:S02]  /*15a40*/  ISETP.GT.AND P2, PT, R8, 0x78, PT ;  /* 0x000000780800780c */ /* 0x000fe40003f44270 */
[----:B------:R-:W-:Y:S02]  /*15a50*/  PRMT R30, RZ, 0x7610, R30 ;  /* 0x00007610ff1e7816 */ /* 0x000fe4000000001e */
[----:B---3--:R-:W-:-:S05]  /*15a60*/  IADD3 R0, P1, PT, R3, R0, RZ ;  /* 0x0000000003007210 */ /* 0x008fca0007f3e0ff */
[----:B------:R-:W-:Y:S01]  /*15a70*/  IMAD.X R11, R5, 0x1, R11, P1 ;  /* 0x00000001050b7824 */ /* 0x000fe200008e060b */
[----:B------:R-:W-:Y:S04]  /*15a80*/  STL [R1+0x668], R0 ;  /* 0x0006680001007387 */ /* 0x000fe80000100800 */
[----:B------:R1:W-:Y:S04]  /*15a90*/  STL [R1+0x664], R11 ;  /* 0x0006640b01007387 */ /* 0x0003e80000100800 */
[----:B------:R-:W3:Y:S04]  /*15aa0*/  LDL.LU R68, [R1+0x67c] ;  /* 0x00067c0001447983 */ /* 0x000ee80000300800 */
[----:B------:R-:W3:Y:S01]  /*15ab0*/  LDL.LU R15, [R1+0x680] ;  /* 0x00068000010f7983 */ /* 0x000ee20000300800 */
[----:B0-----:R-:W-:-:S02]  /*15ac0*/  @P2 IMAD.MOV.U32 R6, RZ, RZ, R0 ;  /* 0x000000ffff062224 */ /* 0x001fc400078e0000 */
[----:B------:R-:W-:Y:S02]  /*15ad0*/  @P2 IMAD.MOV.U32 R7, RZ, RZ, R11 ;  /* 0x000000ffff072224 */ /* 0x000fe400078e000b */
[----:B-1----:R-:W3:Y:S04]  /*15ae0*/  LDL.LU R11, [R1+0x684] ;  /* 0x00068400010b7983 */ /* 0x002ee80000300800 */
[----:B------:R-:W3:Y:S04]  /*15af0*/  LDL.LU R0, [R1+0x688] ;  /* 0x0006880001007983 */ /* 0x000ee80000300800 */
[----:B------:R0:W3:Y:S01]  /*15b00*/  @P2 LDG.E.U8 R30, desc[UR18][R6.64] ;  /* 0x00000012061e2981 */ /* 0x0000e2000c1e1100 */
[----:B------:R-:W-:-:S02]  /*15b10*/  ISETP.GT.AND P2, PT, R8, 0x79, PT ;  /* 0x000000790800780c */ /* 0x000fc40003f44270 */
[----:B----4-:R-:W-:-:S05]  /*15b20*/  IADD3 R9, P1, PT, R3, R9, RZ ;  /* 0x0000000903097210 */ /* 0x010fca0007f3e0ff */
[----:B--2---:R-:W-:Y:S01]  /*15b30*/  IMAD.X R10, R5, 0x1, R10, P1 ;  /* 0x00000001050a7824 */ /* 0x004fe200008e060a */
[----:B------:R-:W-:Y:S05]  /*15b40*/  STL [R1+0x670], R9 ;  /* 0x0006700901007387 */ /* 0x000fea0000100800 */
[----:B0-----:R-:W-:Y:S01]  /*15b50*/  @P2 IMAD.MOV.U32 R7, RZ, RZ, R10 ;  /* 0x000000ffff072224 */ /* 0x001fe200078e000a */
[----:B------:R0:W-:Y:S01]  /*15b60*/  STL [R1+0x66c], R10 ;  /* 0x00066c0a01007387 */ /* 0x0001e20000100800 */
[----:B------:R-:W-:-:S03]  /*15b70*/  @P2 IMAD.MOV.U32 R6, RZ, RZ, R9 ;  /* 0x000000ffff062224 */ /* 0x000fc600078e0009 */
[----:B0-----:R-:W2:Y:S04]  /*15b80*/  LDL.LU R10, [R1+0x68c] ;  /* 0x00068c00010a7983 */ /* 0x001ea80000300800 */
[----:B------:R-:W4:Y:S01]  /*15b90*/  LDL.LU R9, [R1+0x690] ;  /* 0x0006900001097983 */ /* 0x000f220000300800 */
[----:B------:R-:W-:-:S06]  /*15ba0*/  PRMT R46, RZ, 0x7610, R46 ;  /* 0x00007610ff2e7816 */ /* 0x000fcc000000002e */
[----:B------:R0:W2:Y:S01]  /*15bb0*/  @P2 LDG.E.U8 R46, desc[UR18][R6.64] ;  /* 0x00000012062e2981 */ /* 0x0000a2000c1e1100 */
[----:B------:R-:W-:Y:S02]  /*15bc0*/  ISETP.GT.AND P2, PT, R8, 0x7a, PT ;  /* 0x0000007a0800780c */ /* 0x000fe40003f44270 */
[----:B------:R-:W-:Y:S02]  /*15bd0*/  IADD3 R2, P1, PT, R3, R2, RZ ;  /* 0x0000000203027210 */ /* 0x000fe40007f3e0ff */
[----:B------:R-:W-:-:S03]  /*15be0*/  PRMT R54, RZ, 0x7610, R54 ;  /* 0x00007610ff367816 */ /* 0x000fc60000000036 */
[----:B------:R-:W-:-:S06]  /*15bf0*/  IMAD.X R14, R5, 0x1, R14, P1 ;  /* 0x00000001050e7824 */ /* 0x000fcc00008e060e */
[----:B0-----:R-:W-:Y:S02]  /*15c00*/  @P2 IMAD.MOV.U32 R6, RZ, RZ, R2 ;  /* 0x000000ffff062224 */ /* 0x001fe400078e0002 */
[----:B------:R-:W-:-:S05]  /*15c10*/  @P2 IMAD.MOV.U32 R7, RZ, RZ, R14 ;  /* 0x000000ffff072224 */ /* 0x000fca00078e000e */
[----:B------:R0:W2:Y:S01]  /*15c20*/  @P2 LDG.E.U8 R54, desc[UR18][R6.64] ;  /* 0x0000001206362981 */ /* 0x0000a2000c1e1100 */
[----:B------:R-:W-:-:S03]  /*15c30*/  ISETP.GT.AND P2, PT, R8, 0x7b, PT ;  /* 0x0000007b0800780c */ /* 0x000fc60003f44270 */
[----:B------:R-:W-:Y:S04]  /*15c40*/  STL [R1+0x678], R2 ;  /* 0x0006780201007387 */ /* 0x000fe80000100800 */
[----:B------:R1:W-:Y:S01]  /*15c50*/  STL [R1+0x674], R14 ;  /* 0x0006740e01007387 */ /* 0x0003e20000100800 */
[----:B------:R-:W-:-:S03]  /*15c60*/  PRMT R66, RZ, 0x7610, R66 ;  /* 0x00007610ff427816 */ /* 0x000fc60000000042 */
[----:B-1----:R-:W2:Y:S04]  /*15c70*/  LDL.LU R14, [R1+0x1c8] ;  /* 0x0001c800010e7983 */ /* 0x002ea80000300800 */
[----:B------:R-:W2:Y:S01]  /*15c80*/  LDL.LU R2, [R1+0x1cc] ;  /* 0x0001cc0001027983 */ /* 0x000ea20000300800 */
[----:B------:R-:W-:Y:S02]  /*15c90*/  PRMT R64, RZ, 0x7610, R64 ;  /* 0x00007610ff407816 */ /* 0x000fe40000000040 */
        /* <DEDUP_REMOVED lines=9> */
[----:B------:R-:W-:Y:S01]  /*15d30*/  @P2 IMAD.MOV.U32 R7, RZ, RZ, R11 ;  /* 0x000000ffff072224 */ /* 0x000fe200078e000b */
[----:B------:R-:W-:Y:S04]  /*15d40*/  STL [R1+0x680], R15 ;  /* 0x0006800f01007387 */ /* 0x000fe80000100800 */
[----:B------:R0:W3:Y:S01]  /*15d50*/  @P2 LDG.E.U8 R64, desc[UR18][R6.64] ;  /* 0x0000001206402981 */ /* 0x0000e2000c1e1100 */
[----:B------:R-:W-:-:S03]  /*15d60*/  ISETP.GT.AND P2, PT, R8, 0x7d, PT ;  /* 0x0000007d0800780c */ /* 0x000fc60003f44270 */
[----:B------:R-:W-:Y:S01]  /*15d70*/  STL [R1+0x67c], R68 ;  /* 0x00067c4401007387 */ /* 0x000fe20000100800 */
[----:B----4-:R-:W-:-:S03]  /*15d80*/  IADD3 R9, P1, PT, R3, R9, RZ ;  /* 0x0000000903097210 */ /* 0x010fc60007f3e0ff */
[----:B------:R-:W-:Y:S04]  /*15d90*/  STL [R1+0x688], R0 ;  /* 0x0006880001007387 */ /* 0x000fe80000100800 */
[----:B------:R1:W-:Y:S01]  /*15da0*/  STL [R1+0x684], R11 ;  /* 0x0006840b01007387 */ /* 0x0003e20000100800 */
[----:B--2---:R-:W-:-:S03]  /*15db0*/  IMAD.X R10, R5, 0x1, R10, P1 ;  /* 0x00000001050a7824 */ /* 0x004fc600008e060a */
[----:B-1----:R-:W2:Y:S04]  /*15dc0*/  LDL.LU R11, [R1+0x1d0] ;  /* 0x0001d000010b7983 */ /* 0x002ea80000300800 */
[----:B------:R-:W4:Y:S01]  /*15dd0*/  LDL.LU R0, [R1+0x1d4] ;  /* 0x0001d40001007983 */ /* 0x000f220000300800 */
[----:B0-----:R-:W-:-:S03]  /*15de0*/  @P2 IMAD.MOV.U32 R7, RZ, RZ, R10 ;  /* 0x000000ffff072224 */ /* 0x001fc600078e000a */
[----:B------:R-:W-:Y:S01]  /*15df0*/  STL [R1+0x690], R9 ;  /* 0x0006900901007387 */ /* 0x000fe20000100800 */
[----:B------:R-:W-:-:S03]  /*15e00*/  @P2 IMAD.MOV.U32 R6, RZ, RZ, R9 ;  /* 0x000000ffff062224 */ /* 0x000fc600078e0009 */
[----:B------:R0:W-:Y:S04]  /*15e10*/  STL [R1+0x68c], R10 ;  /* 0x00068c0a01007387 */ /* 0x0001e80000100800 */
[----:B0-----:R-:W3:Y:S04]  /*15e20*/  LDL.LU R10, [R1+0x1f8] ;  /* 0x0001f800010a7983 */ /* 0x001ee80000300800 */
[----:B------:R-:W3:Y:S01]  /*15e30*/  LDL.LU R9, [R1+0x20c] ;  /* 0x00020c0001097983 */ /* 0x000ee20000300800 */
[----:B------:R-:W-:-:S06]  /*15e40*/  PRMT R63, RZ, 0x7610, R63 ;  /* 0x00007610ff3f7816 */ /* 0x000fcc000000003f */
[----:B------:R0:W3:Y:S01]  /*15e50*/  @P2 LDG.E.U8 R63, desc[UR18][R6.64] ;  /* 0x00000012063f2981 */ /* 0x0000e2000c1e1100 */
[----:B------:R-:W-:Y:S02]  /*15e60*/  ISETP.GT.AND P2, PT, R8, 0x7e, PT ;  /* 0x0000007e0800780c */ /* 0x000fe40003f44270 */
[----:B------:R-:W-:-:S05]  /*15e70*/  IADD3 R2, P1, PT, R3, R2, RZ ;  /* 0x0000000203027210 */ /* 0x000fca0007f3e0ff */
[----:B------:R1:W-:Y:S06]  /*15e80*/  STL [R1+0x1cc], R2 ;  /* 0x0001cc0201007387 */ /* 0x0003ec0000100800 */
[----:B0-----:R-:W-:Y:S02]  /*15e90*/  @P2 IMAD.MOV.U32 R6, RZ, RZ, R2 ;  /* 0x000000ffff062224 */ /* 0x001fe400078e0002 */
[----:B-1----:R-:W0:Y:S01]  /*15ea0*/  S2R R2, SR_TID.X ;  /* 0x0000000000027919 */ /* 0x002e220000002100 */
[----:B------:R-:W-:Y:S01]  /*15eb0*/  IMAD.X R14, R5, 0x1, R14, P1 ;  /* 0x00000001050e7824 */ /* 0x000fe200008e060e */
[----:B------:R-:W-:-:S03]  /*15ec0*/  PRMT R61, RZ, 0x7610, R61 ;  /* 0x00007610ff3d7816 */ /* 0x000fc6000000003d */
[----:B------:R-:W-:Y:S01]  /*15ed0*/  @P2 IMAD.MOV.U32 R7, RZ, RZ, R14 ;  /* 0x000000ffff072224 */ /* 0x000fe200078e000e */
[----:B------:R-:W-:-:S04]  /*15ee0*/  ISETP.GT.AND P4, PT, R8, 0x7f, PT ;  /* 0x0000007f0800780c */ /* 0x000fc80003f84270 */
[----:B------:R1:W3:Y:S04]  /*15ef0*/  @P2 LDG.E.U8 R61, desc[UR18][R6.64] ;  /* 0x00000012063d2981 */ /* 0x0002e8000c1e1100 */
[----:B------:R1:W-:Y:S01]  /*15f00*/  STL [R1+0x1c8], R14 ;  /* 0x0001c80e01007387 */ /* 0x0003e20000100800 */
[----:B------:R-:W-:-:S03]  /*15f10*/  SHF.R.S32.HI R88, RZ, 0x1f, R4 ;  /* 0x0000001fff587819 */ /* 0x000fc60000011404 */
[----:B------:R-:W3:Y:S01]  /*15f20*/  LDL.LU R15, [R1+0x1d8] ;  /* 0x0001d800010f7983 */ /* 0x000ee20000300800 */
[----:B------:R-:W-:-:S03]  /*15f30*/  IMAD.MOV.U32 R84, RZ, RZ, R12 ;  /* 0x000000ffff547224 */ /* 0x000fc600078e000c */
[----:B-1----:R-:W3:Y:S01]  /*15f40*/  LDL.LU R14, [R1+0x1dc] ;  /* 0x0001dc00010e7983 */ /* 0x002ee20000300800 */
[----:B0-----:R-:W-:-:S04]  /*15f50*/  LOP3.LUT R2, R2, 0x7f, RZ, 0xc0, !PT ;  /* 0x0000007f02027812 */ /* 0x001fc800078ec0ff */
[----:B------:R-:W-:Y:S02]  /*15f60*/  ISETP.GE.AND P1, PT, R2, R8, PT ;  /* 0x000000080200720c */ /* 0x000fe40003f26270 */
[----:B----4-:R-:W-:-:S05]  /*15f70*/  IADD3 R0, P2, PT, R3, R0, RZ ;  /* 0x0000000003007210 */ /* 0x010fca0007f5e0ff */
[----:B--2---:R-:W-:Y:S01]  /*15f80*/  IMAD.X R11, R5, 0x1, R11, P2 ;  /* 0x00000001050b7824 */ /* 0x004fe200010e060b */
[----:B------:R0:W-:Y:S01]  /*15f90*/  STL [R1+0x1d4], R0 ;  /* 0x0001d40001007387 */ /* 0x0001e20000100800 */
[----:B------:R-:W-:-:S03]  /*15fa0*/  @P4 IMAD.MOV.U32 R6, RZ, RZ, R0 ;  /* 0x000000ffff064224 */ /* 0x000fc600078e0000 */
[----:B------:R1:W-:Y:S04]  /*15fb0*/  STL [R1+0x1d0], R11 ;  /* 0x0001d00b01007387 */ /* 0x0003e80000100800 */
[----:B------:R-:W2:Y:S04]  /*15fc0*/  LDL.LU R12, [R1+0x234] ;  /* 0x00023400010c7983 */ /* 0x000ea80000300800 */
[----:B0-----:R-:W4:Y:S01]  /*15fd0*/  LDL.LU R0, [R1+0x238] ;  /* 0x0002380001007983 */ /* 0x001f220000300800 */
[----:B---3--:R-:W-:-:S05]  /*15fe0*/  IADD3 R9, P2, PT, R4, R9, RZ ;  /* 0x0000000904097210 */ /* 0x008fca0007f5e0ff */
[----:B------:R-:W-:Y:S01]  /*15ff0*/  IMAD.X R10, R88, 0x1, R10, P2 ;  /* 0x00000001580a7824 */ /* 0x000fe200010e060a */
[----:B------:R0:W-:Y:S01]  /*16000*/  STL [R1+0x20c], R9 ;  /* 0x00020c0901007387 */ /* 0x0001e20000100800 */
[----:B------:R-:W-:Y:S02]  /*16010*/  @P4 IMAD.MOV.U32 R7, RZ, RZ, R11 ;  /* 0x000000ffff074224 */ /* 0x000fe400078e000b */
[----:B------:R-:W-:Y:S01]  /*16020*/  @!P1 IMAD.MOV.U32 R8, RZ, RZ, R9 ;  /* 0x000000ffff089224 */ /* 0x000fe200078e0009 */
[----:B------:R3:W-:Y:S04]  /*16030*/  STL [R1+0x1f8], R10 ;  /* 0x0001f80a01007387 */ /* 0x0007e80000100800 */
[----:B-1----:R-:W2:Y:S01]  /*16040*/  LDL.LU R11, [R1+0x274] ;  /* 0x00027400010b7983 */ /* 0x002ea20000300800 */
[----:B0-----:R-:W-:-:S03]  /*16050*/  @!P1 IMAD.MOV.U32 R9, RZ, RZ, R10 ;  /* 0x000000ffff099224 */ /* 0x001fc600078e000a */
[----:B---3--:R-:W3:Y:S01]  /*16060*/  LDL.LU R10, [R1+0x278] ;  /* 0x00027800010a7983 */ /* 0x008ee20000300800 */
[----:B------:R-:W-:-:S06]  /*16070*/  PRMT R60, RZ, 0x7610, R60 ;  /* 0x00007610ff3c7816 */ /* 0x000fcc000000003c */
[----:B------:R0:W3:Y:S01]  /*16080*/  @P4 LDG.E.U8 R60, desc[UR18][R6.64] ;  /* 0x00000012063c4981 */ /* 0x0000e2000c1e1100 */
[----:B------:R-:W-:Y:S01]  /*16090*/  BAR.SYNC.DEFER_BLOCKING 0x0 ;  /* 0x0000000000007b1d */ /* 0x000fe20000010000 */
[----:B0-----:R-:W-:Y:S02]  /*160a0*/  PRMT R6, RZ, 0x7610, R6 ;  /* 0x00007610ff067816 */ /* 0x001fe40000000006 */
[----:B------:R-:W-:Y:S02]  /*160b0*/  PRMT R48, RZ, 0x7610, R48 ;  /* 0x00007610ff307816 */ /* 0x000fe40000000030 */
[----:B------:R-:W-:-:S05]  /*160c0*/  IADD3 R14, P2, PT, R4, R14, RZ ;  /* 0x0000000e040e7210 */ /* 0x000fca0007f5e0ff */
[----:B------:R-:W-:Y:S01]  /*160d0*/  IMAD.X R15, R88, 0x1, R15, P2 ;  /* 0x00000001580f7824 */ /* 0x000fe200010e060f */
[----:B------:R0:W3:Y:S04]  /*160e0*/  @!P1 LDG.E.U8 R6, desc[UR18][R8.64] ;  /* 0x0000001208069981 */ /* 0x0000e8000c1e1100 */
[----:B------:R-:W-:Y:S04]  /*160f0*/  STL [R1+0x1dc], R14 ;  /* 0x0001dc0e01007387 */ /* 0x000fe80000100800 */
[----:B------:R1:W-:Y:S01]  /*16100*/  STL [R1+0x1d8], R15 ;  /* 0x0001d80f01007387 */ /* 0x0003e20000100800 */
[----:B0-----:R-:W-:-:S02]  /*16110*/  @!P1 IMAD.MOV.U32 R8, RZ, RZ, R14 ;  /* 0x000000ffff089224 */ /* 0x001fc400078e000e */
[----:B------:R-:W-:-:S05]  /*16120*/  @!P1 IMAD.MOV.U32 R9, RZ, RZ, R15 ;  /* 0x000000ffff099224 */ /* 0x000fca00078e000f */
[----:B------:R0:W3:Y:S04]  /*16130*/  @!P1 LDG.E.U8 R48, desc[UR18][R8.64] ;  /* 0x0000001208309981 */ /* 0x0000e8000c1e1100 */
[----:B-1----:R-:W3:Y:S04]  /*16140*/  LDL.LU R15, [R1+0x2b4] ;  /* 0x0002b400010f7983 */ /* 0x002ee80000300800 */
[----:B------:R-:W3:Y:S01]  /*16150*/  LDL.LU R14, [R1+0x2b8] ;  /* 0x0002b800010e7983 */ /* 0x000ee20000300800 */
[----:B----4-:R-:W-:-:S05]  /*16160*/  IADD3 R0, P2, PT, R4, R0, RZ ;  /* 0x0000000004007210 */ /* 0x010fca0007f5e0ff */
[----:B--2---:R-:W-:Y:S01]  /*16170*/  IMAD.X R12, R88, 0x1, R12, P2 ;  /* 0x00000001580c7824 */ /* 0x004fe200010e060c */
[----:B------:R-:W-:Y:S01]  /*16180*/  STL [R1+0x238], R0 ;  /* 0x0002380001007387 */ /* 0x000fe20000100800 */
[----:B0-----:R-:W-:Y:S02]  /*16190*/  @!P1 IMAD.MOV.U32 R8, RZ, RZ, R0 ;  /* 0x000000ffff089224 */ /* 0x001fe400078e0000 */
[----:B------:R-:W-:Y:S01]  /*161a0*/  @!P1 IMAD.MOV.U32 R9, RZ, RZ, R12 ;  /* 0x000000ffff099224 */ /* 0x000fe200078e000c */
[----:B------:R0:W-:Y:S04]  /*161b0*/  STL [R1+0x234], R12 ;  /* 0x0002340c01007387 */ /* 0x0001e80000100800 */
[----:B0-----:R-:W2:Y:S01]  /*161c0*/  LDL.LU R12, [R1+0x2f4] ;  /* 0x0002f400010c7983 */ /* 0x001ea20000300800 */
[----:B---3--:R-:W-:-:S03]  /*161d0*/  IADD3 R10, P2, PT, R4, R10, RZ ;  /* 0x0000000a040a7210 */ /* 0x008fc60007f5e0ff */
[----:B------:R-:W3:Y:S02]  /*161e0*/  LDL.LU R0, [R1+0x2f8] ;  /* 0x0002f80001007983 */ /* 0x000ee40000300800 */
[----:B------:R-:W-:Y:S02]  /*161f0*/  IMAD.X R11, R88, 0x1, R11, P2 ;  /* 0x00000001580b7824 */ /* 0x000fe400010e060b */
[----:B------:R0:W-:Y:S04]  /*16200*/  STL [R1+0x278], R10 ;  /* 0x0002780a01007387 */ /* 0x0001e80000100800 */
[----:B------:R1:W-:Y:S04]  /*16210*/  STL [R1+0x274], R11 ;  /* 0x0002740b01007387 */ /* 0x0003e80000100800 */
[----:B------:R-:W4:Y:S04]  /*16220*/  LDL.LU R71, [R1+0x334] ;  /* 0x0003340001477983 */ /* 0x000f280000300800 */
[----:B------:R-:W4:Y:S01]  /*16230*/  LDL.LU R68, [R1+0x338] ;  /* 0x0003380001447983 */ /* 0x000f220000300800 */
[----:B------:R-:W-:-:S06]  /*16240*/  PRMT R7, RZ, 0x7610, R7 ;  /* 0x00007610ff077816 */ /* 0x000fcc0000000007 */
[----:B------:R0:W4:Y:S02]  /*16250*/  @!P1 LDG.E.U8 R7, desc[UR18][R8.64] ;  /* 0x0000001208079981 */ /* 0x000124000c1e1100 */
[----:B0-----:R-:W-:Y:S02]  /*16260*/  PRMT R8, RZ, 0x7610, R8 ;  /* 0x00007610ff087816 */ /* 0x001fe40000000008 */
[----:B------:R-:W-:-:S04]  /*16270*/  PRMT R9, RZ, 0x7610, R9 ;  /* 0x00007610ff097816 */ /* 0x000fc80000000009 */
[----:B------:R0:W4:Y:S01]  /*16280*/  @!P1 LDG.E.U8 R8, desc[UR18][R10.64] ;  /* 0x000000120a089981 */ /* 0x000122000c1e1100 */
[----:B------:R-:W-:Y:S01]  /*16290*/  IMAD.MOV.U32 R86, RZ, RZ, R13 ;  /* 0x000000ffff567224 */ /* 0x000fe200078e000d */
[----:B------:R-:W-:-:S05]  /*162a0*/  IADD3 R14, P2, PT, R4, R14, RZ ;  /* 0x0000000e040e7210 */ /* 0x000fca0007f5e0ff */
[----:B------:R-:W-:Y:S01]  /*162b0*/  IMAD.X R15, R88, 0x1, R15, P2 ;  /* 0x00000001580f7824 */ /* 0x000fe200010e060f */
[----:B------:R-:W-:Y:S01]  /*162c0*/  STL [R1+0x2b8], R14 ;  /* 0x0002b80e01007387 */ /* 0x000fe20000100800 */
[----:B0-----:R-:W-:Y:S02]  /*162d0*/  @!P1 IMAD.MOV.U32 R10, RZ, RZ, R14 ;  /* 0x000000ffff0a9224 */ /* 0x001fe400078e000e */
[----:B-1----:R-:W-:Y:S01]  /*162e0*/  @!P1 IMAD.MOV.U32 R11, RZ, RZ, R15 ;  /* 0x000000ffff0b9224 */ /* 0x002fe200078e000f */
[----:B------:R0:W-:Y:S04]  /*162f0*/  STL [R1+0x2b4], R15 ;  /* 0x0002b40f01007387 */ /* 0x0001e80000100800 */
[----:B------:R1:W4:Y:S04]  /*16300*/  @!P1 LDG.E.U8 R9, desc[UR18][R10.64] ;  /* 0x000000120a099981 */ /* 0x000328000c1e1100 */
[----:B0-----:R-:W4:Y:S04]  /*16310*/  LDL.LU R15, [R1+0x374] ;  /* 0x00037400010f7983 */ /* 0x001f280000300800 */
[----:B------:R-:W4:Y:S01]  /*16320*/  LDL.LU R14, [R1+0x378] ;  /* 0x00037800010e7983 */ /* 0x000f220000300800 */
[----:B-1----:R-:W-:-:S02]  /*16330*/  PRMT R10, RZ, 0x7610, R10 ;  /* 0x00007610ff0a7816 */ /* 0x002fc4000000000a */
[----:B---3--:R-:W-:-:S05]  /*16340*/  IADD3 R0, P2, PT, R4, R0, RZ ;  /* 0x0000000004007210 */ /* 0x008fca0007f5e0ff */
[----:B--2---:R-:W-:Y:S01]  /*16350*/  IMAD.X R12, R88, 0x1, R12, P2 ;  /* 0x00000001580c7824 */ /* 0x004fe200010e060c */
[----:B------:R-:W-:Y:S03]  /*16360*/  STL [R1+0x2f8], R0 ;  /* 0x0002f80001007387 */ /* 0x000fe60000100800 */
[----:B------:R-:W-:Y:S01]  /*16370*/  @!P1 IMAD.MOV.U32 R13, RZ, RZ, R12 ;  /* 0x000000ffff0d9224 */ /* 0x000fe200078e000c */
[----:B------:R0:W-:Y:S04]  /*16380*/  STL [R1+0x2f4], R12 ;  /* 0x0002f40c01007387 */ /* 0x0001e80000100800 */
[----:B------:R-:W2:Y:S01]  /*16390*/  LDL.LU R72, [R1+0x3b4] ;  /* 0x0003b40001487983 */ /* 0x000ea20000300800 */
[----:B----4-:R-:W-:Y:S01]  /*163a0*/  IADD3 R68, P2, PT, R4, R68, RZ ;  /* 0x0000004404447210 */ /* 0x010fe20007f5e0ff */
[----:B0-----:R-:W-:-:S02]  /*163b0*/  @!P1 IMAD.MOV.U32 R12, RZ, RZ, R0 ;  /* 0x000000ffff0c9224 */ /* 0x001fc400078e0000 */
[----:B------:R-:W3:Y:S02]  /*163c0*/  LDL.LU R0, [R1+0x3b8] ;  /* 0x0003b80001007983 */ /* 0x000ee40000300800 */
[----:B------:R-:W-:Y:S02]  /*163d0*/  IMAD.X R71, R88, 0x1, R71, P2 ;  /* 0x0000000158477824 */ /* 0x000fe400010e0647 */
[----:B------:R-:W-:Y:S04]  /*163e0*/  STL [R1+0x338], R68 ;  /* 0x0003384401007387 */ /* 0x000fe80000100800 */
[----:B------:R0:W4:Y:S04]  /*163f0*/  @!P1 LDG.E.U8 R10, desc[UR18][R12.64] ;  /* 0x000000120c0a9981 */ /* 0x000128000c1e1100 */
[----:B------:R1:W-:Y:S04]  /*16400*/  STL [R1+0x334], R71 ;  /* 0x0003344701007387 */ /* 0x0003e80000100800 */
[----:B------:R-:W4:Y:S01]  /*16410*/  LDL.LU R76, [R1+0x1e0] ;  /* 0x0001e000014c7983 */ /* 0x000f220000300800 */
[----:B0-----:R-:W-:-:S03]  /*16420*/  @!P1 IMAD.MOV.U32 R13, RZ, RZ, R71 ;  /* 0x000000ffff0d9224 */ /* 0x001fc600078e0047 */
[----:B-1----:R-:W4:Y:S01]  /*16430*/  LDL.LU R71, [R1+0x1e4] ;  /* 0x0001e40001477983 */ /* 0x002f220000300800 */
[----:B------:R-:W-:Y:S01]  /*16440*/  PRMT R11, RZ, 0x7610, R11 ;  /* 0x00007610ff0b7816 */ /* 0x000fe2000000000b */
[----:B------:R-:W-:-:S05]  /*16450*/  @!P1 IMAD.MOV.U32 R12, RZ, RZ, R68 ;  /* 0x000000ffff0c9224 */ /* 0x000fca00078e0044 */
[----:B------:R0:W4:Y:S02]  /*16460*/  @!P1 LDG.E.U8 R11, desc[UR18][R12.64] ;  /* 0x000000120c0b9981 */ /* 0x000124000c1e1100 */
[----:B0-----:R-:W-:Y:S02]  /*16470*/  PRMT R12, RZ, 0x7610, R12 ;  /* 0x00007610ff0c7816 */ /* 0x001fe4000000000c */
[----:B------:R-:W-:-:S05]  /*16480*/  IADD3 R14, P2, PT, R4, R14, RZ ;  /* 0x0000000e040e7210 */ /* 0x000fca0007f5e0ff */
[----:B------:R-:W-:Y:S01]  /*16490*/  IMAD.X R15, R88, 0x1, R15, P2 ;  /* 0x00000001580f7824 */ /* 0x000fe200010e060f */
[----:B------:R0:W-:Y:S04]  /*164a0*/  STL [R1+0x378], R14 ;  /* 0x0003780e01007387 */ /* 0x0001e80000100800 */
[----:B------:R1:W-:Y:S04]  /*164b0*/  STL [R1+0x374], R15 ;  /* 0x0003740f01007387 */ /* 0x0003e80000100800 */
[----:B------:R-:W4:Y:S04]  /*164c0*/  LDL.LU R77, [R1+0x23c] ;  /* 0x00023c00014d7983 */ /* 0x000f280000300800 */
[----:B------:R-:W4:Y:S04]  /*164d0*/  LDL.LU R68, [R1+0x240] ;  /* 0x0002400001447983 */ /* 0x000f280000300800 */
[----:B------:R0:W4:Y:S04]  /*164e0*/  @!P1 LDG.E.U8 R12, desc[UR18][R14.64] ;  /* 0x000000120e0c9981 */ /* 0x000128000c1e1100 */
[----:B------:R-:W-:Y:S04]  /*164f0*/  STS.U8 [R2+UR9+0x4000], R17 ;  /* 0x0040001102007988 */ /* 0x000fe80008000009 */
[----:B------:R-:W-:Y:S01]  /*16500*/  STS.U8 [R2+UR9+0x4400], R16 ;  /* 0x0044001002007988 */ /* 0x000fe20008000009 */
[----:B---3--:R-:W-:-:S05]  /*16510*/  IADD3 R0, P2, PT, R4, R0, RZ ;  /* 0x0000000004007210 */ /* 0x008fca0007f5e0ff */
[----:B--2---:R-:W-:Y:S01]  /*16520*/  IMAD.X R72, R88, 0x1, R72, P2 ;  /* 0x0000000158487824 */ /* 0x004fe200010e0648 */
[----:B------:R-:W-:Y:S01]  /*16530*/  STL [R1+0x3b8], R0 ;  /* 0x0003b80001007387 */ /* 0x000fe20000100800 */
[----:B0-----:R-:W-:Y:S02]  /*16540*/  @!P1 IMAD.MOV.U32 R14, RZ, RZ, R0 ;  /* 0x000000ffff0e9224 */ /* 0x001fe400078e0000 */
[----:B-1----:R-:W-:Y:S01]  /*16550*/  @!P1 IMAD.MOV.U32 R15, RZ, RZ, R72 ;  /* 0x000000ffff0f9224 */ /* 0x002fe200078e0048 */
[----:B------:R0:W-:Y:S04]  /*16560*/  STL [R1+0x3b4], R72 ;  /* 0x0003b44801007387 */ /* 0x0001e80000100800 */
[----:B0-----:R-:W2:Y:S01]  /*16570*/  LDL.LU R72, [R1+0x27c] ;  /* 0x00027c0001487983 */ /* 0x001ea20000300800 */
[----:B----4-:R-:W-:-:S03]  /*16580*/  IADD3 R71, P2, PT, R4, R71, RZ ;  /* 0x0000004704477210 */ /* 0x010fc60007f5e0ff */
[----:B------:R-:W3:Y:S02]  /*16590*/  LDL.LU R0, [R1+0x280] ;  /* 0x0002800001007983 */ /* 0x000ee40000300800 */
[----:B------:R-:W-:Y:S02]  /*165a0*/  IMAD.X R76, R88, 0x1, R76, P2 ;  /* 0x00000001584c7824 */ /* 0x000fe400010e064c */
[----:B------:R-:W-:Y:S01]  /*165b0*/  STL [R1+0x1e4], R71 ;  /* 0x0001e44701007387 */ /* 0x000fe20000100800 */
[----:B------:R-:W-:Y:S02]  /*165c0*/  @!P1 IMAD.MOV.U32 R16, RZ, RZ, R71 ;  /* 0x000000ffff109224 */ /* 0x000fe400078e0047 */
[----:B------:R-:W-:Y:S01]  /*165d0*/  @!P1 IMAD.MOV.U32 R17, RZ, RZ, R76 ;  /* 0x000000ffff119224 */ /* 0x000fe200078e004c */
[----:B------:R0:W-:Y:S04]  /*165e0*/  STL [R1+0x1e0], R76 ;  /* 0x0001e04c01007387 */ /* 0x0001e80000100800 */
[----:B0-----:R-:W4:Y:S04]  /*165f0*/  LDL.LU R76, [R1+0x2bc] ;  /* 0x0002bc00014c7983 */ /* 0x001f280000300800 */
[----:B------:R-:W4:Y:S01]  /*16600*/  LDL.LU R71, [R1+0x2c0] ;  /* 0x0002c00001477983 */ /* 0x000f220000300800 */
[----:B------:R-:W-:-:S06]  /*16610*/  PRMT R13, RZ, 0x7610, R13 ;  /* 0x00007610ff0d7816 */ /* 0x000fcc000000000d */
[----:B------:R0:W4:Y:S02]  /*16620*/  @!P1 LDG.E.U8 R13, desc[UR18][R14.64] ;  /* 0x000000120e0d9981 */ /* 0x000124000c1e1100 */
[----:B0-----:R-:W-:Y:S02]  /*16630*/  PRMT R14, RZ, 0x7610, R14 ;  /* 0x00007610ff0e7816 */ /* 0x001fe4000000000e */
[----:B------:R-:W-:-:S04]  /*16640*/  PRMT R15, RZ, 0x7610, R15 ;  /* 0x00007610ff0f7816 */ /* 0x000fc8000000000f */
[----:B------:R0:W4:Y:S01]  /*16650*/  @!P1 LDG.E.U8 R14, desc[UR18][R16.64] ;  /* 0x00000012100e9981 */ /* 0x000122000c1e1100 */
[----:B------:R-:W-:-:S05]  /*16660*/  IADD3 R68, P2, PT, R4, R68, RZ ;  /* 0x0000004404447210 */ /* 0x000fca0007f5e0ff */
[----:B------:R-:W-:Y:S01]  /*16670*/  IMAD.X R77, R88, 0x1, R77, P2 ;  /* 0x00000001584d7824 */ /* 0x000fe200010e064d */
[----:B------:R-:W-:Y:S01]  /*16680*/  STL [R1+0x240], R68 ;  /* 0x0002404401007387 */ /* 0x000fe20000100800 */
[----:B0-----:R-:W-:Y:S02]  /*16690*/  @!P1 IMAD.MOV.U32 R16, RZ, RZ, R68 ;  /* 0x000000ffff109224 */ /* 0x001fe400078e0044 */
[----:B------:R-:W-:Y:S01]  /*166a0*/  @!P1 IMAD.MOV.U32 R17, RZ, RZ, R77 ;  /* 0x000000ffff119224 */ /* 0x000fe200078e004d */
[----:B------:R0:W-:Y:S04]  /*166b0*/  STL [R1+0x23c], R77 ;  /* 0x00023c4d01007387 */ /* 0x0001e80000100800 */
[----:B------:R-:W-:Y:S04]  /*166c0*/  STS.U8 [R2+UR9+0x4800], R19 ;  /* 0x0048001302007988 */ /* 0x000fe80008000009 */
[----:B------:R1:W4:Y:S04]  /*166d0*/  @!P1 LDG.E.U8 R15, desc[UR18][R16.64] ;  /* 0x00000012100f9981 */ /* 0x000328000c1e1100 */
[----:B0-----:R-:W4:Y:S04]  /*166e0*/  LDL.LU R77, [R1+0x2fc] ;  /* 0x0002fc00014d7983 */ /* 0x001f280000300800 */
[----:B------:R-:W4:Y:S01]  /*166f0*/  LDL.LU R68, [R1+0x300] ;  /* 0x0003000001447983 */ /* 0x000f220000300800 */
[----:B-1----:R-:W-:-:S03]  /*16700*/  PRMT R16, RZ, 0x7610, R16 ;  /* 0x00007610ff107816 */ /* 0x002fc60000000010 */
[----:B------:R0:W-:Y:S01]  /*16710*/  STS.U8 [R2+UR9+0x4c00], R18 ;  /* 0x004c001202007988 */ /* 0x0001e20008000009 */
[----:B---3--:R-:W-:-:S05]  /*16720*/  IADD3 R0, P2, PT, R4, R0, RZ ;  /* 0x0000000004007210 */ /* 0x008fca0007f5e0ff */
[----:B--2---:R-:W-:Y:S01]  /*16730*/  IMAD.X R72, R88, 0x1, R72, P2 ;  /* 0x0000000158487824 */ /* 0x004fe200010e0648 */
[----:B------:R-:W-:Y:S01]  /*16740*/  STL [R1+0x280], R0 ;  /* 0x0002800001007387 */ /* 0x000fe20000100800 */
[----:B0-----:R-:W-:Y:S02]  /*16750*/  @!P1 IMAD.MOV.U32 R18, RZ, RZ, R0 ;  /* 0x000000ffff129224 */ /* 0x001fe400078e0000 */
[----:B------:R-:W-:Y:S01]  /*16760*/  @!P1 IMAD.MOV.U32 R19, RZ, RZ, R72 ;  /* 0x000000ffff139224 */ /* 0x000fe200078e0048 */
[----:B------:R0:W-:Y:S04]  /*16770*/  STL [R1+0x27c], R72 ;  /* 0x00027c4801007387 */ /* 0x0001e80000100800 */
[----:B------:R1:W2:Y:S04]  /*16780*/  @!P1 LDG.E.U8 R16, desc[UR18][R18.64] ;  /* 0x0000001212109981 */ /* 0x0002a8000c1e1100 */
[----:B0-----:R-:W3:Y:S01]  /*16790*/  LDL.LU R72, [R1+0x33c] ;  /* 0x00033c0001487983 */ /* 0x001ee20000300800 */
[----:B----4-:R-:W-:-:S03]  /*167a0*/  IADD3 R71, P2, PT, R4, R71, RZ ;  /* 0x0000004704477210 */ /* 0x010fc60007f5e0ff */
[----:B------:R-:W4:Y:S02]  /*167b0*/  LDL.LU R0, [R1+0x340] ;  /* 0x0003400001007983 */ /* 0x000f240000300800 */
[----:B------:R-:W-:Y:S02]  /*167c0*/  IMAD.X R76, R88, 0x1, R76, P2 ;  /* 0x00000001584c7824 */ /* 0x000fe400010e064c */
[----:B------:R-:W-:Y:S01]  /*167d0*/  STL [R1+0x2c0], R71 ;  /* 0x0002c04701007387 */ /* 0x000fe20000100800 */
[----:B-1----:R-:W-:Y:S02]  /*167e0*/  @!P1 IMAD.MOV.U32 R18, RZ, RZ, R71 ;  /* 0x000000ffff129224 */ /* 0x002fe400078e0047 */
[----:B------:R-:W-:Y:S01]  /*167f0*/  @!P1 IMAD.MOV.U32 R19, RZ, RZ, R76 ;  /* 0x000000ffff139224 */ /* 0x000fe200078e004c */
[----:B------:R0:W-:Y:S04]  /*16800*/  STL [R1+0x2bc], R76 ;  /* 0x0002bc4c01007387 */ /* 0x0001e80000100800 */
[----:B0-----:R-:W2:Y:S04]  /*16810*/  LDL.LU R76, [R1+0x37c] ;  /* 0x00037c00014c7983 */ /* 0x001ea80000300800 */
[----:B------:R-:W2:Y:S01]  /*16820*/  LDL.LU R71, [R1+0x380] ;  /* 0x0003800001477983 */ /* 0x000ea20000300800 */
[----:B------:R-:W-:-:S03]  /*16830*/  PRMT R17, RZ, 0x7610, R17 ;  /* 0x00007610ff117816 */ /* 0x000fc60000000011 */
[----:B------:R-:W-:Y:S04]  /*16840*/  STS.U8 [R2+UR9+0x5000], R21 ;  /* 0x0050001502007988 */ /* 0x000fe80008000009 */
[----:B------:R0:W2:Y:S04]  /*16850*/  @!P1 LDG.E.U8 R17, desc[UR18][R18.64] ;  /* 0x0000001212119981 */ /* 0x0000a8000c1e1100 */
[----:B------:R1:W-:Y:S01]  /*16860*/  STS.U8 [R2+UR9+0x5400], R20 ;  /* 0x0054001402007988 */ /* 0x0003e20008000009 */
[----:B0-----:R-:W-:Y:S02]  /*16870*/  PRMT R18, RZ, 0x7610, R18 ;  /* 0x00007610ff127816 */ /* 0x001fe40000000012 */
[----:B------:R-:W-:-:S05]  /*16880*/  IADD3 R68, P2, PT, R4, R68, RZ ;  /* 0x0000004404447210 */ /* 0x000fca0007f5e0ff */
[----:B------:R-:W-:Y:S01]  /*16890*/  IMAD.X R77, R88, 0x1, R77, P2 ;  /* 0x00000001584d7824 */ /* 0x000fe200010e064d */
[----:B------:R0:W-:Y:S01]  /*168a0*/  STL [R1+0x300], R68 ;  /* 0x0003004401007387 */ /* 0x0001e20000100800 */
[----:B-1----:R-:W-:Y:S02]  /*168b0*/  @!P1 IMAD.MOV.U32 R20, RZ, RZ, R68 ;  /* 0x000000ffff149224 */ /* 0x002fe400078e0044 */
[----:B------:R-:W-:Y:S01]  /*168c0*/  @!P1 IMAD.MOV.U32 R21, RZ, RZ, R77 ;  /* 0x000000ffff159224 */ /* 0x000fe200078e004d */
[----:B------:R-:W-:Y:S04]  /*168d0*/  STL [R1+0x2fc], R77 ;  /* 0x0002fc4d01007387 */ /* 0x000fe80000100800 */
[----:B------:R1:W2:Y:S04]  /*168e0*/  @!P1 LDG.E.U8 R18, desc[UR18][R20.64] ;  /* 0x0000001214129981 */ /* 0x0002a8000c1e1100 */
[----:B0-----:R-:W2:Y:S04]  /*168f0*/  LDL.LU R68, [R1+0x3c0] ;  /* 0x0003c00001447983 */ /* 0x001ea80000300800 */
[----:B------:R-:W-:Y:S04]  /*16900*/  STS.U8 [R2+UR9+0x5800], R23 ;  /* 0x0058001702007988 */ /* 0x000fe80008000009 */
[----:B------:R-:W-:Y:S01]  /*16910*/  STS.U8 [R2+UR9+0x5c00], R22 ;  /* 0x005c001602007988 */ /* 0x000fe20008000009 */
[----:B----4-:R-:W-:-:S05]  /*16920*/  IADD3 R0, P2, PT, R4, R0, RZ ;  /* 0x0000000004007210 */ /* 0x010fca0007f5e0ff */
[----:B---3--:R-:W-:Y:S01]  /*16930*/  IMAD.X R72, R88, 0x1, R72, P2 ;  /* 0x0000000158487824 */ /* 0x008fe200010e0648 */
[----:B------:R-:W-:Y:S03]  /*16940*/  STL [R1+0x340], R0 ;  /* 0x0003400001007387 */ /* 0x000fe60000100800 */
[----:B-1----:R-:W-:Y:S01]  /*16950*/  @!P1 IMAD.MOV.U32 R21, RZ, RZ, R72 ;  /* 0x000000ffff159224 */ /* 0x002fe200078e0048 */
[----:B------:R0:W-:Y:S01]  /*16960*/  STL [R1+0x33c], R72 ;  /* 0x00033c4801007387 */ /* 0x0001e20000100800 */
[----:B------:R-:W-:-:S03]  /*16970*/  @!P1 IMAD.MOV.U32 R20, RZ, RZ, R0 ;  /* 0x000000ffff149224 */ /* 0x000fc600078e0000 */
[----:B0-----:R-:W3:Y:S01]  /*16980*/  LDL.LU R72, [R1+0x3bc] ;  /* 0x0003bc0001487983 */ /* 0x001ee20000300800 */
[----:B--2---:R-:W-:-:S03]  /*16990*/  IADD3 R71, P2, PT, R4, R71, RZ ;  /* 0x0000004704477210 */ /* 0x004fc60007f5e0ff */
[----:B------:R-:W2:Y:S02]  /*169a0*/  LDL.LU R77, [R1+0x1e8] ;  /* 0x0001e800014d7983 */ /* 0x000ea40000300800 */
[----:B------:R-:W-:Y:S02]  /*169b0*/  IMAD.X R76, R88, 0x1, R76, P2 ;  /* 0x00000001584c7824 */ /* 0x000fe400010e064c */
[----:B------:R-:W4:Y:S01]  /*169c0*/  LDL.LU R0, [R1+0x1ec] ;  /* 0x0001ec0001007983 */ /* 0x000f220000300800 */
[----:B------:R-:W-:Y:S02]  /*169d0*/  @!P1 IMAD.MOV.U32 R22, RZ, RZ, R71 ;  /* 0x000000ffff169224 */ /* 0x000fe400078e0047 */
[----:B------:R-:W-:Y:S01]  /*169e0*/  @!P1 IMAD.MOV.U32 R23, RZ, RZ, R76 ;  /* 0x000000ffff179224 */ /* 0x000fe200078e004c */
[----:B------:R-:W-:Y:S04]  /*169f0*/  STL [R1+0x380], R71 ;  /* 0x0003804701007387 */ /* 0x000fe80000100800 */
[----:B------:R0:W-:Y:S04]  /*16a00*/  STL [R1+0x37c], R76 ;  /* 0x00037c4c01007387 */ /* 0x0001e80000100800 */
[----:B0-----:R-:W2:Y:S04]  /*16a10*/  LDL.LU R76, [R1+0x244] ;  /* 0x00024400014c7983 */ /* 0x001ea80000300800 */
[----:B------:R-:W2:Y:S01]  /*16a20*/  LDL.LU R71, [R1+0x248] ;  /* 0x0002480001477983 */ /* 0x000ea20000300800 */
[----:B------:R-:W-:-:S06]  /*16a30*/  PRMT R19, RZ, 0x7610, R19 ;  /* 0x00007610ff137816 */ /* 0x000fcc0000000013 */
[----:B------:R0:W2:Y:S02]  /*16a40*/  @!P1 LDG.E.U8 R19, desc[UR18][R20.64] ;  /* 0x0000001214139981 */ /* 0x0000a4000c1e1100 */
[----:B0-----:R-:W-:Y:S02]  /*16a50*/  PRMT R20, RZ, 0x7610, R20 ;  /* 0x00007610ff147816 */ /* 0x001fe40000000014 */
[----:B------:R-:W-:-:S04]  /*16a60*/  IADD3 R68, P2, PT, R4, R68, RZ ;  /* 0x0000004404447210 */ /* 0x000fc80007f5e0ff */
[----:B------:R0:W2:Y:S01]  /*16a70*/  @!P1 LDG.E.U8 R20, desc[UR18][R22.64] ;  /* 0x0000001216149981 */ /* 0x0000a2000c1e1100 */
[----:B------:R-:W-:-:S03]  /*16a80*/  PRMT R21, RZ, 0x7610, R21 ;  /* 0x00007610ff157816 */ /* 0x000fc60000000015 */
[----:B------:R-:W-:Y:S01]  /*16a90*/  STL [R1+0x3c0], R68 ;  /* 0x0003c04401007387 */ /* 0x000fe20000100800 */
[----:B0-----:R-:W-:-:S03]  /*16aa0*/  @!P1 IMAD.MOV.U32 R22, RZ, RZ, R68 ;  /* 0x000000ffff169224 */ /* 0x001fc600078e0044 */
[----:B------:R-:W-:Y:S04]  /*16ab0*/  STS.U8 [R2+UR9+0x6000], R25 ;  /* 0x0060001902007988 */ /* 0x000fe80008000009 */
[----:B------:R-:W-:Y:S01]  /*16ac0*/  STS.U8 [R2+UR9+0x6400], R24 ;  /* 0x0064001802007988 */ /* 0x000fe20008000009 */
[----:B---3--:R-:W-:-:S04]  /*16ad0*/  IMAD.X R72, R88, 0x1, R72, P2 ;  /* 0x0000000158487824 */ /* 0x008fc800010e0648 */
[----:B------:R-:W-:Y:S01]  /*16ae0*/  @!P1 IMAD.MOV.U32 R23, RZ, RZ, R72 ;  /* 0x000000ffff179224 */ /* 0x000fe200078e0048 */
[----:B------:R0:W-:Y:S01]  /*16af0*/  STL [R1+0x3bc], R72 ;  /* 0x0003bc4801007387 */ /* 0x0001e20000100800 */
[----:B----4-:R-:W-:-:S03]  /*16b00*/  IADD3 R0, P2, PT, R4, R0, RZ ;  /* 0x0000000004007210 */ /* 0x010fc60007f5e0ff */
[----:B------:R1:W3:Y:S02]  /*16b10*/  @!P1 LDG.E.U8 R21, desc[UR18][R22.64] ;  /* 0x0000001216159981 */ /* 0x0002e4000c1e1100 */
[----:B--2---:R-:W-:Y:S02]  /*16b20*/  IMAD.X R77, R88, 0x1, R77, P2 ;  /* 0x00000001584d7824 */ /* 0x004fe400010e064d */
[----:B0-----:R-:W2:Y:S04]  /*16b30*/  LDL.LU R72, [R1+0x284] ;  /* 0x0002840001487983 */ /* 0x001ea80000300800 */
[----:B------:R-:W4:Y:S01]  /*16b40*/  LDL.LU R68, [R1+0x288] ;  /* 0x0002880001447983 */ /* 0x000f220000300800 */
[----:B-1----:R-:W-:Y:S01]  /*16b50*/  PRMT R22, RZ, 0x7610, R22 ;  /* 0x00007610ff167816 */ /* 0x002fe20000000016 */
[----:B------:R-:W-:-:S02]  /*16b60*/  @!P1 IMAD.MOV.U32 R24, RZ, RZ, R0 ;  /* 0x000000ffff189224 */ /* 0x000fc400078e0000 */
[----:B------:R0:W-:Y:S01]  /*16b70*/  STL [R1+0x1ec], R0 ;  /* 0x0001ec0001007387 */ /* 0x0001e20000100800 */
[----:B------:R-:W-:Y:S01]  /*16b80*/  @!P1 IMAD.MOV.U32 R25, RZ, RZ, R77 ;  /* 0x000000ffff199224 */ /* 0x000fe200078e004d */
[----:B------:R-:W-:Y:S02]  /*16b90*/  IADD3 R71, P2, PT, R4, R71, RZ ;  /* 0x0000004704477210 */ /* 0x000fe40007f5e0ff */
[----:B------:R-:W-:Y:S03]  /*16ba0*/  STL [R1+0x1e8], R77 ;  /* 0x0001e84d01007387 */ /* 0x000fe60000100800 */
[----:B------:R-:W-:Y:S01]  /*16bb0*/  IMAD.X R76, R88, 0x1, R76, P2 ;  /* 0x00000001584c7824 */ /* 0x000fe200010e064c */
[----:B0-----:R-:W3:Y:S04]  /*16bc0*/  LDL.LU R0, [R1+0x2c8] ;  /* 0x0002c80001007983 */ /* 0x001ee80000300800 */
[----:B------:R0:W3:Y:S04]  /*16bd0*/  @!P1 LDG.E.U8 R22, desc[UR18][R24.64] ;  /* 0x0000001218169981 */ /* 0x0000e8000c1e1100 */
[----:B------:R-:W-:Y:S04]  /*16be0*/  STL [R1+0x248], R71 ;  /* 0x0002484701007387 */ /* 0x000fe80000100800 */
[----:B------:R1:W-:Y:S01]  /*16bf0*/  STL [R1+0x244], R76 ;  /* 0x0002444c01007387 */ /* 0x0003e20000100800 */
[----:B0-----:R-:W-:-:S03]  /*16c00*/  @!P1 IMAD.MOV.U32 R25, RZ, RZ, R76 ;  /* 0x000000ffff199224 */ /* 0x001fc600078e004c */
[----:B-1----:R-:W3:Y:S01]  /*16c10*/  LDL.LU R76, [R1+0x2c4] ;  /* 0x0002c400014c7983 */ /* 0x002ee20000300800 */
[----:B------:R-:W-:Y:S01]  /*16c20*/  PRMT R23, RZ, 0x7610, R23 ;  /* 0x00007610ff177816 */ /* 0x000fe20000000017 */
[----:B------:R-:W-:Y:S02]  /*16c30*/  @!P1 IMAD.MOV.U32 R24, RZ, RZ, R71 ;  /* 0x000000ffff189224 */ /* 0x000fe400078e0047 */
[----:B------:R-:W3:Y:S04]  /*16c40*/  LDL.LU R71, [R1+0x308] ;  /* 0x0003080001477983 */ /* 0x000ee80000300800 */
[----:B------:R-:W-:Y:S04]  /*16c50*/  STS.U8 [R2+UR9+0x6800], R27 ;  /* 0x0068001b02007988 */ /* 0x000fe80008000009 */
[----:B------:R0:W3:Y:S04]  /*16c60*/  @!P1 LDG.E.U8 R23, desc[UR18][R24.64] ;  /* 0x0000001218179981 */ /* 0x0000e8000c1e1100 */
[----:B------:R1:W-:Y:S01]  /*16c70*/  STS.U8 [R2+UR9+0x6c00], R26 ;  /* 0x006c001a02007988 */ /* 0x0003e20008000009 */
[----:B0-----:R-:W-:-:S02]  /*16c80*/  PRMT R24, RZ, 0x7610, R24 ;  /* 0x00007610ff187816 */ /* 0x001fc40000000018 */
[----:B----4-:R-:W-:-:S05]  /*16c90*/  IADD3 R68, P2, PT, R4, R68, RZ ;  /* 0x0000004404447210 */ /* 0x010fca0007f5e0ff */
[----:B--2---:R-:W-:Y:S01]  /*16ca0*/  IMAD.X R72, R88, 0x1, R72, P2 ;  /* 0x0000000158487824 */ /* 0x004fe200010e0648 */
[----:B------:R-:W-:Y:S01]  /*16cb0*/  STL [R1+0x288], R68 ;  /* 0x0002884401007387 */ /* 0x000fe20000100800 */
[----:B-1----:R-:W-:Y:S02]  /*16cc0*/  @!P1 IMAD.MOV.U32 R26, RZ, RZ, R68 ;  /* 0x000000ffff1a9224 */ /* 0x002fe400078e0044 */
[----:B------:R-:W-:Y:S01]  /*16cd0*/  @!P1 IMAD.MOV.U32 R27, RZ, RZ, R72 ;  /* 0x000000ffff1b9224 */ /* 0x000fe200078e0048 */
[----:B------:R0:W-:Y:S04]  /*16ce0*/  STL [R1+0x284], R72 ;  /* 0x0002844801007387 */ /* 0x0001e80000100800 */
[----:B------:R-:W2:Y:S01]  /*16cf0*/  LDL.LU R77, [R1+0x304] ;  /* 0x00030400014d7983 */ /* 0x000ea20000300800 */
[----:B---3--:R-:W-:-:S03]  /*16d00*/  IADD3 R0, P2, PT, R4, R0, RZ ;  /* 0x0000000004007210 */ /* 0x008fc60007f5e0ff */
[----:B------:R1:W3:Y:S04]  /*16d10*/  @!P1 LDG.E.U8 R24, desc[UR18][R26.64] ;  /* 0x000000121a189981 */ /* 0x0002e8000c1e1100 */
[----:B0-----:R-:W4:Y:S04]  /*16d20*/  LDL.LU R72, [R1+0x344] ;  /* 0x0003440001487983 */ /* 0x001f280000300800 */
[----:B------:R-:W3:Y:S01]  /*16d30*/  LDL.LU R68, [R1+0x348] ;  /* 0x0003480001447983 */ /* 0x000ee20000300800 */
[----:B-1----:R-:W-:-:S03]  /*16d40*/  @!P1 IMAD.MOV.U32 R26, RZ, RZ, R0 ;  /* 0x000000ffff1a9224 */ /* 0x002fc600078e0000 */
[----:B------:R-:W-:Y:S01]  /*16d50*/  STL [R1+0x2c8], R0 ;  /* 0x0002c80001007387 */ /* 0x000fe20000100800 */
[----:B------:R-:W-:-:S04]  /*16d60*/  IMAD.X R76, R88, 0x1, R76, P2 ;  /* 0x00000001584c7824 */ /* 0x000fc800010e064c */
[----:B------:R-:W-:Y:S01]  /*16d70*/  @!P1 IMAD.MOV.U32 R27, RZ, RZ, R76 ;  /* 0x000000ffff1b9224 */ /* 0x000fe200078e004c */
[----:B------:R0:W-:Y:S04]  /*16d80*/  STL [R1+0x2c4], R76 ;  /* 0x0002c44c01007387 */ /* 0x0001e80000100800 */
[----:B0-----:R-:W4:Y:S04]  /*16d90*/  LDL.LU R76, [R1+0x384] ;  /* 0x00038400014c7983 */ /* 0x001f280000300800 */
[----:B------:R-:W4:Y:S01]  /*16da0*/  LDL.LU R0, [R1+0x388] ;  /* 0x0003880001007983 */ /* 0x000f220000300800 */
[----:B------:R-:W-:-:S02]  /*16db0*/  IADD3 R71, P2, PT, R4, R71, RZ ;  /* 0x0000004704477210 */ /* 0x000fc40007f5e0ff */
[----:B------:R-:W-:Y:S01]  /*16dc0*/  PRMT R25, RZ, 0x7610, R25 ;  /* 0x00007610ff197816 */ /* 0x000fe20000000019 */
[----:B------:R-:W-:Y:S04]  /*16dd0*/  STS.U8 [R2+UR9+0x7000], R29 ;  /* 0x0070001d02007988 */ /* 0x000fe80008000009 */
[----:B------:R0:W-:Y:S04]  /*16de0*/  STS.U8 [R2+UR9+0x7400], R28 ;  /* 0x0074001c02007988 */ /* 0x0001e80008000009 */
[----:B------:R1:W-:Y:S04]  /*16df0*/  STL [R1+0x308], R71 ;  /* 0x0003084701007387 */ /* 0x0003e80000100800 */
[----:B------:R1:W4:Y:S01]  /*16e00*/  @!P1 LDG.E.U8 R25, desc[UR18][R26.64] ;  /* 0x000000121a199981 */ /* 0x000322000c1e1100 */
[----:B0-----:R-:W-:Y:S01]  /*16e10*/  @!P1 IMAD.MOV.U32 R28, RZ, RZ, R71 ;  /* 0x000000ffff1c9224 */ /* 0x001fe200078e0047 */
[----:B-1----:R-:W-:-:S02]  /*16e20*/  PRMT R26, RZ, 0x7610, R26 ;  /* 0x00007610ff1a7816 */ /* 0x002fc4000000001a */
[----:B------:R-:W-:Y:S04]  /*16e30*/  STS.U8 [R2+UR9+0x7800], R31 ;  /* 0x0078001f02007988 */ /* 0x000fe80008000009 */
[----:B------:R-:W-:Y:S01]  /*16e40*/  STS.U8 [R2+UR9+0x7c00], R30 ;  /* 0x007c001e02007988 */ /* 0x000fe20008000009 */
[----:B--2---:R-:W-:-:S05]  /*16e50*/  IMAD.X R77, R88, 0x1, R77, P2 ;  /* 0x00000001584d7824 */ /* 0x004fca00010e064d */
[----:B------:R0:W-:Y:S01]  /*16e60*/  STL [R1+0x304], R77 ;  /* 0x0003044d01007387 */ /* 0x0001e20000100800 */
[----:B---3--:R-:W-:-:S03]  /*16e70*/  IADD3 R68, P2, PT, R4, R68, RZ ;  /* 0x0000004404447210 */ /* 0x008fc60007f5e0ff */
[----:B------:R-:W2:Y:S01]  /*16e80*/  LDL.LU R71, [R1+0x3c4] ;  /* 0x0003c40001477983 */ /* 0x000ea20000300800 */
[----:B------:R-:W-:Y:S02]  /*16e90*/  @!P1 IMAD.MOV.U32 R29, RZ, RZ, R77 ;  /* 0x000000ffff1d9224 */ /* 0x000fe400078e004d */
[----:B----4-:R-:W-:Y:S01]  /*16ea0*/  IMAD.X R72, R88, 0x1, R72, P2 ;  /* 0x0000000158487824 */ /* 0x010fe200010e0648 */
[----:B------:R-:W-:Y:S04]  /*16eb0*/  STL [R1+0x348], R68 ;  /* 0x0003484401007387 */ /* 0x000fe80000100800 */
[----:B------:R1:W-:Y:S04]  /*16ec0*/  STL [R1+0x344], R72 ;  /* 0x0003444801007387 */ /* 0x0003e80000100800 */
[----:B0-----:R-:W3:Y:S04]  /*16ed0*/  LDL.LU R77, [R1+0x1f4] ;  /* 0x0001f400014d7983 */ /* 0x001ee80000300800 */
[----:B------:R0:W4:Y:S01]  /*16ee0*/  @!P1 LDG.E.U8 R26, desc[UR18][R28.64] ;  /* 0x000000121c1a9981 */ /* 0x000122000c1e1100 */
[----:B------:R-:W-:Y:S01]  /*16ef0*/  IADD3 R0, P2, PT, R4, R0, RZ ;  /* 0x0000000004007210 */ /* 0x000fe20007f5e0ff */
[----:B0-----:R-:W-:-:S02]  /*16f00*/  @!P1 IMAD.MOV.U32 R29, RZ, RZ, R72 ;  /* 0x000000ffff1d9224 */ /* 0x001fc400078e0048 */
[----:B-1----:R-:W4:Y:S02]  /*16f10*/  LDL.LU R72, [R1+0x210] ;  /* 0x0002100001487983 */ /* 0x002f240000300800 */
[----:B------:R-:W-:Y:S02]  /*16f20*/  IMAD.X R76, R88, 0x1, R76, P2 ;  /* 0x00000001584c7824 */ /* 0x000fe400010e064c */
[----:B------:R-:W-:Y:S01]  /*16f30*/  STL [R1+0x388], R0 ;  /* 0x0003880001007387 */ /* 0x000fe20000100800 */
[----:B------:R-:W-:Y:S02]  /*16f40*/  @!P1 IMAD.MOV.U32 R30, RZ, RZ, R0 ;  /* 0x000000ffff1e9224 */ /* 0x000fe400078e0000 */
[----:B------:R-:W-:Y:S01]  /*16f50*/  @!P1 IMAD.MOV.U32 R31, RZ, RZ, R76 ;  /* 0x000000ffff1f9224 */ /* 0x000fe200078e004c */
[----:B------:R0:W-:Y:S04]  /*16f60*/  STL [R1+0x384], R76 ;  /* 0x0003844c01007387 */ /* 0x0001e80000100800 */
[----:B------:R-:W4:Y:S04]  /*16f70*/  LDL.LU R78, [R1+0x1f0] ;  /* 0x0001f000014e7983 */ /* 0x000f280000300800 */
[----:B0-----:R-:W4:Y:S04]  /*16f80*/  LDL.LU R76, [R1+0x24c] ;  /* 0x00024c00014c7983 */ /* 0x001f280000300800 */
[----:B------:R-:W4:Y:S01]  /*16f90*/  LDL.LU R0, [R1+0x250] ;  /* 0x0002500001007983 */ /* 0x000f220000300800 */
[----:B------:R-:W-:-:S02]  /*16fa0*/  @!P1 IMAD.MOV.U32 R28, RZ, RZ, R68 ;  /* 0x000000ffff1c9224 */ /* 0x000fc400078e0044 */
[----:B------:R-:W0:Y:S01]  /*16fb0*/  S2R R68, SR_TID.X ;  /* 0x0000000000447919 */ /* 0x000e220000002100 */
[----:B------:R-:W-:-:S06]  /*16fc0*/  PRMT R27, RZ, 0x7610, R27 ;  /* 0x00007610ff1b7816 */ /* 0x000fcc000000001b */
[----:B------:R1:W4:Y:S02]  /*16fd0*/  @!P1 LDG.E.U8 R27, desc[UR18][R28.64] ;  /* 0x000000121c1b9981 */ /* 0x000324000c1e1100 */
[----:B-1----:R-:W-:Y:S02]  /*16fe0*/  PRMT R28, RZ, 0x7610, R28 ;  /* 0x00007610ff1c7816 */ /* 0x002fe4000000001c */
[----:B------:R-:W-:-:S04]  /*16ff0*/  PRMT R29, RZ, 0x7610, R29 ;  /* 0x00007610ff1d7816 */ /* 0x000fc8000000001d */
[----:B------:R1:W4:Y:S01]  /*17000*/  @!P1 LDG.E.U8 R28, desc[UR18][R30.64] ;  /* 0x000000121e1c9981 */ /* 0x000322000c1e1100 */
[----:B0-----:R-:W-:-:S04]  /*17010*/  LOP3.LUT R68, R68, 0x7f, RZ, 0xc0, !PT ;  /* 0x0000007f44447812 */ /* 0x001fc800078ec0ff */
[----:B------:R-:W-:-:S05]  /*17020*/  LOP3.LUT R68, R68, 0x10, RZ, 0x3c, !PT ;  /* 0x0000001044447812 */ /* 0x000fca00078e3cff */
[----:B------:R-:W-:Y:S04]  /*17030*/  STS.U8 [R68+UR9+0x4080], R33 ;  /* 0x0040802144007988 */ /* 0x000fe80008000009 */
[----:B------:R-:W-:Y:S01]  /*17040*/  STS.U8 [R68+UR9+0x4480], R32 ;  /* 0x0044802044007988 */ /* 0x000fe20008000009 */
[----:B--2---:R-:W-:-:S05]  /*17050*/  IADD3 R71, P2, PT, R4, R71, RZ ;  /* 0x0000004704477210 */ /* 0x004fca0007f5e0ff */
[----:B------:R-:W-:Y:S01]  /*17060*/  STL [R1+0x3c4], R71 ;  /* 0x0003c44701007387 */ /* 0x000fe20000100800 */
[----:B-1----:R-:W-:Y:S02]  /*17070*/  @!P1 IMAD.MOV.U32 R30, RZ, RZ, R71 ;  /* 0x000000ffff1e9224 */ /* 0x002fe400078e0047 */
[----:B---3--:R-:W-:-:S04]  /*17080*/  IMAD.X R77, R88, 0x1, R77, P2 ;  /* 0x00000001584d7824 */ /* 0x008fc800010e064d */
[----:B------:R-:W-:Y:S01]  /*17090*/  @!P1 IMAD.MOV.U32 R31, RZ, RZ, R77 ;  /* 0x000000ffff1f9224 */ /* 0x000fe200078e004d */
[----:B------:R0:W-:Y:S04]  /*170a0*/  STL [R1+0x1f4], R77 ;  /* 0x0001f44d01007387 */ /* 0x0001e80000100800 */
[----:B------:R1:W2:Y:S04]  /*170b0*/  @!P1 LDG.E.U8 R29, desc[UR18][R30.64] ;  /* 0x000000121e1d9981 */ /* 0x0002a8000c1e1100 */
[----:B0-----:R-:W3:Y:S04]  /*170c0*/  LDL.LU R77, [R1+0x28c] ;  /* 0x00028c00014d7983 */ /* 0x001ee80000300800 */
[----:B------:R-:W2:Y:S01]  /*170d0*/  LDL.LU R71, [R1+0x290] ;  /* 0x0002900001477983 */ /* 0x000ea20000300800 */
[----:B----4-:R-:W-:-:S02]  /*170e0*/  IADD3 R72, P2, PT, R4, R72, RZ ;  /* 0x0000004804487210 */ /* 0x010fc40007f5e0ff */
[----:B-1----:R-:W-:-:S03]  /*170f0*/  PRMT R30, RZ, 0x7610, R30 ;  /* 0x00007610ff1e7816 */ /* 0x002fc6000000001e */
[----:B------:R0:W-:Y:S01]  /*17100*/  STL [R1+0x210], R72 ;  /* 0x0002104801007387 */ /* 0x0001e20000100800 */
[----:B------:R-:W-:Y:S02]  /*17110*/  @!P1 IMAD.MOV.U32 R32, RZ, RZ, R72 ;  /* 0x000000ffff209224 */ /* 0x000fe400078e0048 */
[----:B------:R-:W-:-:S04]  /*17120*/  IMAD.X R78, R88, 0x1, R78, P2 ;  /* 0x00000001584e7824 */ /* 0x000fc800010e064e */
[----:B------:R-:W-:Y:S01]  /*17130*/  @!P1 IMAD.MOV.U32 R33, RZ, RZ, R78 ;  /* 0x000000ffff219224 */ /* 0x000fe200078e004e */
[----:B------:R-:W-:Y:S04]  /*17140*/  STL [R1+0x1f0], R78 ;  /* 0x0001f04e01007387 */ /* 0x000fe80000100800 */
[----:B0-----:R-:W4:Y:S01]  /*17150*/  LDL.LU R72, [R1+0x2d0] ;  /* 0x0002d00001487983 */ /* 0x001f220000300800 */
[----:B------:R-:W-:-:S03]  /*17160*/  IADD3 R0, P2, PT, R4, R0, RZ ;  /* 0x0000000004007210 */ /* 0x000fc60007f5e0ff */
[----:B------:R0:W4:Y:S02]  /*17170*/  @!P1 LDG.E.U8 R30, desc[UR18][R32.64] ;  /* 0x00000012201e9981 */ /* 0x000124000c1e1100 */
[----:B------:R-:W-:Y:S02]  /*17180*/  IMAD.X R76, R88, 0x1, R76, P2 ;  /* 0x00000001584c7824 */ /* 0x000fe400010e064c */
[----:B------:R-:W-:Y:S04]  /*17190*/  STL [R1+0x250], R0 ;  /* 0x0002500001007387 */ /* 0x000fe80000100800 */
[----:B------:R1:W-:Y:S01]  /*171a0*/  STL [R1+0x24c], R76 ;  /* 0x00024c4c01007387 */ /* 0x0003e20000100800 */
[----:B0-----:R-:W-:-:S03]  /*171b0*/  @!P1 IMAD.MOV.U32 R33, RZ, RZ, R76 ;  /* 0x000000ffff219224 */ /* 0x001fc600078e004c */
[----:B-1----:R-:W4:Y:S01]  /*171c0*/  LDL.LU R76, [R1+0x2cc] ;  /* 0x0002cc00014c7983 */ /* 0x002f220000300800 */
[----:B------:R-:W-:Y:S01]  /*171d0*/  PRMT R31, RZ, 0x7610, R31 ;  /* 0x00007610ff1f7816 */ /* 0x000fe2000000001f */
[----:B------:R-:W-:Y:S02]  /*171e0*/  @!P1 IMAD.MOV.U32 R32, RZ, RZ, R0 ;  /* 0x000000ffff209224 */ /* 0x000fe400078e0000 */
[----:B------:R-:W4:Y:S04]  /*171f0*/  LDL.LU R0, [R1+0x310] ;  /* 0x0003100001007983 */ /* 0x000f280000300800 */
[----:B------:R-:W-:Y:S04]  /*17200*/  STS.U8 [R68+UR9+0x4880], R35 ;  /* 0x0048802344007988 */ /* 0x000fe80008000009 */
[----:B------:R0:W4:Y:S04]  /*17210*/  @!P1 LDG.E.U8 R31, desc[UR18][R32.64] ;  /* 0x00000012201f9981 */ /* 0x000128000c1e1100 */
[----:B------:R1:W-:Y:S01]  /*17220*/  STS.U8 [R68+UR9+0x4c80], R34 ;  /* 0x004c802244007988 */ /* 0x0003e20008000009 */
[----:B0-----:R-:W-:-:S02]  /*17230*/  PRMT R32, RZ, 0x7610, R32 ;  /* 0x00007610ff207816 */ /* 0x001fc40000000020 */
[----:B--2---:R-:W-:-:S05]  /*17240*/  IADD3 R71, P2, PT, R4, R71, RZ ;  /* 0x0000004704477210 */ /* 0x004fca0007f5e0ff */
[----:B---3--:R-:W-:Y:S01]  /*17250*/  IMAD.X R77, R88, 0x1, R77, P2 ;  /* 0x00000001584d7824 */ /* 0x008fe200010e064d */
[----:B------:R-:W-:Y:S01]  /*17260*/  STL [R1+0x290], R71 ;  /* 0x0002904701007387 */ /* 0x000fe20000100800 */
[----:B-1----:R-:W-:Y:S02]  /*17270*/  @!P1 IMAD.MOV.U32 R34, RZ, RZ, R71 ;  /* 0x000000ffff229224 */ /* 0x002fe400078e0047 */
[----:B------:R-:W-:Y:S01]  /*17280*/  @!P1 IMAD.MOV.U32 R35, RZ, RZ, R77 ;  /* 0x000000ffff239224 */ /* 0x000fe200078e004d */
[----:B------:R0:W-:Y:S04]  /*17290*/  STL [R1+0x28c], R77 ;  /* 0x00028c4d01007387 */ /* 0x0001e80000100800 */
[----:B------:R1:W2:Y:S04]  /*172a0*/  @!P1 LDG.E.U8 R32, desc[UR18][R34.64] ;  /* 0x0000001222209981 */ /* 0x0002a8000c1e1100 */
[----:B0-----:R-:W3:Y:S01]  /*172b0*/  LDL.LU R77, [R1+0x30c] ;  /* 0x00030c00014d7983 */ /* 0x001ee20000300800 */
[----:B----4-:R-:W-:-:S03]  /*172c0*/  IADD3 R72, P2, PT, R4, R72, RZ ;  /* 0x0000004804487210 */ /* 0x010fc60007f5e0ff */
[----:B------:R-:W4:Y:S04]  /*172d0*/  LDL.LU R78, [R1+0x34c] ;  /* 0x00034c00014e7983 */ /* 0x000f280000300800 */
[----:B------:R-:W2:Y:S01]  /*172e0*/  LDL.LU R71, [R1+0x350] ;  /* 0x0003500001477983 */ /* 0x000ea20000300800 */
        /* <DEDUP_REMOVED lines=10> */
[----:B------:R-:W-:Y:S04]  /*17390*/  STL [R1+0x310], R0 ;  /* 0x0003100001007387 */ /* 0x000fe80000100800 */
[----:B------:R0:W-:Y:S04]  /*173a0*/  STS.U8 [R68+UR9+0x5480], R36 ;  /* 0x0054802444007988 */ /* 0x0001e80008000009 */
[----:B------:R1:W4:Y:S01]  /*173b0*/  @!P1 LDG.E.U8 R33, desc[UR18][R34.64] ;  /* 0x0000001222219981 */ /* 0x000322000c1e1100 */
[----:B0-----:R-:W-:Y:S01]  /*173c0*/  @!P1 IMAD.MOV.U32 R36, RZ, RZ, R0 ;  /* 0x000000ffff249224 */ /* 0x001fe200078e0000 */
[----:B-1----:R-:W-:-:S02]  /*173d0*/  PRMT R34, RZ, 0x7610, R34 ;  /* 0x00007610ff227816 */ /* 0x002fc40000000022 */
[----:B------:R-:W-:Y:S01]  /*173e0*/  STS.U8 [R68+UR9+0x5880], R39 ;  /* 0x0058802744007988 */ /* 0x000fe20008000009 */
[----:B---3--:R-:W-:-:S04]  /*173f0*/  IMAD.X R77, R88, 0x1, R77, P2 ;  /* 0x00000001584d7824 */ /* 0x008fc800010e064d */
[----:B------:R-:W-:Y:S01]  /*17400*/  @!P1 IMAD.MOV.U32 R37, RZ, RZ, R77 ;  /* 0x000000ffff259224 */ /* 0x000fe200078e004d */
[----:B------:R0:W-:Y:S01]  /*17410*/  STL [R1+0x30c], R77 ;  /* 0x00030c4d01007387 */ /* 0x0001e20000100800 */
[----:B--2---:R-:W-:-:S03]  /*17420*/  IADD3 R71, P2, PT, R4, R71, RZ ;  /* 0x0000004704477210 */ /* 0x004fc60007f5e0ff */
[----:B------:R1:W2:Y:S02]  /*17430*/  @!P1 LDG.E.U8 R34, desc[UR18][R36.64] ;  /* 0x0000001224229981 */ /* 0x0002a4000c1e1100 */
[----:B----4-:R-:W-:Y:S02]  /*17440*/  IMAD.X R78, R88, 0x1, R78, P2 ;  /* 0x00000001584e7824 */ /* 0x010fe400010e064e */
[----:B0-----:R-:W3:Y:S04]  /*17450*/  LDL.LU R77, [R1+0x1fc] ;  /* 0x0001fc00014d7983 */ /* 0x001ee80000300800 */
[----:B------:R-:W4:Y:S01]  /*17460*/  LDL.LU R0, [R1+0x3c8] ;  /* 0x0003c80001007983 */ /* 0x000f220000300800 */
[----:B-1----:R-:W-:-:S03]  /*17470*/  @!P1 IMAD.MOV.U32 R36, RZ, RZ, R71 ;  /* 0x000000ffff249224 */ /* 0x002fc600078e0047 */
[----:B------:R0:W-:Y:S04]  /*17480*/  STL [R1+0x350], R71 ;  /* 0x0003504701007387 */ /* 0x0001e80000100800 */
[----:B------:R-:W-:Y:S04]  /*17490*/  STL [R1+0x34c], R78 ;  /* 0x00034c4e01007387 */ /* 0x000fe80000100800 */
[----:B0-----:R-:W2:Y:S01]  /*174a0*/  LDL.LU R71, [R1+0x218] ;  /* 0x0002180001477983 */ /* 0x001ea20000300800 */
[----:B------:R-:W-:-:S05]  /*174b0*/  IADD3 R72, P2, PT, R4, R72, RZ ;  /* 0x0000004804487210 */ /* 0x000fca0007f5e0ff */
[----:B------:R-:W-:Y:S01]  /*174c0*/  IMAD.X R76, R88, 0x1, R76, P2 ;  /* 0x00000001584c7824 */ /* 0x000fe200010e064c */
[----:B------:R-:W-:Y:S03]  /*174d0*/  STL [R1+0x390], R72 ;  /* 0x0003904801007387 */ /* 0x000fe60000100800 */
[----:B------:R-:W-:Y:S01]  /*174e0*/  @!P1 IMAD.MOV.U32 R39, RZ, RZ, R76 ;  /* 0x000000ffff279224 */ /* 0x000fe200078e004c */
[----:B------:R0:W-:Y:S04]  /*174f0*/  STL [R1+0x38c], R76 ;  /* 0x00038c4c01007387 */ /* 0x0001e80000100800 */
[----:B0-----:R-:W2:Y:S01]  /*17500*/  LDL.LU R76, [R1+0x214] ;  /* 0x00021400014c7983 */ /* 0x001ea20000300800 */
[----:B------:R-:W-:Y:S01]  /*17510*/  PRMT R35, RZ, 0x7610, R35 ;  /* 0x00007610ff237816 */ /* 0x000fe20000000023 */
[----:B------:R-:W-:-:S02]  /*17520*/  @!P1 IMAD.MOV.U32 R37, RZ, RZ, R78 ;  /* 0x000000ffff259224 */ /* 0x000fc400078e004e */
[----:B------:R0:W-:Y:S04]  /*17530*/  STS.U8 [R68+UR9+0x5c80], R38 ;  /* 0x005c802644007988 */ /* 0x0001e80008000009 */
[----:B------:R1:W2:Y:S01]  /*17540*/  @!P1 LDG.E.U8 R35, desc[UR18][R36.64] ;  /* 0x0000001224239981 */ /* 0x0002a2000c1e1100 */
[----:B0-----:R-:W-:-:S03]  /*17550*/  @!P1 IMAD.MOV.U32 R38, RZ, RZ, R72 ;  /* 0x000000ffff269224 */ /* 0x001fc600078e0048 */
[----:B------:R-:W2:Y:S01]  /*17560*/  LDL.LU R72, [R1+0x258] ;  /* 0x0002580001487983 */ /* 0x000ea20000300800 */
[----:B-1----:R-:W-:-:S06]  /*17570*/  PRMT R36, RZ, 0x7610, R36 ;  /* 0x00007610ff247816 */ /* 0x002fcc0000000024 */
[----:B------:R0:W2:Y:S04]  /*17580*/  @!P1 LDG.E.U8 R36, desc[UR18][R38.64] ;  /* 0x0000001226249981 */ /* 0x0000a8000c1e1100 */
[----:B------:R-:W-:Y:S04]  /*17590*/  STS.U8 [R68+UR9+0x6080], R41 ;  /* 0x0060802944007988 */ /* 0x000fe80008000009 */
[----:B------:R-:W-:Y:S01]  /*175a0*/  STS.U8 [R68+UR9+0x6480], R40 ;  /* 0x0064802844007988 */ /* 0x000fe20008000009 */
[----:B----4-:R-:W-:-:S05]  /*175b0*/  IADD3 R0, P2, PT, R4, R0, RZ ;  /* 0x0000000004007210 */ /* 0x010fca0007f5e0ff */
[----:B---3--:R-:W-:Y:S01]  /*175c0*/  IMAD.X R77, R88, 0x1, R77, P2 ;  /* 0x00000001584d7824 */ /* 0x008fe200010e064d */
[----:B------:R-:W-:Y:S03]  /*175d0*/  STL [R1+0x3c8], R0 ;  /* 0x0003c80001007387 */ /* 0x000fe60000100800 */
[----:B0-----:R-:W-:Y:S01]  /*175e0*/  @!P1 IMAD.MOV.U32 R39, RZ, RZ, R77 ;  /* 0x000000ffff279224 */ /* 0x001fe200078e004d */
[----:B------:R0:W-:Y:S01]  /*175f0*/  STL [R1+0x1fc], R77 ;  /* 0x0001fc4d01007387 */ /* 0x0001e20000100800 */
[----:B--2---:R-:W-:Y:S01]  /*17600*/  IADD3 R71, P2, PT, R4, R71, RZ ;  /* 0x0000004704477210 */ /* 0x004fe20007f5e0ff */
[----:B------:R-:W-:Y:S02]  /*17610*/  @!P1 IMAD.MOV.U32 R38, RZ, RZ, R0 ;  /* 0x000000ffff269224 */ /* 0x000fe400078e0000 */
[----:B0-----:R-:W2:Y:S04]  /*17620*/  LDL.LU R77, [R1+0x254] ;  /* 0x00025400014d7983 */ /* 0x001ea80000300800 */
[----:B------:R-:W3:Y:S04]  /*17630*/  LDL.LU R78, [R1+0x294] ;  /* 0x00029400014e7983 */ /* 0x000ee80000300800 */
[----:B------:R-:W4:Y:S01]  /*17640*/  LDL.LU R0, [R1+0x298] ;  /* 0x0002980001007983 */ /* 0x000f220000300800 */
[----:B------:R-:W-:-:S03]  /*17650*/  @!P1 IMAD.MOV.U32 R40, RZ, RZ, R71 ;  /* 0x000000ffff289224 */ /* 0x000fc600078e0047 */
[----:B------:R-:W-:Y:S01]  /*17660*/  STL [R1+0x218], R71 ;  /* 0x0002184701007387 */ /* 0x000fe20000100800 */
[----:B------:R-:W-:-:S04]  /*17670*/  IMAD.X R76, R88, 0x1, R76, P2 ;  /* 0x00000001584c7824 */ /* 0x000fc800010e064c */
[----:B------:R-:W-:Y:S01]  /*17680*/  @!P1 IMAD.MOV.U32 R41, RZ, RZ, R76 ;  /* 0x000000ffff299224 */ /* 0x000fe200078e004c */
[----:B------:R0:W-:Y:S04]  /*17690*/  STL [R1+0x214], R76 ;  /* 0x0002144c01007387 */ /* 0x0001e80000100800 */
[----:B0-----:R-:W3:Y:S04]  /*176a0*/  LDL.LU R76, [R1+0x2d4] ;  /* 0x0002d400014c7983 */ /* 0x001ee80000300800 */
[----:B------:R-:W3:Y:S01]  /*176b0*/  LDL.LU R71, [R1+0x2d8] ;  /* 0x0002d80001477983 */ /* 0x000ee20000300800 */
[----:B------:R-:W-:-:S02]  /*176c0*/  PRMT R37, RZ, 0x7610, R37 ;  /* 0x00007610ff257816 */ /* 0x000fc40000000025 */
[----:B------:R-:W-:-:S04]  /*176d0*/  IADD3 R72, P2, PT, R4, R72, RZ ;  /* 0x0000004804487210 */ /* 0x000fc80007f5e0ff */
[----:B------:R0:W3:Y:S04]  /*176e0*/  @!P1 LDG.E.U8 R37, desc[UR18][R38.64] ;  /* 0x0000001226259981 */ /* 0x0000e8000c1e1100 */
[----:B------:R-:W-:Y:S01]  /*176f0*/  STL [R1+0x258], R72 ;  /* 0x0002584801007387 */ /* 0x000fe20000100800 */
[----:B0-----:R-:W-:Y:S02]  /*17700*/  PRMT R38, RZ, 0x7610, R38 ;  /* 0x00007610ff267816 */ /* 0x001fe40000000026 */
[----:B------:R-:W-:-:S04]  /*17710*/  PRMT R39, RZ, 0x7610, R39 ;  /* 0x00007610ff277816 */ /* 0x000fc80000000027 */
[----:B------:R0:W3:Y:S04]  /*17720*/  @!P1 LDG.E.U8 R38, desc[UR18][R40.64] ;  /* 0x0000001228269981 */ /* 0x0000e8000c1e1100 */
[----:B------:R-:W-:Y:S01]  /*17730*/  STS.U8 [R68+UR9+0x6880], R43 ;  /* 0x0068802b44007988 */ /* 0x000fe20008000009 */
[----:B0-----:R-:W-:-:S03]  /*17740*/  @!P1 IMAD.MOV.U32 R40, RZ, RZ, R72 ;  /* 0x000000ffff289224 */ /* 0x001fc600078e0048 */
[----:B------:R-:W-:Y:S01]  /*17750*/  STS.U8 [R68+UR9+0x6c80], R42 ;  /* 0x006c802a44007988 */ /* 0x000fe20008000009 */
[----:B--2---:R-:W-:-:S04]  /*17760*/  IMAD.X R77, R88, 0x1, R77, P2 ;  /* 0x00000001584d7824 */ /* 0x004fc800010e064d */
[----:B------:R-:W-:Y:S01]  /*17770*/  @!P1 IMAD.MOV.U32 R41, RZ, RZ, R77 ;  /* 0x000000ffff299224 */ /* 0x000fe200078e004d */
[----:B------:R0:W-:Y:S01]  /*17780*/  STL [R1+0x254], R77 ;  /* 0x0002544d01007387 */ /* 0x0001e20000100800 */
[----:B----4-:R-:W-:-:S03]  /*17790*/  IADD3 R0, P2, PT, R4, R0, RZ ;  /* 0x0000000004007210 */ /* 0x010fc60007f5e0ff */
[----:B------:R1:W2:Y:S02]  /*177a0*/  @!P1 LDG.E.U8 R39, desc[UR18][R40.64] ;  /* 0x0000001228279981 */ /* 0x0002a4000c1e1100 */
[----:B---3--:R-:W-:Y:S02]  /*177b0*/  IMAD.X R78, R88, 0x1, R78, P2 ;  /* 0x00000001584e7824 */ /* 0x008fe400010e064e */
[----:B0-----:R-:W3:Y:S04]  /*177c0*/  LDL.LU R77, [R1+0x314] ;  /* 0x00031400014d7983 */ /* 0x001ee80000300800 */
[----:B------:R-:W4:Y:S01]  /*177d0*/  LDL.LU R72, [R1+0x318] ;  /* 0x0003180001487983 */ /* 0x000f220000300800 */
[----:B-1----:R-:W-:Y:S01]  /*177e0*/  PRMT R40, RZ, 0x7610, R40 ;  /* 0x00007610ff287816 */ /* 0x002fe20000000028 */
[----:B------:R-:W-:-:S02]  /*177f0*/  @!P1 IMAD.MOV.U32 R42, RZ, RZ, R0 ;  /* 0x000000ffff2a9224 */ /* 0x000fc400078e0000 */
[----:B------:R0:W-:Y:S01]  /*17800*/  STL [R1+0x298], R0 ;  /* 0x0002980001007387 */ /* 0x0001e20000100800 */
[----:B------:R-:W-:-:S03]  /*17810*/  @!P1 IMAD.MOV.U32 R43, RZ, RZ, R78 ;  /* 0x000000ffff2b9224 */ /* 0x000fc600078e004e */
[----:B------:R-:W-:Y:S04]  /*17820*/  STL [R1+0x294], R78 ;  /* 0x0002944e01007387 */ /* 0x000fe80000100800 */
[----:B------:R1:W2:Y:S04]  /*17830*/  @!P1 LDG.E.U8 R40, desc[UR18][R42.64] ;  /* 0x000000122a289981 */ /* 0x0002a8000c1e1100 */
[----:B0-----:R-:W2:Y:S01]  /*17840*/  LDL.LU R0, [R1+0x358] ;  /* 0x0003580001007983 */ /* 0x001ea20000300800 */
[----:B------:R-:W-:-:S05]  /*17850*/  IADD3 R71, P2, PT, R4, R71, RZ ;  /* 0x0000004704477210 */ /* 0x000fca0007f5e0ff */
[----:B------:R-:W-:Y:S01]  /*17860*/  IMAD.X R76, R88, 0x1, R76, P2 ;  /* 0x00000001584c7824 */ /* 0x000fe200010e064c */
[----:B------:R-:W-:Y:S03]  /*17870*/  STL [R1+0x2d8], R71 ;  /* 0x0002d84701007387 */ /* 0x000fe60000100800 */
[----:B-1----:R-:W-:Y:S01]  /*17880*/  @!P1 IMAD.MOV.U32 R43, RZ, RZ, R76 ;  /* 0x000000ffff2b9224 */ /* 0x002fe200078e004c */
[----:B------:R0:W-:Y:S04]  /*17890*/  STL [R1+0x2d4], R76 ;  /* 0x0002d44c01007387 */ /* 0x0001e80000100800 */
[----:B0-----:R-:W2:Y:S01]  /*178a0*/  LDL.LU R76, [R1+0x354] ;  /* 0x00035400014c7983 */ /* 0x001ea20000300800 */
[----:B------:R-:W-:Y:S01]  /*178b0*/  PRMT R41, RZ, 0x7610, R41 ;  /* 0x00007610ff297816 */ /* 0x000fe20000000029 */
[----:B------:R-:W-:-:S02]  /*178c0*/  @!P1 IMAD.MOV.U32 R42, RZ, RZ, R71 ;  /* 0x000000ffff2a9224 */ /* 0x000fc400078e0047 */
[----:B------:R-:W2:Y:S04]  /*178d0*/  LDL.LU R71, [R1+0x398] ;  /* 0x0003980001477983 */ /* 0x000ea80000300800 */
[----:B------:R-:W-:Y:S04]  /*178e0*/  STS.U8 [R68+UR9+0x7080], R45 ;  /* 0x0070802d44007988 */ /* 0x000fe80008000009 */
[----:B------:R0:W2:Y:S04]  /*178f0*/  @!P1 LDG.E.U8 R41, desc[UR18][R42.64] ;  /* 0x000000122a299981 */ /* 0x0000a8000c1e1100 */
[----:B------:R1:W-:Y:S01]  /*17900*/  STS.U8 [R68+UR9+0x7480], R44 ;  /* 0x0074802c44007988 */ /* 0x0003e20008000009 */
[----:B0-----:R-:W-:-:S02]  /*17910*/  PRMT R42, RZ, 0x7610, R42 ;  /* 0x00007610ff2a7816 */ /* 0x001fc4000000002a */
[----:B----4-:R-:W-:-:S05]  /*17920*/  IADD3 R72, P2, PT, R4, R72, RZ ;  /* 0x0000004804487210 */ /* 0x010fca0007f5e0ff */
[----:B---3--:R-:W-:Y:S01]  /*17930*/  IMAD.X R77, R88, 0x1, R77, P2 ;  /* 0x00000001584d7824 */ /* 0x008fe200010e064d */
[----:B------:R-:W-:Y:S01]  /*17940*/  STL [R1+0x318], R72 ;  /* 0x0003184801007387 */ /* 0x000fe20000100800 */
[----:B-1----:R-:W-:Y:S02]  /*17950*/  @!P1 IMAD.MOV.U32 R44, RZ, RZ, R72 ;  /* 0x000000ffff2c9224 */ /* 0x002fe400078e0048 */
[----:B------:R-:W-:Y:S01]  /*17960*/  @!P1 IMAD.MOV.U32 R45, RZ, RZ, R77 ;  /* 0x000000ffff2d9224 */ /* 0x000fe200078e004d */
[----:B------:R0:W-:Y:S04]  /*17970*/  STL [R1+0x314], R77 ;  /* 0x0003144d01007387 */ /* 0x0001e80000100800 */
[----:B------:R-:W3:Y:S01]  /*17980*/  LDL.LU R78, [R1+0x394] ;  /* 0x00039400014e7983 */ /* 0x000ee20000300800 */
[----:B--2---:R-:W-:-:S03]  /*17990*/  IADD3 R0, P2, PT, R4, R0, RZ ;  /* 0x0000000004007210 */ /* 0x004fc60007f5e0ff */
[----:B------:R1:W2:Y:S04]  /*179a0*/  @!P1 LDG.E.U8 R42, desc[UR18][R44.64] ;  /* 0x000000122c2a9981 */ /* 0x0002a8000c1e1100 */
[----:B0-----:R-:W4:Y:S04]  /*179b0*/  LDL.LU R77, [R1+0x200] ;  /* 0x00020000014d7983 */ /* 0x001f280000300800 */
[----:B------:R-:W2:Y:S01]  /*179c0*/  LDL.LU R72, [R1+0x3cc] ;  /* 0x0003cc0001487983 */ /* 0x000ea20000300800 */
[----:B-1----:R-:W-:-:S03]  /*179d0*/  @!P1 IMAD.MOV.U32 R44, RZ, RZ, R0 ;  /* 0x000000ffff2c9224 */ /* 0x002fc600078e0000 */
[----:B------:R0:W-:Y:S01]  /*179e0*/  STL [R1+0x358], R0 ;  /* 0x0003580001007387 */ /* 0x0001e20000100800 */
[----:B------:R-:W-:-:S05]  /*179f0*/  IMAD.X R76, R88, 0x1, R76, P2 ;  /* 0x00000001584c7824 */ /* 0x000fca00010e064c */
[----:B------:R1:W-:Y:S04]  /*17a00*/  STL [R1+0x354], R76 ;  /* 0x0003544c01007387 */ /* 0x0003e80000100800 */
[----:B0-----:R-:W4:Y:S01]  /*17a10*/  LDL.LU R0, [R1+0x220] ;  /* 0x0002200001007983 */ /* 0x001f220000300800 */
[----:B------:R-:W-:-:S03]  /*17a20*/  @!P1 IMAD.MOV.U32 R45, RZ, RZ, R76 ;  /* 0x000000ffff2d9224 */ /* 0x000fc600078e004c */
[----:B-1----:R-:W4:Y:S01]  /*17a30*/  LDL.LU R76, [R1+0x21c] ;  /* 0x00021c00014c7983 */ /* 0x002f220000300800 */
[----:B------:R-:W-:Y:S02]  /*17a40*/  IADD3 R71, P2, PT, R4, R71, RZ ;  /* 0x0000004704477210 */ /* 0x000fe40007f5e0ff */
[----:B------:R-:W-:Y:S01]  /*17a50*/  PRMT R43, RZ, 0x7610, R43 ;  /* 0x00007610ff2b7816 */ /* 0x000fe2000000002b */
[----:B------:R-:W-:Y:S04]  /*17a60*/  STS.U8 [R68+UR9+0x7880], R47 ;  /* 0x0078802f44007988 */ /* 0x000fe80008000009 */
[----:B------:R0:W-:Y:S04]  /*17a70*/  STS.U8 [R68+UR9+0x7c80], R46 ;  /* 0x007c802e44007988 */ /* 0x0001e80008000009 */
[----:B------:R1:W4:Y:S04]  /*17a80*/  @!P1 LDG.E.U8 R43, desc[UR18][R44.64] ;  /* 0x000000122c2b9981 */ /* 0x000328000c1e1100 */
[----:B------:R3:W-:Y:S01]  /*17a90*/  STL [R1+0x398], R71 ;  /* 0x0003984701007387 */ /* 0x0007e20000100800 */
[----:B0-----:R-:W-:Y:S01]  /*17aa0*/  @!P1 IMAD.MOV.U32 R46, RZ, RZ, R71 ;  /* 0x000000ffff2e9224 */ /* 0x001fe200078e0047 */
[----:B-1----:R-:W-:-:S02]  /*17ab0*/  PRMT R44, RZ, 0x7610, R44 ;  /* 0x00007610ff2c7816 */ /* 0x002fc4000000002c */
[----:B------:R-:W-:Y:S01]  /*17ac0*/  PRMT R45, RZ, 0x7610, R45 ;  /* 0x00007610ff2d7816 */ /* 0x000fe2000000002d */
[----:B---3--:R-:W-:-:S04]  /*17ad0*/  IMAD.X R78, R88, 0x1, R78, P2 ;  /* 0x00000001584e7824 */ /* 0x008fc800010e064e */
[----:B------:R-:W-:Y:S01]  /*17ae0*/  @!P1 IMAD.MOV.U32 R47, RZ, RZ, R78 ;  /* 0x000000ffff2f9224 */ /* 0x000fe200078e004e */
[----:B------:R-:W-:Y:S04]  /*17af0*/  STL [R1+0x394], R78 ;  /* 0x0003944e01007387 */ /* 0x000fe80000100800 */
[----:B------:R-:W3:Y:S01]  /*17b00*/  LDL.LU R71, [R1+0x260] ;  /* 0x0002600001477983 */ /* 0x000ee20000300800 */
[----:B--2---:R-:W-:-:S03]  /*17b10*/  IADD3 R72, P2, PT, R4, R72, RZ ;  /* 0x0000004804487210 */ /* 0x004fc60007f5e0ff */
[----:B------:R0:W2:Y:S02]  /*17b20*/  @!P1 LDG.E.U8 R44, desc[UR18][R46.64] ;  /* 0x000000122e2c9981 */ /* 0x0000a4000c1e1100 */
[----:B----4-:R-:W-:Y:S02]  /*17b30*/  IMAD.X R77, R88, 0x1, R77, P2 ;  /* 0x00000001584d7824 */ /* 0x010fe400010e064d */
[----:B------:R-:W-:Y:S04]  /*17b40*/  STL [R1+0x3cc], R72 ;  /* 0x0003cc4801007387 */ /* 0x000fe80000100800 */
[----:B------:R1:W-:Y:S01]  /*17b50*/  STL [R1+0x200], R77 ;  /* 0x0002004d01007387 */ /* 0x0003e20000100800 */
[----:B0-----:R-:W-:Y:S02]  /*17b60*/  @!P1 IMAD.MOV.U32 R46, RZ, RZ, R72 ;  /* 0x000000ffff2e9224 */ /* 0x001fe400078e0048 */
[----:B------:R-:W-:-:S05]  /*17b70*/  @!P1 IMAD.MOV.U32 R47, RZ, RZ, R77 ;  /* 0x000000ffff2f9224 */ /* 0x000fca00078e004d */
[----:B------:R0:W4:Y:S04]  /*17b80*/  @!P1 LDG.E.U8 R45, desc[UR18][R46.64] ;  /* 0x000000122e2d9981 */ /* 0x000128000c1e1100 */
[----:B-1----:R-:W2:Y:S04]  /*17b90*/  LDL.LU R77, [R1+0x25c] ;  /* 0x00025c00014d7983 */ /* 0x002ea80000300800 */
[----:B------:R-:W4:Y:S01]  /*17ba0*/  LDL.LU R72, [R1+0x2a0] ;  /* 0x0002a00001487983 */ /* 0x000f220000300800 */
[----:B------:R-:W-:-:S05]  /*17bb0*/  IADD3 R0, P2, PT, R4, R0, RZ ;  /* 0x0000000004007210 */ /* 0x000fca0007f5e0ff */
[----:B------:R-:W-:Y:S01]  /*17bc0*/  IMAD.X R76, R88, 0x1, R76, P2 ;  /* 0x00000001584c7824 */ /* 0x000fe200010e064c */
[----:B------:R-:W-:Y:S03]  /*17bd0*/  STL [R1+0x220], R0 ;  /* 0x0002200001007387 */ /* 0x000fe60000100800 */
[----:B0-----:R-:W-:Y:S01]  /*17be0*/  @!P1 IMAD.MOV.U32 R47, RZ, RZ, R76 ;  /* 0x000000ffff2f9224 */ /* 0x001fe200078e004c */
[----:B------:R0:W-:Y:S04]  /*17bf0*/  STL [R1+0x21c], R76 ;  /* 0x00021c4c01007387 */ /* 0x0001e80000100800 */
[----:B0-----:R-:W4:Y:S01]  /*17c00*/  LDL.LU R76, [R1+0x29c] ;  /* 0x00029c00014c7983 */ /* 0x001f220000300800 */
[----:B------:R-:W0:Y:S01]  /*17c10*/  S2R R68, SR_TID.X ;  /* 0x0000000000447919 */ /* 0x000e220000002100 */
[----:B------:R-:W-:-:S02]  /*17c20*/  @!P1 IMAD.MOV.U32 R46, RZ, RZ, R0 ;  /* 0x000000ffff2e9224 */ /* 0x000fc400078e0000 */
[----:B------:R-:W4:Y:S04]  /*17c30*/  LDL.LU R78, [R1+0x2dc] ;  /* 0x0002dc00014e7983 */ /* 0x000f280000300800 */
[----:B------:R-:W4:Y:S01]  /*17c40*/  LDL.LU R0, [R1+0x2e0] ;  /* 0x0002e00001007983 */ /* 0x000f220000300800 */
[----:B0-----:R-:W-:-:S04]  /*17c50*/  LOP3.LUT R68, R68, 0x7f, RZ, 0xc0, !PT ;  /* 0x0000007f44447812 */ /* 0x001fc800078ec0ff */
[----:B------:R-:W-:-:S05]  /*17c60*/  LOP3.LUT R68, R68, 0x20, RZ, 0x3c, !PT ;  /* 0x0000002044447812 */ /* 0x000fca00078e3cff */
[----:B------:R-:W-:Y:S04]  /*17c70*/  STS.U8 [R68+UR9+0x4100], R59 ;  /* 0x0041003b44007988 */ /* 0x000fe80008000009 */
[----:B------:R0:W-:Y:S04]  /*17c80*/  STS.U8 [R68+UR9+0x4500], R49 ;  /* 0x0045003144007988 */ /* 0x0001e80008000009 */
[----:B------:R1:W-:Y:S01]  /*17c90*/  STS.U8 [R68+UR9+0x4900], R50 ;  /* 0x0049003244007988 */ /* 0x0003e20008000009 */
[----:B0-----:R-:W-:Y:S02]  /*17ca0*/  PRMT R49, RZ, 0x7610, R49 ;  /* 0x00007610ff317816 */ /* 0x001fe40000000031 */
[----:B-1----:R-:W-:-:S04]  /*17cb0*/  PRMT R50, RZ, 0x7610, R50 ;  /* 0x00007610ff327816 */ /* 0x002fc80000000032 */
[----:B------:R0:W4:Y:S01]  /*17cc0*/  @!P1 LDG.E.U8 R49, desc[UR18][R46.64] ;  /* 0x000000122e319981 */ /* 0x000122000c1e1100 */
[----:B---3--:R-:W-:-:S05]  /*17cd0*/  IADD3 R71, P2, PT, R4, R71, RZ ;  /* 0x0000004704477210 */ /* 0x008fca0007f5e0ff */
[----:B------:R-:W-:Y:S01]  /*17ce0*/  STL [R1+0x260], R71 ;  /* 0x0002604701007387 */ /* 0x000fe20000100800 */
[----:B0-----:R-:W-:Y:S02]  /*17cf0*/  @!P1 IMAD.MOV.U32 R46, RZ, RZ, R71 ;  /* 0x000000ffff2e9224 */ /* 0x001fe400078e0047 */
[----:B--2---:R-:W-:Y:S01]  /*17d00*/  IMAD.X R77, R88, 0x1, R77, P2 ;  /* 0x00000001584d7824 */ /* 0x004fe200010e064d */
[----:B----4-:R-:W-:-:S04]  /*17d10*/  IADD3 R72, P2, PT, R4, R72, RZ ;  /* 0x0000004804487210 */ /* 0x010fc80007f5e0ff */
[----:B------:R0:W-:Y:S01]  /*17d20*/  STL [R1+0x25c], R77 ;  /* 0x00025c4d01007387 */ /* 0x0001e20000100800 */
[----:B------:R-:W-:-:S05]  /*17d30*/  @!P1 IMAD.MOV.U32 R47, RZ, RZ, R77 ;  /* 0x000000ffff2f9224 */ /* 0x000fca00078e004d */
[----:B------:R1:W2:Y:S04]  /*17d40*/  @!P1 LDG.E.U8 R50, desc[UR18][R46.64] ;  /* 0x000000122e329981 */ /* 0x0002a8000c1e1100 */
[----:B0-----:R-:W3:Y:S04]  /*17d50*/  LDL.LU R77, [R1+0x31c] ;  /* 0x00031c00014d7983 */ /* 0x001ee80000300800 */
[----:B------:R-:W4:Y:S01]  /*17d60*/  LDL.LU R71, [R1+0x320] ;  /* 0x0003200001477983 */ /* 0x000f220000300800 */
[----:B-1----:R-:W-:-:S03]  /*17d70*/  @!P1 IMAD.MOV.U32 R46, RZ, RZ, R72 ;  /* 0x000000ffff2e9224 */ /* 0x002fc600078e0048 */
[----:B------:R-:W-:Y:S01]  /*17d80*/  STL [R1+0x2a0], R72 ;  /* 0x0002a04801007387 */ /* 0x000fe20000100800 */
[----:B------:R-:W-:-:S04]  /*17d90*/  IMAD.X R76, R88, 0x1, R76, P2 ;  /* 0x00000001584c7824 */ /* 0x000fc800010e064c */
[----:B------:R-:W-:Y:S01]  /*17da0*/  @!P1 IMAD.MOV.U32 R47, RZ, RZ, R76 ;  /* 0x000000ffff2f9224 */ /* 0x000fe200078e004c */
[----:B------:R0:W-:Y:S04]  /*17db0*/  STL [R1+0x29c], R76 ;  /* 0x00029c4c01007387 */ /* 0x0001e80000100800 */
[----:B0-----:R-:W2:Y:S04]  /*17dc0*/  LDL.LU R76, [R1+0x35c] ;  /* 0x00035c00014c7983 */ /* 0x001ea80000300800 */
[----:B------:R-:W2:Y:S01]  /*17dd0*/  LDL.LU R72, [R1+0x360] ;  /* 0x0003600001487983 */ /* 0x000ea20000300800 */
[----:B------:R-:W-:-:S03]  /*17de0*/  IADD3 R0, P2, PT, R4, R0, RZ ;  /* 0x0000000004007210 */ /* 0x000fc60007f5e0ff */
[----:B------:R0:W-:Y:S02]  /*17df0*/  STS.U8 [R68+UR9+0x4d00], R51 ;  /* 0x004d003344007988 */ /* 0x0001e40008000009 */
[----:B------:R-:W-:Y:S02]  /*17e00*/  IMAD.X R78, R88, 0x1, R78, P2 ;  /* 0x00000001584e7824 */ /* 0x000fe400010e064e */
[----:B------:R1:W-:Y:S01]  /*17e10*/  STS.U8 [R68+UR9+0x5100], R52 ;  /* 0x0051003444007988 */ /* 0x0003e20008000009 */
[----:B0-----:R-:W-:-:S03]  /*17e20*/  PRMT R51, RZ, 0x7610, R51 ;  /* 0x00007610ff337816 */ /* 0x001fc60000000033 */
[----:B------:R0:W-:Y:S01]  /*17e30*/  STL [R1+0x2e0], R0 ;  /* 0x0002e00001007387 */ /* 0x0001e20000100800 */
[----:B-1----:R-:W-:-:S03]  /*17e40*/  PRMT R52, RZ, 0x7610, R52 ;  /* 0x00007610ff347816 */ /* 0x002fc60000000034 */
[----:B------:R1:W2:Y:S04]  /*17e50*/  @!P1 LDG.E.U8 R51, desc[UR18][R46.64] ;  /* 0x000000122e339981 */ /* 0x0002a8000c1e1100 */
[----:B------:R-:W-:Y:S01]  /*17e60*/  STL [R1+0x2dc], R78 ;  /* 0x0002dc4e01007387 */ /* 0x000fe20000100800 */
[----:B-1----:R-:W-:Y:S02]  /*17e70*/  @!P1 IMAD.MOV.U32 R46, RZ, RZ, R0 ;  /* 0x000000ffff2e9224 */ /* 0x002fe400078e0000 */
[----:B------:R-:W-:Y:S01]  /*17e80*/  @!P1 IMAD.MOV.U32 R47, RZ, RZ, R78 ;  /* 0x000000ffff2f9224 */ /* 0x000fe200078e004e */
[----:B0-----:R-:W2:Y:S04]  /*17e90*/  LDL.LU R0, [R1+0x3a0] ;  /* 0x0003a00001007983 */ /* 0x001ea80000300800 */
[----:B------:R0:W-:Y:S04]  /*17ea0*/  STS.U8 [R68+UR9+0x5500], R53 ;  /* 0x0055003544007988 */ /* 0x0001e80008000009 */
[----:B------:R1:W2:Y:S01]  /*17eb0*/  @!P1 LDG.E.U8 R52, desc[UR18][R46.64] ;  /* 0x000000122e349981 */ /* 0x0002a2000c1e1100 */
[----:B0-----:R-:W-:-:S02]  /*17ec0*/  PRMT R53, RZ, 0x7610, R53 ;  /* 0x00007610ff357816 */ /* 0x001fc40000000035 */
[----:B----4-:R-:W-:-:S05]  /*17ed0*/  IADD3 R71, P2, PT, R4, R71, RZ ;  /* 0x0000004704477210 */ /* 0x010fca0007f5e0ff */
[----:B---3--:R-:W-:Y:S01]  /*17ee0*/  IMAD.X R77, R88, 0x1, R77, P2 ;  /* 0x00000001584d7824 */ /* 0x008fe200010e064d */
[----:B------:R-:W-:Y:S01]  /*17ef0*/  STL [R1+0x320], R71 ;  /* 0x0003204701007387 */ /* 0x000fe20000100800 */
[----:B-1----:R-:W-:Y:S02]  /*17f00*/  @!P1 IMAD.MOV.U32 R46, RZ, RZ, R71 ;  /* 0x000000ffff2e9224 */ /* 0x002fe400078e0047 */
[----:B------:R-:W-:Y:S01]  /*17f10*/  @!P1 IMAD.MOV.U32 R47, RZ, RZ, R77 ;  /* 0x000000ffff2f9224 */ /* 0x000fe200078e004d */
[----:B------:R0:W-:Y:S04]  /*17f20*/  STL [R1+0x31c], R77 ;  /* 0x00031c4d01007387 */ /* 0x0001e80000100800 */
[----:B------:R1:W3:Y:S04]  /*17f30*/  @!P1 LDG.E.U8 R53, desc[UR18][R46.64] ;  /* 0x000000122e359981 */ /* 0x0002e8000c1e1100 */
[----:B0-----:R-:W4:Y:S04]  /*17f40*/  LDL.LU R77, [R1+0x39c] ;  /* 0x00039c00014d7983 */ /* 0x001f280000300800 */
[----:B------:R-:W3:Y:S01]  /*17f50*/  LDL.LU R71, [R1+0x3d0] ;  /* 0x0003d00001477983 */ /* 0x000ee20000300800 */
[----:B--2---:R-:W-:-:S05]  /*17f60*/  IADD3 R72, P2, PT, R4, R72, RZ ;  /* 0x0000004804487210 */ /* 0x004fca0007f5e0ff */
[----:B------:R-:W-:Y:S01]  /*17f70*/  IMAD.X R76, R88, 0x1, R76, P2 ;  /* 0x00000001584c7824 */ /* 0x000fe200010e064c */
[----:B------:R-:W-:Y:S03]  /*17f80*/  STL [R1+0x360], R72 ;  /* 0x0003604801007387 */ /* 0x000fe60000100800 */
[----:B-1----:R-:W-:Y:S01]  /*17f90*/  @!P1 IMAD.MOV.U32 R47, RZ, RZ, R76 ;  /* 0x000000ffff2f9224 */ /* 0x002fe200078e004c */
[----:B------:R0:W-:Y:S04]  /*17fa0*/  STL [R1+0x35c], R76 ;  /* 0x00035c4c01007387 */ /* 0x0001e80000100800 */
[----:B0-----:R-:W2:Y:S01]  /*17fb0*/  LDL.LU R76, [R1+0x204] ;  /* 0x00020400014c7983 */ /* 0x001ea20000300800 */
[----:B------:R-:W-:-:S03]  /*17fc0*/  @!P1 IMAD.MOV.U32 R46, RZ, RZ, R72 ;  /* 0x000000ffff2e9224 */ /* 0x000fc600078e0048 */
[----:B------:R0:W-:Y:S04]  /*17fd0*/  STS.U8 [R68+UR9+0x5900], R58 ;  /* 0x0059003a44007988 */ /* 0x0001e80008000009 */
[----:B------:R-:W2:Y:S04]  /*17fe0*/  LDL.LU R78, [R1+0x224] ;  /* 0x00022400014e7983 */ /* 0x000ea80000300800 */
[----:B------:R-:W2:Y:S01]  /*17ff0*/  LDL.LU R72, [R1+0x228] ;  /* 0x0002280001487983 */ /* 0x000ea20000300800 */
[----:B------:R-:W-:Y:S02]  /*18000*/  IADD3 R0, P2, PT, R4, R0, RZ ;  /* 0x0000000004007210 */ /* 0x000fe40007f5e0ff */
[----:B0-----:R-:W-:Y:S01]  /*18010*/  PRMT R58, RZ, 0x7610, R58 ;  /* 0x00007610ff3a7816 */ /* 0x001fe2000000003a */
[----:B------:R0:W-:Y:S04]  /*18020*/  STS.U8 [R68+UR9+0x5d00], R57 ;  /* 0x005d003944007988 */ /* 0x0001e80008000009 */
[----:B------:R-:W-:Y:S04]  /*18030*/  STL [R1+0x3a0], R0 ;  /* 0x0003a00001007387 */ /* 0x000fe80000100800 */
[----:B------:R1:W2:Y:S01]  /*18040*/  @!P1 LDG.E.U8 R58, desc[UR18][R46.64] ;  /* 0x000000122e3a9981 */ /* 0x0002a2000c1e1100 */
[----:B0-----:R-:W-:Y:S01]  /*18050*/  PRMT R57, RZ, 0x7610, R57 ;  /* 0x00007610ff397816 */ /* 0x001fe20000000039 */
[----:B-1----:R-:W-:-:S02]  /*18060*/  @!P1 IMAD.MOV.U32 R46, RZ, RZ, R0 ;  /* 0x000000ffff2e9224 */ /* 0x002fc400078e0000 */
[----:B----4-:R-:W-:Y:S01]  /*18070*/  IMAD.X R77, R88, 0x1, R77, P2 ;  /* 0x00000001584d7824 */ /* 0x010fe200010e064d */
[----:B---3--:R-:W-:-:S04]  /*18080*/  IADD3 R71, P2, PT, R4, R71, RZ ;  /* 0x0000004704477210 */ /* 0x008fc80007f5e0ff */
[----:B------:R0:W-:Y:S01]  /*18090*/  STL [R1+0x39c], R77 ;  /* 0x00039c4d01007387 */ /* 0x0001e20000100800 */
[----:B------:R-:W-:-:S05]  /*180a0*/  @!P1 IMAD.MOV.U32 R47, RZ, RZ, R77 ;  /* 0x000000ffff2f9224 */ /* 0x000fca00078e004d */
[----:B------:R1:W3:Y:S04]  /*180b0*/  @!P1 LDG.E.U8 R57, desc[UR18][R46.64] ;  /* 0x000000122e399981 */ /* 0x0002e8000c1e1100 */
[----:B0-----:R-:W4:Y:S04]  /*180c0*/  LDL.LU R77, [R1+0x264] ;  /* 0x00026400014d7983 */ /* 0x001f280000300800 */
[----:B------:R-:W3:Y:S01]  /*180d0*/  LDL.LU R0, [R1+0x268] ;  /* 0x0002680001007983 */ /* 0x000ee20000300800 */
[----:B-1----:R-:W-:-:S03]  /*180e0*/  @!P1 IMAD.MOV.U32 R46, RZ, RZ, R71 ;  /* 0x000000ffff2e9224 */ /* 0x002fc600078e0047 */
[----:B------:R-:W-:Y:S01]  /*180f0*/  STL [R1+0x3d0], R71 ;  /* 0x0003d04701007387 */ /* 0x000fe20000100800 */
[----:B--2---:R-:W-:-:S04]  /*18100*/  IMAD.X R76, R88, 0x1, R76, P2 ;  /* 0x00000001584c7824 */ /* 0x004fc800010e064c */
        /* <DEDUP_REMOVED lines=13> */
[----:B------:R-:W-:Y:S01]  /*181e0*/  PRMT R59, RZ, 0x7610, R59 ;  /* 0x00007610ff3b7816 */ /* 0x000fe2000000003b */
[----:B-1----:R-:W-:Y:S02]  /*181f0*/  @!P1 IMAD.MOV.U32 R46, RZ, RZ, R72 ;  /* 0x000000ffff2e9224 */ /* 0x002fe400078e0048 */
[----:B------:R-:W-:Y:S01]  /*18200*/  @!P1 IMAD.MOV.U32 R47, RZ, RZ, R78 ;  /* 0x000000ffff2f9224 */ /* 0x000fe200078e004e */
[----:B0-----:R-:W2:Y:S04]  /*18210*/  LDL.LU R72, [R1+0x2e8] ;  /* 0x0002e80001487983 */ /* 0x001ea80000300800 */
[----:B------:R0:W2:Y:S01]  /*18220*/  @!P1 LDG.E.U8 R55, desc[UR18][R46.64] ;  /* 0x000000122e379981 */ /* 0x0000a2000c1e1100 */
[----:B---3--:R-:W-:-:S05]  /*18230*/  IADD3 R0, P2, PT, R4, R0, RZ ;  /* 0x0000000004007210 */ /* 0x008fca0007f5e0ff */
[----:B----4-:R-:W-:Y:S01]  /*18240*/  IMAD.X R77, R88, 0x1, R77, P2 ;  /* 0x00000001584d7824 */ /* 0x010fe200010e064d */
[----:B------:R-:W-:Y:S01]  /*18250*/  STL [R1+0x268], R0 ;  /* 0x0002680001007387 */ /* 0x000fe20000100800 */
[----:B0-----:R-:W-:Y:S02]  /*18260*/  @!P1 IMAD.MOV.U32 R46, RZ, RZ, R0 ;  /* 0x000000ffff2e9224 */ /* 0x001fe400078e0000 */
[----:B------:R-:W-:Y:S01]  /*18270*/  @!P1 IMAD.MOV.U32 R47, RZ, RZ, R77 ;  /* 0x000000ffff2f9224 */ /* 0x000fe200078e004d */
[----:B------:R0:W-:Y:S04]  /*18280*/  STL [R1+0x264], R77 ;  /* 0x0002644d01007387 */ /* 0x0001e80000100800 */
[----:B------:R1:W3:Y:S04]  /*18290*/  @!P1 LDG.E.U8 R59, desc[UR18][R46.64] ;  /* 0x000000122e3b9981 */ /* 0x0002e8000c1e1100 */
[----:B0-----:R-:W4:Y:S04]  /*182a0*/  LDL.LU R77, [R1+0x2e4] ;  /* 0x0002e400014d7983 */ /* 0x001f280000300800 */
[----:B------:R-:W3:Y:S01]  /*182b0*/  LDL.LU R0, [R1+0x328] ;  /* 0x0003280001007983 */ /* 0x000ee20000300800 */
[----:B--2---:R-:W-:-:S05]  /*182c0*/  IADD3 R71, P2, PT, R4, R71, RZ ;  /* 0x0000004704477210 */ /* 0x004fca0007f5e0ff */
[----:B------:R-:W-:Y:S01]  /*182d0*/  IMAD.X R76, R88, 0x1, R76, P2 ;  /* 0x00000001584c7824 */ /* 0x000fe200010e064c */
[----:B------:R-:W-:Y:S01]  /*182e0*/  STL [R1+0x2a8], R71 ;  /* 0x0002a84701007387 */ /* 0x000fe20000100800 */
[----:B-1----:R-:W-:Y:S02]  /*182f0*/  @!P1 IMAD.MOV.U32 R46, RZ, RZ, R71 ;  /* 0x000000ffff2e9224 */ /* 0x002fe400078e0047 */
[----:B------:R-:W-:Y:S01]  /*18300*/  @!P1 IMAD.MOV.U32 R47, RZ, RZ, R76 ;  /* 0x000000ffff2f9224 */ /* 0x000fe200078e004c */
[----:B------:R0:W-:Y:S04]  /*18310*/  STL [R1+0x2a4], R76 ;  /* 0x0002a44c01007387 */ /* 0x0001e80000100800 */
[----:B------:R-:W2:Y:S04]  /*18320*/  LDL.LU R78, [R1+0x324] ;  /* 0x00032400014e7983 */ /* 0x000ea80000300800 */
[----:B0-----:R-:W2:Y:S04]  /*18330*/  LDL.LU R76, [R1+0x364] ;  /* 0x00036400014c7983 */ /* 0x001ea80000300800 */
[----:B------:R-:W2:Y:S04]  /*18340*/  LDL.LU R71, [R1+0x368] ;  /* 0x0003680001477983 */ /* 0x000ea80000300800 */
[----:B------:R0:W-:Y:S01]  /*18350*/  STS.U8 [R68+UR9+0x6900], R62 ;  /* 0x0069003e44007988 */ /* 0x0001e20008000009 */
[----:B------:R-:W-:-:S02]  /*18360*/  IADD3 R72, P2, PT, R4, R72, RZ ;  /* 0x0000004804487210 */ /* 0x000fc40007f5e0ff */
[----:B0-----:R-:W-:Y:S01]  /*18370*/  PRMT R62, RZ, 0x7610, R62 ;  /* 0x00007610ff3e7816 */ /* 0x001fe2000000003e */
[----:B------:R0:W-:Y:S04]  /*18380*/  STS.U8 [R68+UR9+0x6d00], R70 ;  /* 0x006d004644007988 */ /* 0x0001e80008000009 */
[----:B------:R-:W-:Y:S04]  /*18390*/  STL [R1+0x2e8], R72 ;  /* 0x0002e84801007387 */ /* 0x000fe80000100800 */
[----:B------:R1:W2:Y:S01]  /*183a0*/  @!P1 LDG.E.U8 R62, desc[UR18][R46.64] ;  /* 0x000000122e3e9981 */ /* 0x0002a2000c1e1100 */
[----:B0-----:R-:W-:-:S03]  /*183b0*/  PRMT R70, RZ, 0x7610, R70 ;  /* 0x00007610ff467816 */ /* 0x001fc60000000046 */
[----:B------:R-:W-:Y:S01]  /*183c0*/  STS.U8 [R68+UR9+0x7100], R74 ;  /* 0x0071004a44007988 */ /* 0x000fe20008000009 */
[----:B-1----:R-:W-:-:S03]  /*183d0*/  @!P1 IMAD.MOV.U32 R46, RZ, RZ, R72 ;  /* 0x000000ffff2e9224 */ /* 0x002fc600078e0048 */
[----:B------:R0:W-:Y:S02]  /*183e0*/  STS.U8 [R68+UR9+0x7500], R73 ;  /* 0x0075004944007988 */ /* 0x0001e40008000009 */
[----:B0-----:R-:W-:Y:S01]  /*183f0*/  PRMT R73, RZ, 0x7610, R73 ;  /* 0x00007610ff497816 */ /* 0x001fe20000000049 */
[----:B----4-:R-:W-:Y:S01]  /*18400*/  IMAD.X R77, R88, 0x1, R77, P2 ;  /* 0x00000001584d7824 */ /* 0x010fe200010e064d */
[----:B---3--:R-:W-:-:S04]  /*18410*/  IADD3 R0, P2, PT, R4, R0, RZ ;  /* 0x0000000004007210 */ /* 0x008fc80007f5e0ff */
[----:B------:R0:W-:Y:S01]  /*18420*/  STL [R1+0x2e4], R77 ;  /* 0x0002e44d01007387 */ /* 0x0001e20000100800 */
[----:B------:R-:W-:-:S05]  /*18430*/  @!P1 IMAD.MOV.U32 R47, RZ, RZ, R77 ;  /* 0x000000ffff2f9224 */ /* 0x000fca00078e004d */
[----:B------:R1:W3:Y:S04]  /*18440*/  @!P1 LDG.E.U8 R70, desc[UR18][R46.64] ;  /* 0x000000122e469981 */ /* 0x0002e8000c1e1100 */
[----:B0-----:R-:W4:Y:S04]  /*18450*/  LDL.LU R77, [R1+0x3a4] ;  /* 0x0003a400014d7983 */ /* 0x001f280000300800 */
[----:B------:R-:W3:Y:S01]  /*18460*/  LDL.LU R72, [R1+0x3a8] ;  /* 0x0003a80001487983 */ /* 0x000ee20000300800 */
[----:B--2---:R-:W-:-:S03]  /*18470*/  IMAD.X R78, R88, 0x1, R78, P2 ;  /* 0x00000001584e7824 */ /* 0x004fc600010e064e */
[----:B------:R0:W-:Y:S01]  /*18480*/  STL [R1+0x328], R0 ;  /* 0x0003280001007387 */ /* 0x0001e20000100800 */
[----:B-1----:R-:W-:Y:S02]  /*18490*/  @!P1 IMAD.MOV.U32 R46, RZ, RZ, R0 ;  /* 0x000000ffff2e9224 */ /* 0x002fe400078e0000 */
[----:B------:R-:W-:Y:S01]  /*184a0*/  @!P1 IMAD.MOV.U32 R47, RZ, RZ, R78 ;  /* 0x000000ffff2f9224 */ /* 0x000fe200078e004e */
[----:B------:R-:W-:Y:S01]  /*184b0*/  IADD3 R71, P2, PT, R4, R71, RZ ;  /* 0x0000004704477210 */ /* 0x000fe20007f5e0ff */
[----:B------:R-:W-:Y:S04]  /*184c0*/  STL [R1+0x324], R78 ;  /* 0x0003244e01007387 */ /* 0x000fe80000100800 */
[----:B------:R-:W-:Y:S01]  /*184d0*/  IMAD.X R76, R88, 0x1, R76, P2 ;  /* 0x00000001584c7824 */ /* 0x000fe200010e064c */
[----:B0-----:R-:W2:Y:S04]  /*184e0*/  LDL.LU R0, [R1+0x3d4] ;  /* 0x0003d40001007983 */ /* 0x001ea80000300800 */
[----:B------:R0:W2:Y:S04]  /*184f0*/  @!P1 LDG.E.U8 R73, desc[UR18][R46.64] ;  /* 0x000000122e499981 */ /* 0x0000a8000c1e1100 */
[----:B------:R1:W-:Y:S04]  /*18500*/  STL [R1+0x368], R71 ;  /* 0x0003684701007387 */ /* 0x0003e80000100800 */
[----:B------:R1:W-:Y:S01]  /*18510*/  STL [R1+0x364], R76 ;  /* 0x0003644c01007387 */ /* 0x0003e20000100800 */
[----:B0-----:R-:W-:-:S03]  /*18520*/  @!P1 IMAD.MOV.U32 R46, RZ, RZ, R71 ;  /* 0x000000ffff2e9224 */ /* 0x001fc600078e0047 */
[----:B-1----:R-:W2:Y:S01]  /*18530*/  LDL.LU R71, [R1+0x208] ;  /* 0x0002080001477983 */ /* 0x002ea20000300800 */
[----:B------:R-:W-:-:S03]  /*18540*/  @!P1 IMAD.MOV.U32 R47, RZ, RZ, R76 ;  /* 0x000000ffff2f9224 */ /* 0x000fc600078e004c */
[----:B------:R0:W-:Y:S04]  /*18550*/  STS.U8 [R68+UR9+0x7900], R65 ;  /* 0x0079004144007988 */ /* 0x0001e80008000009 */
[----:B------:R-:W2:Y:S01]  /*18560*/  LDL.LU R76, [R1+0x230] ;  /* 0x00023000014c7983 */ /* 0x000ea20000300800 */
[----:B0-----:R-:W-:-:S03]  /*18570*/  PRMT R65, RZ, 0x7610, R65 ;  /* 0x00007610ff417816 */ /* 0x001fc60000000041 */
[----:B------:R0:W-:Y:S04]  /*18580*/  STS.U8 [R68+UR9+0x7d00], R54 ;  /* 0x007d003644007988 */ /* 0x0001e80008000009 */
[----:B------:R1:W2:Y:S01]  /*18590*/  @!P1 LDG.E.U8 R65, desc[UR18][R46.64] ;  /* 0x000000122e419981 */ /* 0x0002a2000c1e1100 */
[----:B0-----:R-:W-:Y:S02]  /*185a0*/  PRMT R54, RZ, 0x7610, R54 ;  /* 0x00007610ff367816 */ /* 0x001fe40000000036 */
[----:B---3--:R-:W-:-:S05]  /*185b0*/  IADD3 R72, P2, PT, R4, R72, RZ ;  /* 0x0000004804487210 */ /* 0x008fca0007f5e0ff */
[----:B----4-:R-:W-:Y:S01]  /*185c0*/  IMAD.X R77, R88, 0x1, R77, P2 ;  /* 0x00000001584d7824 */ /* 0x010fe200010e064d */
[----:B------:R0:W-:Y:S01]  /*185d0*/  STL [R1+0x3a8], R72 ;  /* 0x0003a84801007387 */ /* 0x0001e20000100800 */
[----:B-1----:R-:W-:Y:S02]  /*185e0*/  @!P1 IMAD.MOV.U32 R46, RZ, RZ, R72 ;  /* 0x000000ffff2e9224 */ /* 0x002fe400078e0048 */
[----:B------:R-:W-:Y:S01]  /*185f0*/  @!P1 IMAD.MOV.U32 R47, RZ, RZ, R77 ;  /* 0x000000ffff2f9224 */ /* 0x000fe200078e004d */
[----:B------:R1:W-:Y:S04]  /*18600*/  STL [R1+0x3a4], R77 ;  /* 0x0003a44d01007387 */ /* 0x0003e80000100800 */
[----:B------:R-:W3:Y:S01]  /*18610*/  LDL.LU R78, [R1+0x22c] ;  /* 0x00022c00014e7983 */ /* 0x000ee20000300800 */
[----:B--2---:R-:W-:-:S03]  /*18620*/  IADD3 R0, P2, PT, R4, R0, RZ ;  /* 0x0000000004007210 */ /* 0x004fc60007f5e0ff */
[----:B0-----:R-:W2:Y:S04]  /*18630*/  LDL.LU R72, [R1+0x270] ;  /* 0x0002700001487983 */ /* 0x001ea80000300800 */
[----:B------:R-:W-:Y:S04]  /*18640*/  STL [R1+0x3d4], R0 ;  /* 0x0003d40001007387 */ /* 0x000fe80000100800 */
[----:B------:R0:W4:Y:S04]  /*18650*/  @!P1 LDG.E.U8 R54, desc[UR18][R46.64] ;  /* 0x000000122e369981 */ /* 0x000128000c1e1100 */
[----:B-1----:R-:W4:Y:S01]  /*18660*/  LDL.LU R77, [R1+0x26c] ;  /* 0x00026c00014d7983 */ /* 0x002f220000300800 */
[----:B------:R-:W-:-:S02]  /*18670*/  IMAD.X R71, R88, 0x1, R71, P2 ;  /* 0x0000000158477824 */ /* 0x000fc400010e0647 */
[----:B0-----:R-:W-:Y:S02]  /*18680*/  @!P1 IMAD.MOV.U32 R46, RZ, RZ, R0 ;  /* 0x000000ffff2e9224 */ /* 0x001fe400078e0000 */
[----:B------:R-:W-:Y:S01]  /*18690*/  @!P1 IMAD.MOV.U32 R47, RZ, RZ, R71 ;  /* 0x000000ffff2f9224 */ /* 0x000fe200078e0047 */
[----:B------:R0:W-:Y:S04]  /*186a0*/  STL [R1+0x208], R71 ;  /* 0x0002084701007387 */ /* 0x0001e80000100800 */
[----:B0-----:R-:W4:Y:S04]  /*186b0*/  LDL.LU R71, [R1+0x2ac] ;  /* 0x0002ac0001477983 */ /* 0x001f280000300800 */
[----:B------:R-:W4:Y:S01]  /*186c0*/  LDL.LU R0, [R1+0x2b0] ;  /* 0x0002b00001007983 */ /* 0x000f220000300800 */
[----:B------:R-:W0:Y:S01]  /*186d0*/  S2R R68, SR_TID.X ;  /* 0x0000000000447919 */ /* 0x000e220000002100 */
[----:B------:R-:W-:-:S02]  /*186e0*/  IADD3 R76, P2, PT, R4, R76, RZ ;  /* 0x0000004c044c7210 */ /* 0x000fc40007f5e0ff */
[----:B------:R-:W-:-:S03]  /*186f0*/  PRMT R74, RZ, 0x7610, R74 ;  /* 0x00007610ff4a7816 */ /* 0x000fc6000000004a */
[----:B------:R-:W-:Y:S04]  /*18700*/  STL [R1+0x230], R76 ;  /* 0x0002304c01007387 */ /* 0x000fe80000100800 */
[----:B------:R1:W4:Y:S02]  /*18710*/  @!P1 LDG.E.U8 R74, desc[UR18][R46.64] ;  /* 0x000000122e4a9981 */ /* 0x000324000c1e1100 */
[----:B-1----:R-:W-:Y:S01]  /*18720*/  @!P1 IMAD.MOV.U32 R46, RZ, RZ, R76 ;  /* 0x000000ffff2e9224 */ /* 0x002fe200078e004c */
[----:B0-----:R-:W-:-:S04]  /*18730*/  LOP3.LUT R68, R68, 0x7f, RZ, 0xc0, !PT ;  /* 0x0000007f44447812 */ /* 0x001fc800078ec0ff */
[----:B------:R-:W-:-:S05]  /*18740*/  LOP3.LUT R68, R68, 0x30, RZ, 0x3c, !PT ;  /* 0x0000003044447812 */ /* 0x000fca00078e3cff */
[----:B------:R-:W-:Y:S04]  /*18750*/  STS.U8 [R68+UR9+0x4180], R86 ;  /* 0x0041805644007988 */ /* 0x000fe80008000009 */
[----:B------:R0:W-:Y:S02]  /*18760*/  STS.U8 [R68+UR9+0x4580], R81 ;  /* 0x0045805144007988 */ /* 0x0001e40008000009 */
[----:B0-----:R-:W-:Y:S01]  /*18770*/  PRMT R81, RZ, 0x7610, R81 ;  /* 0x00007610ff517816 */ /* 0x001fe20000000051 */
[----:B---3--:R-:W-:Y:S01]  /*18780*/  IMAD.X R78, R88, 0x1, R78, P2 ;  /* 0x00000001584e7824 */ /* 0x008fe200010e064e */
[----:B--2---:R-:W-:-:S04]  /*18790*/  IADD3 R72, P2, PT, R4, R72, RZ ;  /* 0x0000004804487210 */ /* 0x004fc80007f5e0ff */
[----:B------:R0:W-:Y:S01]  /*187a0*/  STL [R1+0x22c], R78 ;  /* 0x00022c4e01007387 */ /* 0x0001e20000100800 */
[----:B------:R-:W-:-:S05]  /*187b0*/  @!P1 IMAD.MOV.U32 R47, RZ, RZ, R78 ;  /* 0x000000ffff2f9224 */ /* 0x000fca00078e004e */
[----:B------:R1:W2:Y:S04]  /*187c0*/  @!P1 LDG.E.U8 R81, desc[UR18][R46.64] ;  /* 0x000000122e519981 */ /* 0x0002a8000c1e1100 */
[----:B0-----:R-:W3:Y:S01]  /*187d0*/  LDL.LU R78, [R1+0x2ec] ;  /* 0x0002ec00014e7983 */ /* 0x001ee20000300800 */
[----:B----4-:R-:W-:-:S03]  /*187e0*/  IMAD.X R77, R88, 0x1, R77, P2 ;  /* 0x00000001584d7824 */ /* 0x010fc600010e064d */
[----:B------:R-:W4:Y:S01]  /*187f0*/  LDL.LU R76, [R1+0x2f0] ;  /* 0x0002f000014c7983 */ /* 0x000f220000300800 */
[----:B-1----:R-:W-:-:S03]  /*18800*/  @!P1 IMAD.MOV.U32 R46, RZ, RZ, R72 ;  /* 0x000000ffff2e9224 */ /* 0x002fc600078e0048 */
[----:B------:R0:W-:Y:S04]  /*18810*/  STL [R1+0x270], R72 ;  /* 0x0002704801007387 */ /* 0x0001e80000100800 */
[----:B------:R1:W-:Y:S01]  /*18820*/  STL [R1+0x26c], R77 ;  /* 0x00026c4d01007387 */ /* 0x0003e20000100800 */
[----:B------:R-:W-:-:S03]  /*18830*/  @!P1 IMAD.MOV.U32 R47, RZ, RZ, R77 ;  /* 0x000000ffff2f9224 */ /* 0x000fc600078e004d */
[----:B0-----:R-:W2:Y:S01]  /*18840*/  LDL.LU R72, [R1+0x330] ;  /* 0x0003300001487983 */ /* 0x001ea20000300800 */
[----:B------:R-:W-:-:S05]  /*18850*/  IADD3 R0, P2, PT, R4, R0, RZ ;  /* 0x0000000004007210 */ /* 0x000fca0007f5e0ff */
[----:B------:R-:W-:Y:S01]  /*18860*/  IMAD.X R71, R88, 0x1, R71, P2 ;  /* 0x0000000158477824 */ /* 0x000fe200010e0647 */
[----:B------:R-:W-:Y:S04]  /*18870*/  STL [R1+0x2b0], R0 ;  /* 0x0002b00001007387 */ /* 0x000fe80000100800 */
[----:B------:R-:W-:Y:S04]  /*18880*/  STL [R1+0x2ac], R71 ;  /* 0x0002ac4701007387 */ /* 0x000fe80000100800 */
[----:B-1----:R-:W2:Y:S04]  /*18890*/  LDL.LU R77, [R1+0x32c] ;  /* 0x00032c00014d7983 */ /* 0x002ea80000300800 */
[----:B------:R0:W-:Y:S04]  /*188a0*/  STS.U8 [R68+UR9+0x4980], R83 ;  /* 0x0049805344007988 */ /* 0x0001e80008000009 */
[----:B------:R1:W-:Y:S01]  /*188b0*/  STS.U8 [R68+UR9+0x4d80], R85 ;  /* 0x004d805544007988 */ /* 0x0003e20008000009 */
[----:B0-----:R-:W-:-:S02]  /*188c0*/  PRMT R83, RZ, 0x7610, R83 ;  /* 0x00007610ff537816 */ /* 0x001fc40000000053 */
[----:B-1----:R-:W-:-:S04]  /*188d0*/  PRMT R85, RZ, 0x7610, R85 ;  /* 0x00007610ff557816 */ /* 0x002fc80000000055 */
[----:B------:R0:W2:Y:S04]  /*188e0*/  @!P1 LDG.E.U8 R83, desc[UR18][R46.64] ;  /* 0x000000122e539981 */ /* 0x0000a8000c1e1100 */
[----:B------:R1:W-:Y:S01]  /*188f0*/  STS.U8 [R68+UR9+0x5180], R87 ;  /* 0x0051805744007988 */ /* 0x0003e20008000009 */
[----:B0-----:R-:W-:Y:S02]  /*18900*/  @!P1 IMAD.MOV.U32 R47, RZ, RZ, R71 ;  /* 0x000000ffff2f9224 */ /* 0x001fe400078e0047 */
[----:B------:R-:W-:Y:S01]  /*18910*/  @!P1 IMAD.MOV.U32 R46, RZ, RZ, R0 ;  /* 0x000000ffff2e9224 */ /* 0x000fe200078e0000 */
[----:B------:R-:W2:Y:S04]  /*18920*/  LDL.LU R71, [R1+0x36c] ;  /* 0x00036c0001477983 */ /* 0x000ea80000300800 */
[----:B------:R-:W2:Y:S01]  /*18930*/  LDL.LU R0, [R1+0x370] ;  /* 0x0003700001007983 */ /* 0x000ea20000300800 */
[----:B-1----:R-:W-:-:S03]  /*18940*/  PRMT R87, RZ, 0x7610, R87 ;  /* 0x00007610ff577816 */ /* 0x002fc60000000057 */
[----:B------:R0:W2:Y:S01]  /*18950*/  @!P1 LDG.E.U8 R85, desc[UR18][R46.64] ;  /* 0x000000122e559981 */ /* 0x0000a2000c1e1100 */
[----:B------:R-:W-:Y:S01]  /*18960*/  IMAD.MOV.U32 R90, RZ, RZ, R84 ;  /* 0x000000ffff5a7224 */ /* 0x000fe200078e0054 */
[----:B----4-:R-:W-:-:S05]  /*18970*/  IADD3 R76, P2, PT, R4, R76, RZ ;  /* 0x0000004c044c7210 */ /* 0x010fca0007f5e0ff */
[----:B---3--:R-:W-:Y:S01]  /*18980*/  IMAD.X R78, R88, 0x1, R78, P2 ;  /* 0x00000001584e7824 */ /* 0x008fe200010e064e */
[----:B------:R1:W-:Y:S01]  /*18990*/  STL [R1+0x2f0], R76 ;  /* 0x0002f04c01007387 */ /* 0x0003e20000100800 */
[----:B0-----:R-:W-:Y:S02]  /*189a0*/  @!P1 IMAD.MOV.U32 R46, RZ, RZ, R76 ;  /* 0x000000ffff2e9224 */ /* 0x001fe400078e004c */
[----:B------:R-:W-:Y:S01]  /*189b0*/  @!P1 IMAD.MOV.U32 R47, RZ, RZ, R78 ;  /* 0x000000ffff2f9224 */ /* 0x000fe200078e004e */
[----:B--2---:R-:W-:Y:S01]  /*189c0*/  IADD3 R72, P2, PT, R4, R72, RZ ;  /* 0x0000004804487210 */ /* 0x004fe20007f5e0ff */
[----:B------:R-:W-:Y:S04]  /*189d0*/  STL [R1+0x2ec], R78 ;  /* 0x0002ec4e01007387 */ /* 0x000fe80000100800 */
[----:B-1----:R-:W2:Y:S04]  /*189e0*/  LDL.LU R76, [R1+0x3b0] ;  /* 0x0003b000014c7983 */ /* 0x002ea80000300800 */
[----:B------:R-:W3:Y:S04]  /*189f0*/  LDL.LU R84, [R1+0x70] ;  /* 0x0000700001547983 */ /* 0x000ee80000300800 */
[----:B------:R-:W4:Y:S04]  /*18a00*/  LDL.LU R86, [R1+0x50] ;  /* 0x0000500001567983 */ /* 0x000f280000300800 */
[----:B------:R0:W4:Y:S01]  /*18a10*/  @!P1 LDG.E.U8 R87, desc[UR18][R46.64] ;  /* 0x000000122e579981 */ /* 0x000122000c1e1100 */
[----:B------:R-:W-:-:S03]  /*18a20*/  IMAD.X R77, R88, 0x1, R77, P2 ;  /* 0x00000001584d7824 */ /* 0x000fc600010e064d */
[----:B------:R-:W-:Y:S04]  /*18a30*/  STL [R1+0x330], R72 ;  /* 0x0003304801007387 */ /* 0x000fe80000100800 */
[----:B------:R1:W-:Y:S01]  /*18a40*/  STL [R1+0x32c], R77 ;  /* 0x00032c4d01007387 */ /* 0x0003e20000100800 */
[----:B0-----:R-:W-:-:S03]  /*18a50*/  @!P1 IMAD.MOV.U32 R47, RZ, RZ, R77 ;  /* 0x000000ffff2f9224 */ /* 0x001fc600078e004d */
[----:B-1----:R-:W4:Y:S01]  /*18a60*/  LDL.LU R77, [R1+0x3ac] ;  /* 0x0003ac00014d7983 */ /* 0x002f220000300800 */
[----:B------:R-:W-:-:S03]  /*18a70*/  @!P1 IMAD.MOV.U32 R46, RZ, RZ, R72 ;  /* 0x000000ffff2e9224 */ /* 0x000fc600078e0048 */
[----:B------:R0:W-:Y:S04]  /*18a80*/  STS.U8 [R68+UR9+0x5580], R89 ;  /* 0x0055805944007988 */ /* 0x0001e80008000009 */
[----:B------:R1:W-:Y:S01]  /*18a90*/  STS.U8 [R68+UR9+0x5980], R91 ;  /* 0x0059805b44007988 */ /* 0x0003e20008000009 */
[----:B0-----:R-:W-:Y:S02]  /*18aa0*/  PRMT R89, RZ, 0x7610, R89 ;  /* 0x00007610ff597816 */ /* 0x001fe40000000059 */
[----:B------:R-:W-:-:S04]  /*18ab0*/  IADD3 R0, P2, PT, R4, R0, RZ ;  /* 0x0000000004007210 */ /* 0x000fc80007f5e0ff */
[----:B------:R0:W4:Y:S01]  /*18ac0*/  @!P1 LDG.E.U8 R89, desc[UR18][R46.64] ;  /* 0x000000122e599981 */ /* 0x000122000c1e1100 */
[----:B------:R-:W-:Y:S01]  /*18ad0*/  IMAD.X R71, R88, 0x1, R71, P2 ;  /* 0x0000000158477824 */ /* 0x000fe200010e0647 */
[----:B-1----:R-:W-:Y:S02]  /*18ae0*/  PRMT R91, RZ, 0x7610, R91 ;  /* 0x00007610ff5b7816 */ /* 0x002fe4000000005b */
[----:B------:R-:W-:Y:S04]  /*18af0*/  STL [R1+0x370], R0 ;  /* 0x0003700001007387 */ /* 0x000fe80000100800 */
[----:B------:R1:W-:Y:S01]  /*18b00*/  STL [R1+0x36c], R71 ;  /* 0x00036c4701007387 */ /* 0x0003e20000100800 */
[----:B0-----:R-:W-:Y:S02]  /*18b10*/  @!P1 IMAD.MOV.U32 R46, RZ, RZ, R0 ;  /* 0x000000ffff2e9224 */ /* 0x001fe400078e0000 */
[----:B------:R-:W-:Y:S01]  /*18b20*/  @!P1 IMAD.MOV.U32 R47, RZ, RZ, R71 ;  /* 0x000000ffff2f9224 */ /* 0x000fe200078e0047 */
[----:B------:R-:W4:Y:S04]  /*18b30*/  LDL.LU R72, [R1+0x6c8] ;  /* 0x0006c80001487983 */ /* 0x000f280000300800 */
[----:B------:R-:W4:Y:S04]  /*18b40*/  LDL.LU R79, [R1+0x6b4] ;  /* 0x0006b400014f7983 */ /* 0x000f280000300800 */
[----:B-1----:R-:W4:Y:S04]  /*18b50*/  LDL.LU R71, [R1+0x100] ;  /* 0x0001000001477983 */ /* 0x002f280000300800 */
[----:B------:R-:W4:Y:S04]  /*18b60*/  LDL.LU R0, [R1+0xe4] ;  /* 0x0000e40001007983 */ /* 0x000f280000300800 */
[----:B------:R0:W-:Y:S04]  /*18b70*/  STS.U8 [R68+UR9+0x5d80], R93 ;  /* 0x005d805d44007988 */ /* 0x0001e80008000009 */
[----:B------:R-:W4:Y:S04]  /*18b80*/  LDL.LU R78, [R1+0xc8] ;  /* 0x0000c800014e7983 */ /* 0x000f280000300800 */
[----:B------:R1:W4:Y:S01]  /*18b90*/  @!P1 LDG.E.U8 R91, desc[UR18][R46.64] ;  /* 0x000000122e5b9981 */ /* 0x000322000c1e1100 */
[----:B0-----:R-:W-:-:S03]  /*18ba0*/  PRMT R93, RZ, 0x7610, R93 ;  /* 0x00007610ff5d7816 */ /* 0x001fc6000000005d */
[----:B------:R-:W4:Y:S04]  /*18bb0*/  LDL.LU R92, [R1+0xac] ;  /* 0x0000ac00015c7983 */ /* 0x000f280000300800 */
[----:B------:R-:W-:Y:S01]  /*18bc0*/  STS.U8 [R68+UR9+0x6180], R90 ;  /* 0x0061805a44007988 */ /* 0x000fe20008000009 */
[----:B--2---:R-:W-:-:S05]  /*18bd0*/  IADD3 R76, P2, PT, R4, R76, RZ ;  /* 0x0000004c044c7210 */ /* 0x004fca0007f5e0ff */
[----:B-1----:R-:W-:Y:S01]  /*18be0*/  @!P1 IMAD.MOV.U32 R46, RZ, RZ, R76 ;  /* 0x000000ffff2e9224 */ /* 0x002fe200078e004c */
[----:B------:R0:W-:Y:S04]  /*18bf0*/  STL [R1+0x3b0], R76 ;  /* 0x0003b04c01007387 */ /* 0x0001e80000100800 */
[----:B---3--:R-:W-:Y:S01]  /*18c00*/  STS.U8 [R68+UR9+0x6580], R84 ;  /* 0x0065805444007988 */ /* 0x008fe20008000009 */
[----:B----4-:R-:W-:-:S04]  /*18c10*/  IMAD.X R77, R88, 0x1, R77, P2 ;  /* 0x00000001584d7824 */ /* 0x010fc800010e064d */
[----:B------:R-:W-:Y:S01]  /*18c20*/  @!P1 IMAD.MOV.U32 R47, RZ, RZ, R77 ;  /* 0x000000ffff2f9224 */ /* 0x000fe200078e004d */
[----:B------:R1:W-:Y:S04]  /*18c30*/  STL [R1+0x3ac], R77 ;  /* 0x0003ac4d01007387 */ /* 0x0003e80000100800 */
[----:B0-----:R-:W2:Y:S04]  /*18c40*/  LDL.LU R76, [R1+0x6c] ;  /* 0x00006c00014c7983 */ /* 0x001ea80000300800 */
[----:B------:R0:W3:Y:S04]  /*18c50*/  @!P1 LDG.E.U8 R93, desc[UR18][R46.64] ;  /* 0x000000122e5d9981 */ /* 0x0000e8000c1e1100 */
[----:B-1----:R-:W4:Y:S04]  /*18c60*/  LDL.LU R77, [R1+0x4c] ;  /* 0x00004c00014d7983 */ /* 0x002f280000300800 */
[----:B------:R-:W2:Y:S04]  /*18c70*/  LDL.LU R88, [R1+0x28] ;  /* 0x0000280001587983 */ /* 0x000ea80000300800 */
[----:B------:R-:W2:Y:S04]  /*18c80*/  LDL.LU R46, [R1+0x11c] ;  /* 0x00011c00012e7983 */ /* 0x000ea80000300800 */
[----:B------:R-:W2:Y:S04]  /*18c90*/  LDL.LU R47, [R1+0x8c] ;  /* 0x00008c00012f7983 */ /* 0x000ea80000300800 */
[----:B------:R-:W2:Y:S04]  /*18ca0*/  LDL.LU R90, [R1+0x4] ;  /* 0x00000400015a7983 */ /* 0x000ea80000300800 */
[----:B------:R-:W2:Y:S04]  /*18cb0*/  LDL.LU R84, [R1+0x84c] ;  /* 0x00084c0001547983 */ /* 0x000ea80000300800 */
[----:B------:R-:W-:Y:S04]  /*18cc0*/  STS.U8 [R68+UR9+0x6980], R86 ;  /* 0x0069805644007988 */ /* 0x000fe80008000009 */
[----:B--2---:R-:W-:Y:S04]  /*18cd0*/  STS.U8 [R68+UR9+0x6d80], R84 ;  /* 0x006d805444007988 */ /* 0x004fe80008000009 */
[----:B------:R-:W-:Y:S04]  /*18ce0*/  STS.U8 [R68+UR9+0x7180], R82 ;  /* 0x0071805244007988 */ /* 0x000fe80008000009 */
[----:B------:R-:W-:Y:S04]  /*18cf0*/  STS.U8 [R68+UR9+0x7580], R80 ;  /* 0x0075805044007988 */ /* 0x000fe80008000009 */
[----:B------:R1:W-:Y:S02]  /*18d00*/  STS.U8 [R68+UR9+0x7980], R75 ;  /* 0x0079804b44007988 */ /* 0x0003e40008000009 */
[----:B-1----:R-:W-:-:S02]  /*18d10*/  LOP3.LUT R75, R2, 0x30, RZ, 0x3c, !PT ;  /* 0x00000030024b7812 */ /* 0x002fc400078e3cff */
[----:B------:R-:W2:Y:S04]  /*18d20*/  LDL.LU R68, [R1+0x6c4] ;  /* 0x0006c40001447983 */ /* 0x000ea80000300800 */
[----:B------:R-:W2:Y:S04]  /*18d30*/  LDL.LU R86, [R1+0x6b0] ;  /* 0x0006b00001567983 */ /* 0x000ea80000300800 */
[----:B------:R-:W2:Y:S04]  /*18d40*/  LDL.LU R82, [R1+0x69c] ;  /* 0x00069c0001527983 */ /* 0x000ea80000300800 */
[----:B------:R-:W2:Y:S04]  /*18d50*/  LDL.LU R84, [R1+0x118] ;  /* 0x0001180001547983 */ /* 0x000ea80000300800 */
[----:B------:R1:W-:Y:S04]  /*18d60*/  STS.U8 [R75+UR9+0x7d80], R66 ;  /* 0x007d80424b007988 */ /* 0x0003e80008000009 */
[----:B-1----:R-:W2:Y:S01]  /*18d70*/  LDL.LU R66, [R1+0x6a0] ;  /* 0x0006a00001427983 */ /* 0x002ea20000300800 */
[----:B------:R-:W-:-:S05]  /*18d80*/  LOP3.LUT R80, R2, 0x40, RZ, 0x3c, !PT ;  /* 0x0000004002507812 */ /* 0x000fca00078e3cff */
[----:B------:R1:W-:Y:S04]  /*18d90*/  STS.U8 [R80+UR9+0x4200], R72 ;  /* 0x0042004850007988 */ /* 0x0003e80008000009 */
[----:B------:R0:W-:Y:S04]  /*18da0*/  STS.U8 [R80+UR9+0x4600], R79 ;  /* 0x0046004f50007988 */ /* 0x0001e80008000009 */
[----:B-1----:R-:W3:Y:S04]  /*18db0*/  LDL.LU R72, [R1+0x848] ;  /* 0x0008480001487983 */ /* 0x002ee80000300800 */
[----:B0-----:R-:W3:Y:S04]  /*18dc0*/  LDL.LU R79, [R1+0x844] ;  /* 0x00084400014f7983 */ /* 0x001ee80000300800 */
[----:B--2---:R-:W-:Y:S04]  /*18dd0*/  STS.U8 [R80+UR9+0x4a00], R66 ;  /* 0x004a004250007988 */ /* 0x004fe80008000009 */
[----:B------:R-:W-:Y:S04]  /*18de0*/  STS.U8 [R80+UR9+0x4e00], R46 ;  /* 0x004e002e50007988 */ /* 0x000fe80008000009 */
[----:B------:R0:W-:Y:S04]  /*18df0*/  STS.U8 [R80+UR9+0x5200], R71 ;  /* 0x0052004750007988 */ /* 0x0001e80008000009 */
[----:B------:R1:W-:Y:S04]  /*18e00*/  STS.U8 [R80+UR9+0x5600], R0 ;  /* 0x0056000050007988 */ /* 0x0003e80008000009 */
[----:B------:R2:W-:Y:S04]  /*18e10*/  STS.U8 [R80+UR9+0x5a00], R78 ;  /* 0x005a004e50007988 */ /* 0x0005e80008000009 */
[----:B0-----:R-:W3:Y:S04]  /*18e20*/  LDL.LU R71, [R1+0xfc] ;  /* 0x0000fc0001477983 */ /* 0x001ee80000300800 */
[----:B-1----:R-:W3:Y:S04]  /*18e30*/  LDL.LU R0, [R1+0xe0] ;  /* 0x0000e00001007983 */ /* 0x002ee80000300800 */
[----:B------:R0:W-:Y:S04]  /*18e40*/  STS.U8 [R80+UR9+0x5e00], R92 ;  /* 0x005e005c50007988 */ /* 0x0001e80008000009 */
[----:B--2---:R-:W2:Y:S04]  /*18e50*/  LDL.LU R78, [R1+0xc4] ;  /* 0x0000c400014e7983 */ /* 0x004ea80000300800 */
[----:B0-----:R-:W2:Y:S04]  /*18e60*/  LDL.LU R92, [R1+0xa8] ;  /* 0x0000a800015c7983 */ /* 0x001ea80000300800 */
[----:B------:R0:W-:Y:S04]  /*18e70*/  STS.U8 [R80+UR9+0x6200], R47 ;  /* 0x0062002f50007988 */ /* 0x0001e80008000009 */
[----:B------:R-:W-:Y:S04]  /*18e80*/  STS.U8 [R80+UR9+0x6600], R76 ;  /* 0x0066004c50007988 */ /* 0x000fe80008000009 */
[----:B----4-:R-:W-:Y:S04]  /*18e90*/  STS.U8 [R80+UR9+0x6a00], R77 ;  /* 0x006a004d50007988 */ /* 0x010fe80008000009 */
[----:B------:R-:W-:Y:S04]  /*18ea0*/  STS.U8 [R80+UR9+0x6e00], R88 ;  /* 0x006e005850007988 */ /* 0x000fe80008000009 */
[----:B------:R-:W-:Y:S04]  /*18eb0*/  STS.U8 [R80+UR9+0x7200], R90 ;  /* 0x0072005a50007988 */ /* 0x000fe80008000009 */
[----:B0-----:R-:W4:Y:S04]  /*18ec0*/  LDL.LU R47, [R1+0x20] ;  /* 0x00002000012f7983 */ /* 0x001f280000300800 */
[----:B---3--:R0:W-:Y:S04]  /*18ed0*/  STS.U8 [R80+UR9+0x7600], R79 ;  /* 0x0076004f50007988 */ /* 0x0081e80008000009 */
[----:B------:R1:W-:Y:S04]  /*18ee0*/  STS.U8 [R80+UR9+0x7a00], R72 ;  /* 0x007a004850007988 */ /* 0x0003e80008000009 */
[----:B------:R3:W-:Y:S04]  /*18ef0*/  STS.U8 [R80+UR9+0x7e00], R64 ;  /* 0x007e004050007988 */ /* 0x0007e80008000009 */
[----:B0-----:R-:W4:Y:S04]  /*18f00*/  LDL.LU R79, [R1+0x68] ;  /* 0x00006800014f7983 */ /* 0x001f280000300800 */
[----:B-1----:R-:W4:Y:S04]  /*18f10*/  LDL.LU R72, [R1+0x44] ;  /* 0x0000440001487983 */ /* 0x002f280000300800 */
[----:B---3--:R-:W3:Y:S01]  /*18f20*/  LDL.LU R64, [R1+0x84] ;  /* 0x0000840001407983 */ /* 0x008ee20000300800 */
[----:B------:R-:W-:-:S03]  /*18f30*/  LOP3.LUT R66, R2, 0x50, RZ, 0x3c, !PT ;  /* 0x0000005002427812 */ /* 0x000fc600078e3cff */
[----:B------:R-:W4:Y:S04]  /*18f40*/  LDL.LU R2, [R1+0x6c0] ;  /* 0x0006c00001027983 */ /* 0x000f280000300800 */
[----:B------:R-:W4:Y:S04]  /*18f50*/  LDL.LU R76, [R1+0x6ac] ;  /* 0x0006ac00014c7983 */ /* 0x000f280000300800 */
[----:B------:R-:W4:Y:S04]  /*18f60*/  LDL.LU R77, [R1+0x698] ;  /* 0x00069800014d7983 */ /* 0x000f280000300800 */
[----:B------:R-:W4:Y:S04]  /*18f70*/  LDL.LU R88, [R1+0x114] ;  /* 0x0001140001587983 */ /* 0x000f280000300800 */
[----:B------:R0:W-:Y:S04]  /*18f80*/  STS.U8 [R66+UR9+0x4280], R68 ;  /* 0x0042804442007988 */ /* 0x0001e80008000009 */
[----:B------:R-:W4:Y:S04]  /*18f90*/  LDL.LU R90, [R1+0xf8] ;  /* 0x0000f800015a7983 */ /* 0x000f280000300800 */
[----:B------:R1:W-:Y:S04]  /*18fa0*/  STS.U8 [R66+UR9+0x4680], R86 ;  /* 0x0046805642007988 */ /* 0x0003e80008000009 */
[----:B0-----:R-:W4:Y:S04]  /*18fb0*/  LDL.LU R68, [R1+0xdc] ;  /* 0x0000dc0001447983 */ /* 0x001f280000300800 */
[----:B------:R0:W-:Y:S04]  /*18fc0*/  STS.U8 [R66+UR9+0x4a80], R82 ;  /* 0x004a805242007988 */ /* 0x0001e80008000009 */
[----:B-1----:R-:W4:Y:S04]  /*18fd0*/  LDL.LU R86, [R1+0xc0] ;  /* 0x0000c00001567983 */ /* 0x002f280000300800 */
[----:B------:R1:W-:Y:S04]  /*18fe0*/  STS.U8 [R66+UR9+0x4e80], R84 ;  /* 0x004e805442007988 */ /* 0x0003e80008000009 */
[----:B0-----:R-:W4:Y:S04]  /*18ff0*/  LDL.LU R82, [R1+0xa4] ;  /* 0x0000a40001527983 */ /* 0x001f280000300800 */
[----:B-1----:R-:W4:Y:S04]  /*19000*/  LDL.LU R84, [R1+0x80] ;  /* 0x0000800001547983 */ /* 0x002f280000300800 */
[----:B------:R-:W4:Y:S04]  /*19010*/  LDL.LU R46, [R1+0x5c] ;  /* 0x00005c00012e7983 */ /* 0x000f280000300800 */
[----:B------:R0:W-:Y:S04]  /*19020*/  STS.U8 [R66+UR9+0x5280], R71 ;  /* 0x0052804742007988 */ /* 0x0001e80008000009 */
[----:B------:R1:W-:Y:S04]  /*19030*/  STS.U8 [R66+UR9+0x5680], R0 ;  /* 0x0056800042007988 */ /* 0x0003e80008000009 */
[----:B0-----:R-:W4:Y:S04]  /*19040*/  LDL.LU R71, [R1+0x840] ;  /* 0x0008400001477983 */ /* 0x001f280000300800 */
[----:B-1----:R0:W5:Y:S04]  /*19050*/  LDL.LU R0, [R1+0x83c] ;  /* 0x00083c0001007983 */ /* 0x0021680000300800 */
[----:B--2---:R1:W-:Y:S04]  /*19060*/  STS.U8 [R66+UR9+0x5a80], R78 ;  /* 0x005a804e42007988 */ /* 0x0043e80008000009 */
[----:B------:R2:W-:Y:S04]  /*19070*/  STS.U8 [R66+UR9+0x5e80], R92 ;  /* 0x005e805c42007988 */ /* 0x0005e80008000009 */
[----:B-1----:R-:W4:Y:S04]  /*19080*/  LDL.LU R78, [R1+0x838] ;  /* 0x00083800014e7983 */ /* 0x002f280000300800 */
[----:B--2---:R-:W2:Y:S04]  /*19090*/  LDL.LU R92, [R1+0x834] ;  /* 0x00083400015c7983 */ /* 0x004ea80000300800 */
[----:B---3--:R1:W-:Y:S04]  /*190a0*/  STS.U8 [R66+UR9+0x6280], R64 ;  /* 0x0062804042007988 */ /* 0x0083e80008000009 */
[----:B----4-:R3:W-:Y:S04]  /*190b0*/  STS.U8 [R66+UR9+0x6680], R79 ;  /* 0x0066804f42007988 */ /* 0x0107e80008000009 */
[----:B-1----:R-:W4:Y:S01]  /*190c0*/  LDL.LU R64, [R1+0xbc] ;  /* 0x0000bc0001407983 */ /* 0x002f220000300800 */
[----:B---3--:R-:W1:Y:S03]  /*190d0*/  S2R R79, SR_TID.X ;  /* 0x00000000004f7919 */ /* 0x008e660000002100 */
[----:B------:R3:W-:Y:S04]  /*190e0*/  STS.U8 [R66+UR9+0x6a80], R72 ;  /* 0x006a804842007988 */ /* 0x0007e80008000009 */
[----:B------:R0:W-:Y:S04]  /*190f0*/  STS.U8 [R66+UR9+0x6e80], R47 ;  /* 0x006e802f42007988 */ /* 0x0001e80008000009 */
[----:B---3--:R-:W3:Y:S01]  /*19100*/  LDL.LU R72, [R1+0x9c] ;  /* 0x00009c0001487983 */ /* 0x008ee20000300800 */
[----:B-1----:R-:W-:-:S04]  /*19110*/  LOP3.LUT R79, R79, 0x7f, RZ, 0xc0, !PT ;  /* 0x0000007f4f4f7812 */ /* 0x002fc800078ec0ff */
[C---:B0-----:R-:W-:Y:S01]  /*19120*/  LOP3.LUT R47, R79.reuse, 0x60, RZ, 0x3c, !PT ;  /* 0x000000604f2f7812 */ /* 0x041fe200078e3cff */
[----:B--2---:R0:W-:Y:S04]  /*19130*/  STS.U8 [R66+UR9+0x7280], R92 ;  /* 0x0072805c42007988 */ /* 0x0041e80008000009 */
[----:B------:R1:W-:Y:S04]  /*19140*/  STS.U8 [R66+UR9+0x7680], R78 ;  /* 0x0076804e42007988 */ /* 0x0003e80008000009 */
[----:B------:R2:W-:Y:S04]  /*19150*/  STS.U8 [R66+UR9+0x7a80], R71 ;  /* 0x007a804742007988 */ /* 0x0005e80008000009 */
[----:B0-----:R-:W3:Y:S04]  /*19160*/  LDL.LU R92, [R1+0xd8] ;  /* 0x0000d800015c7983 */ /* 0x001ee80000300800 */
[----:B-1----:R-:W3:Y:S04]  /*19170*/  LDL.LU R78, [R1+0xf4] ;  /* 0x0000f400014e7983 */ /* 0x002ee80000300800 */
[----:B--2---:R-:W2:Y:S04]  /*19180*/  LDL.LU R71, [R1+0x110] ;  /* 0x0001100001477983 */ /* 0x004ea80000300800 */
[----:B------:R0:W-:Y:S04]  /*19190*/  STS.U8 [R66+UR9+0x7e80], R63 ;  /* 0x007e803f42007988 */ /* 0x0001e80008000009 */
[----:B------:R1:W-:Y:S04]  /*191a0*/  STS.U8 [R47+UR9+0x4300], R2 ;  /* 0x004300022f007988 */ /* 0x0003e80008000009 */
[----:B------:R4:W-:Y:S04]  /*191b0*/  STS.U8 [R47+UR9+0x4700], R76 ;  /* 0x0047004c2f007988 */ /* 0x0009e80008000009 */
[----:B0-----:R-:W2:Y:S04]  /*191c0*/  LDL.LU R63, [R1+0x694] ;  /* 0x00069400013f7983 */ /* 0x001ea80000300800 */
[----:B-1----:R0:W5:Y:S04]  /*191d0*/  LDL.LU R2, [R1+0x830] ;  /* 0x0008300001027983 */ /* 0x0021680000300800 */
[----:B----4-:R-:W4:Y:S04]  /*191e0*/  LDL.LU R76, [R1+0x82c] ;  /* 0x00082c00014c7983 */ /* 0x010f280000300800 */
[----:B------:R1:W-:Y:S04]  /*191f0*/  STS.U8 [R47+UR9+0x4b00], R77 ;  /* 0x004b004d2f007988 */ /* 0x0003e80008000009 */
[----:B------:R0:W-:Y:S04]  /*19200*/  STS.U8 [R47+UR9+0x4f00], R88 ;  /* 0x004f00582f007988 */ /* 0x0001e80008000009 */
[----:B------:R0:W-:Y:S04]  /*19210*/  STS.U8 [R47+UR9+0x5300], R90 ;  /* 0x0053005a2f007988 */ /* 0x0001e80008000009 */
[----:B-1----:R-:W2:Y:S04]  /*19220*/  LDL.LU R77, [R1+0x828] ;  /* 0x00082800014d7983 */ /* 0x002ea80000300800 */
[----:B0-----:R-:W2:Y:S04]  /*19230*/  LDL.LU R88, [R1+0x824] ;  /* 0x0008240001587983 */ /* 0x001ea80000300800 */
[----:B------:R-:W2:Y:S04]  /*19240*/  LDL.LU R90, [R1+0x820] ;  /* 0x00082000015a7983 */ /* 0x000ea80000300800 */
[----:B------:R0:W-:Y:S04]  /*19250*/  STS.U8 [R47+UR9+0x5700], R68 ;  /* 0x005700442f007988 */ /* 0x0001e80008000009 */
[----:B------:R1:W-:Y:S04]  /*19260*/  STS.U8 [R47+UR9+0x5b00], R86 ;  /* 0x005b00562f007988 */ /* 0x0003e80008000009 */
[----:B------:R1:W-:Y:S04]  /*19270*/  STS.U8 [R47+UR9+0x5f00], R82 ;  /* 0x005f00522f007988 */ /* 0x0003e80008000009 */
[----:B0-----:R-:W2:Y:S04]  /*19280*/  LDL.LU R68, [R1+0x81c] ;  /* 0x00081c0001447983 */ /* 0x001ea80000300800 */
[----:B-1----:R-:W2:Y:S04]  /*19290*/  LDL.LU R86, [R1+0x818] ;  /* 0x0008180001567983 */ /* 0x002ea80000300800 */
[----:B------:R-:W2:Y:S04]  /*192a0*/  LDL.LU R82, [R1+0x814] ;  /* 0x0008140001527983 */ /* 0x000ea80000300800 */
[----:B------:R0:W-:Y:S04]  /*192b0*/  STS.U8 [R47+UR9+0x6300], R84 ;  /* 0x006300542f007988 */ /* 0x0001e80008000009 */
[----:B0-----:R-:W2:Y:S04]  /*192c0*/  LDL.LU R84, [R1+0x810] ;  /* 0x0008100001547983 */ /* 0x001ea80000300800 */
[----:B------:R-:W-:Y:S04]  /*192d0*/  STS.U8 [R47+UR9+0x6700], R46 ;  /* 0x0067002e2f007988 */ /* 0x000fe80008000009 */
[----:B--2---:R0:W-:Y:S04]  /*192e0*/  STS.U8 [R47+UR9+0x6b00], R84 ;  /* 0x006b00542f007988 */ /* 0x0041e80008000009 */
[----:B------:R1:W-:Y:S04]  /*192f0*/  STS.U8 [R47+UR9+0x6f00], R86 ;  /* 0x006f00562f007988 */ /* 0x0003e80008000009 */
[----:B------:R2:W-:Y:S04]  /*19300*/  STS.U8 [R47+UR9+0x7300], R90 ;  /* 0x0073005a2f007988 */ /* 0x0005e80008000009 */
[----:B0-----:R-:W3:Y:S04]  /*19310*/  LDL.LU R84, [R1+0x80c] ;  /* 0x00080c0001547983 */ /* 0x001ee80000300800 */
[----:B-1----:R-:W3:Y:S04]  /*19320*/  LDL.LU R86, [R1+0x808] ;  /* 0x0008080001567983 */ /* 0x002ee80000300800 */
[----:B--2---:R-:W2:Y:S04]  /*19330*/  LDL.LU R90, [R1+0x6a4] ;  /* 0x0006a400015a7983 */ /* 0x004ea80000300800 */
[----:B------:R0:W-:Y:S04]  /*19340*/  STS.U8 [R47+UR9+0x7700], R77 ;  /* 0x0077004d2f007988 */ /* 0x0001e80008000009 */
[----:B0-----:R-:W2:Y:S01]  /*19350*/  LDL.LU R77, [R1+0x6bc] ;  /* 0x0006bc00014d7983 */ /* 0x001ea20000300800 */
[----:B------:R-:W-:-:S03]  /*19360*/  LOP3.LUT R46, R79, 0x70, RZ, 0x3c, !PT ;  /* 0x000000704f2e7812 */ /* 0x000fc600078e3cff */
[----:B------:R-:W-:Y:S04]  /*19370*/  STS.U8 [R47+UR9+0x7b00], R69 ;  /* 0x007b00452f007988 */ /* 0x000fe80008000009 */
[----:B------:R-:W-:Y:S04]  /*19380*/  STS.U8 [R47+UR9+0x7f00], R61 ;  /* 0x007f003d2f007988 */ /* 0x000fe80008000009 */
[----:B--2---:R-:W-:Y:S04]  /*19390*/  STS.U8 [R46+UR9+0x4380], R77 ;  /* 0x0043804d2e007988 */ /* 0x004fe80008000009 */
[----:B------:R-:W-:Y:S04]  /*193a0*/  STS.U8 [R46+UR9+0x4780], R90 ;  /* 0x0047805a2e007988 */ /* 0x000fe80008000009 */
[----:B------:R-:W-:Y:S04]  /*193b0*/  STS.U8 [R46+UR9+0x4b80], R63 ;  /* 0x004b803f2e007988 */ /* 0x000fe80008000009 */
[----:B------:R-:W-:Y:S04]  /*193c0*/  STS.U8 [R46+UR9+0x4f80], R71 ;  /* 0x004f80472e007988 */ /* 0x000fe80008000009 */
[----:B---3--:R-:W-:Y:S04]  /*193d0*/  STS.U8 [R46+UR9+0x5380], R78 ;  /* 0x0053804e2e007988 */ /* 0x008fe80008000009 */
[----:B------:R-:W-:Y:S04]  /*193e0*/  STS.U8 [R46+UR9+0x5780], R92 ;  /* 0x0057805c2e007988 */ /* 0x000fe80008000009 */
[----:B------:R-:W-:Y:S04]  /*193f0*/  STS.U8 [R46+UR9+0x5b80], R64 ;  /* 0x005b80402e007988 */ /* 0x000fe80008000009 */
[----:B------:R-:W-:Y:S04]  /*19400*/  STS.U8 [R46+UR9+0x5f80], R72 ;  /* 0x005f80482e007988 */ /* 0x000fe80008000009 */
[----:B------:R0:W-:Y:S04]  /*19410*/  STS.U8 [R46+UR9+0x6380], R86 ;  /* 0x006380562e007988 */ /* 0x0001e80008000009 */
[----:B------:R1:W-:Y:S04]  /*19420*/  STS.U8 [R46+UR9+0x6780], R84 ;  /* 0x006780542e007988 */ /* 0x0003e80008000009 */
[----:B------:R2:W-:Y:S04]  /*19430*/  STS.U8 [R46+UR9+0x6b80], R82 ;  /* 0x006b80522e007988 */ /* 0x0005e80008000009 */
[----:B0-----:R0:W5:Y:S04]  /*19440*/  LDL.LU R86, [R1+0x804] ;  /* 0x0008040001567983 */ /* 0x0011680000300800 */
[----:B-1----:R0:W5:Y:S04]  /*19450*/  LDL.LU R84, [R1+0x800] ;  /* 0x0008000001547983 */ /* 0x0021680000300800 */
[----:B--2---:R0:W5:Y:S04]  /*19460*/  LDL.LU R82, [R1+0x7fc] ;  /* 0x0007fc0001527983 */ /* 0x0041680000300800 */
[----:B------:R1:W-:Y:S04]  /*19470*/  STS.U8 [R46+UR9+0x6f80], R68 ;  /* 0x006f80442e007988 */ /* 0x0003e80008000009 */
[----:B-1----:R0:W5:Y:S04]  /*19480*/  LDL.LU R68, [R1+0x7f8] ;  /* 0x0007f80001447983 */ /* 0x0021680000300800 */
[----:B------:R-:W-:Y:S04]  /*19490*/  STS.U8 [R46+UR9+0x7380], R88 ;  /* 0x007380582e007988 */ /* 0x000fe80008000009 */
[----:B----4-:R-:W-:Y:S04]  /*194a0*/  STS.U8 [R46+UR9+0x7780], R76 ;  /* 0x0077804c2e007988 */ /* 0x010fe80008000009 */
[----:B------:R-:W-:Y:S04]  /*194b0*/  STS.U8 [R46+UR9+0x7b80], R67 ;  /* 0x007b80432e007988 */ /* 0x000fe80008000009 */
[----:B------:R-:W-:Y:S01]  /*194c0*/  STS.U8 [R46+UR9+0x7f80], R60 ;  /* 0x007f803c2e007988 */ /* 0x000fe20008000009 */
[----:B------:R-:W-:-:S03]  /*194d0*/  LOP3.LUT R72, R79, 0x10, RZ, 0x3c, !PT ;  /* 0x000000104f487812 */ /* 0x000fc600078e3cff */
        /* <DEDUP_REMOVED lines=8> */
[----:B------:R0:W-:Y:S04]  /*19560*/  STS.U8 [R72+UR9+0xa080], R14 ;  /* 0x00a0800e48007988 */ /* 0x0001e80008000009 */
[----:B------:R0:W-:Y:S01]  /*19570*/  STS.U8 [R72+UR9+0xa480], R15 ;  /* 0x00a4800f48007988 */ /* 0x0001e20008000009 */
[----:B-1----:R-:W-:-:S03]  /*19580*/  LOP3.LUT R79, R79, 0x20, RZ, 0x3c, !PT ;  /* 0x000000204f4f7812 */ /* 0x002fc600078e3cff */
[----:B------:R0:W-:Y:S04]  /*19590*/  STS.U8 [R72+UR9+0xa880], R16 ;  /* 0x00a8801048007988 */ /* 0x0001e80008000009 */
        /* <DEDUP_REMOVED lines=52> */
[----:B------:R0:W-:Y:S01]  /*198e0*/  STS.U8 [R46+UR9+0xbb80], R93 ;  /* 0x00bb805d2e007988 */ /* 0x0001e20008000009 */
[----:B------:R1:W-:Y:S06]  /*198f0*/  MEMBAR.ALL.CTA ;  /* 0x0000000000007992 */ /* 0x0003ec0000008000 */
[----:B-1----:R-:W1:Y:S01]  /*19900*/  FENCE.VIEW.ASYNC.S ;  /* 0x00000000000073c6 */ /* 0x002e620000000000 */
[----:B------:R-:W-:Y:S01]  /*19910*/  ULEA UR6, UR11, UR9, 0x3 ;  /* 0x000000090b067291 */ /* 0x000fe2000f8e18ff */
[----:B------:R-:W-:-:S03]  /*19920*/  UMOV UR4, UR5 ;  /* 0x0000000500047c82 */ /* 0x000fc60008000000 */
[----:B------:R-:W-:Y:S01]  /*19930*/  UIADD3 UR6, UPT, UPT, UR6, 0xc000, URZ ;  /* 0x0000c00006067890 */ /* 0x000fe2000fffe0ff */
[----:B-1----:R-:W-:Y:S06]  /*19940*/  BAR.SYNC.DEFER_BLOCKING 0x0 ;  /* 0x0000000000007b1d */ /* 0x002fec0000010000 */
[----:B0-----:R-:W-:Y:S05]  /*19950*/  @P0 BRA `(.L_x_9) ;  /* 0x0000000000480947 */ /* 0x001fea0003800000 */
[----:B------:R-:W-:Y:S01]  /*19960*/  UMOV UR13, 0x40004040 ;  /* 0x40004040000d7882 */ /* 0x000fe20000000000 */
[----:B------:R-:W-:Y:S01]  /*19970*/  UMOV UR15, 0x40004040 ;  /* 0x40004040000f7882 */ /* 0x000fe20000000000 */
[----:B------:R-:W-:Y:S01]  /*19980*/  UMOV UR16, 0x0 ;  /* 0x0000000000107882 */ /* 0x000fe20000000000 */
[----:B------:R-:W-:Y:S01]  /*19990*/  UMOV UR17, 0x8108490 ;  /* 0x0810849000117882 */ /* 0x000fe20000000000 */
[----:B------:R-:W-:Y:S01]  /*199a0*/  UMOV UR32, 0x0 ;  /* 0x0000000000207882 */ /* 0x000fe20000000000 */
[----:B------:R-:W-:Y:S01]  /*199b0*/  UMOV UR33, 0x8108490 ;  /* 0x0810849000217882 */ /* 0x000fe20000000000 */
[----:B------:R-:W-:Y:S01]  /*199c0*/  UMOV UR34, 0x0 ;  /* 0x0000000000227882 */ /* 0x000fe20000000000 */
[----:B------:R-:W-:Y:S01]  /*199d0*/  UMOV UR35, 0x8108490 ;  /* 0x0810849000237882 */ /* 0x000fe20000000000 */
[----:B------:R-:W-:Y:S01]  /*199e0*/  UMOV UR7, URZ ;  /* 0x000000ff00077c82 */ /* 0x000fe20008000000 */
[----:B------:R0:W-:Y:S01]  /*199f0*/  UTCQMMA gdesc[UR12], gdesc[UR14], tmem[UR8], tmem[UR16], idesc[UR17], UPT ;  /* 0x00ff100e0c0075ea */ /* 0x0001e2000b800308 */
        /* <DEDUP_REMOVED lines=8> */
.L_x_9:
[----:B------:R-:W2:Y:S04]  /*19a80*/  LDL R7, [R1+0x6f4] ;  /* 0x0006f40001077983 */ /* 0x000ea80000100800 */
[----:B------:R-:W2:Y:S01]  /*19a90*/  LDL.LU R6, [R1+0x6b8] ;  /* 0x0006b80001067983 */ /* 0x000ea20000300800 */
[----:B------:R-:W-:-:S04]  /*19aa0*/  UIADD3 UR11, UPT, UPT, UR11, 0x1, URZ ;  /* 0x000000010b0b7890 */ /* 0x000fc8000fffe0ff */
[----:B------:R-:W-:-:S04]  /*19ab0*/  UISETP.GT.AND UP1, UPT, UR11, 0x1, UPT ;  /* 0x000000010b00788c */ /* 0x000fc8000bf24270 */
[----:B0-----:R-:W-:Y:S02]  /*19ac0*/  USEL UR5, URZ, 0x1, !UP1 ;  /* 0x00000001ff057887 */ /* 0x001fe4000c800000 */
[----:B------:R-:W-:Y:S02]  /*19ad0*/  USEL UR11, UR11, URZ, !UP1 ;  /* 0x000000ff0b0b7287 */ /* 0x000fe4000c800000 */
[----:B------:R-:W-:Y:S01]  /*19ae0*/  ULOP3.LUT UR5, UR4, UR5, URZ, 0x3c, !UPT ;  /* 0x0000000504057292 */ /* 0x000fe2000f8e3cff */
[----:B--2---:R-:W-:Y:S02]  /*19af0*/  ISETP.NE.U32.AND P1, PT, R6, R7, PT ;  /* 0x000000070600720c */ /* 0x004fe40003f25070 */
[----:B------:R-:W2:Y:S01]  /*19b00*/  LDL.LU R7, [R1+0x6cc] ;  /* 0x0006cc0001077983 */ /* 0x000ea20000300800 */
[----:B------:R-:W-:-:S03]  /*19b10*/  IMAD.U32 R6, RZ, RZ, UR4 ;  /* 0x00000004ff067e24 */ /* 0x000fc6000f8e00ff */
[----:B--2---:R1:W-:Y:S07]  /*19b20*/  STL [R1+0x6b8], R7 ;  /* 0x0006b80701007387 */ /* 0x0043ee0000100800 */
[----:B------:R-:W-:Y:S05]  /*19b30*/  @P1 BRA `(.L_x_10) ;  /* 0xffffff5c00a81947 */ /* 0x000fea000383ffff */
.L_x_7:
[----:B-1----:R-:W1:Y:S01]  /*19b40*/  LDC R7, c[0x0][0x3a0] ;  /* 0x0000e800ff077b82 */ /* 0x002e620000000800 */
[----:B------:R-:W2:Y:S01]  /*19b50*/  LDCU UR7, c[0x0][0x3b8] ;  /* 0x00007700ff0777ac */ /* 0x000ea20008000800 */
[----:B------:R-:W3:Y:S01]  /*19b60*/  LDCU UR5, c[0x0][0x3b4] ;  /* 0x00007680ff0577ac */ /* 0x000ee20008000800 */
[----:B------:R-:W4:Y:S01]  /*19b70*/  LDCU.128 UR12, c[0x0][0x390] ;  /* 0x00007200ff0c77ac */ /* 0x000f220008000c00 */
[----:B--2--5:R-:W-:Y:S02]  /*19b80*/  IMAD R69, R68, UR7, RZ ;  /* 0x0000000744457c24 */ /* 0x024fe4000f8e02ff */
[----:B-1----:R-:W-:-:S05]  /*19b90*/  VIADD R7, R7, 0x7f ;  /* 0x0000007f07077836 */ /* 0x002fca0000000000 */
[----:B------:R-:W-:-:S13]  /*19ba0*/  ISETP.GE.AND P0, PT, R7, 0x80, PT ;  /* 0x000000800700780c */ /* 0x000fda0003f06270 */
[----:B---34-:R-:W-:Y:S05]  /*19bb0*/  @!P0 BRA `(.L_x_11) ;  /* 0x0000000000108947 */ /* 0x018fea0003800000 */
[----:B------:R-:W-:-:S06]  /*19bc0*/  USHF.L.U32 UR4, UR4, 0x1f, URZ ;  /* 0x0000001f04047899 */ /* 0x000fcc00080006ff */
[----:B------:R-:W-:-:S04]  /*19bd0*/  IMAD.U32 R0, RZ, RZ, UR4 ;  /* 0x00000004ff007e24 */ /* 0x000fc8000f8e00ff */
[----:B------:R-:W1:Y:S02]  /*19be0*/  SYNCS.PHASECHK.TRANS64.TRYWAIT P0, [UR6], R0 ;  /* 0x00000000ff0075a7 */ /* 0x000e640008001106 */
[----:B-1----:R-:W-:Y:S05]  /*19bf0*/  @!P0 BRA `(.L_x_12) ;  /* 0x00000020007c8947 */ /* 0x002fea0003800000 */
.L_x_11:
[----:B------:R-:W-:Y:S06]  /*19c00*/  BAR.SYNC.DEFER_BLOCKING 0x0 ;  /* 0x0000000000007b1d */ /* 0x000fec0000010000 */
[----:B------:R-:W2:Y:S04]  /*19c10*/  LDL.LU R2, [R1+0x6f8] ;  /* 0x0006f80001027983 */ /* 0x000ea80000300800 */
[----:B------:R-:W3:Y:S04]  /*19c20*/  LDL.LU R72, [R1+0x744] ;  /* 0x0007440001487983 */ /* 0x000ee80000300800 */
[----:B------:R-:W4:Y:S04]  /*19c30*/  LDL.LU R71, [R1+0x740] ;  /* 0x0007400001477983 */ /* 0x000f280000300800 */
[----:B------:R-:W5:Y:S01]  /*19c40*/  LDL.LU R70, [R1+0x748] ;  /* 0x0007480001467983 */ /* 0x000f620000300800 */
[----:B------:R-:W-:Y:S01]  /*19c50*/  VIADD R74, R69, UR7 ;  /* 0x00000007454a7c36 */ /* 0x000fe20008000000 */
[----:B------:R-:W1:Y:S02]  /*19c60*/  @!P3 SYNCS.CCTL.IV [UR9+0xc000] ;  /* 0x00c00000ff00b9b1 */ /* 0x000e640008000009 */
[----:B-1----:R-:W-:Y:S01]  /*19c70*/  BAR.SYNC.DEFER_BLOCKING 0x0 ;  /* 0x0000000000007b1d */ /* 0x002fe20000010000 */
[----:B0-----:R-:W-:-:S04]  /*19c80*/  VIADD R3, R74, UR7 ;  /* 0x000000074a037c36 */ /* 0x001fc80008000000 */
[----:B------:R-:W-:Y:S01]  /*19c90*/  VIADD R73, R3, UR7 ;  /* 0x0000000703497c36 */ /* 0x000fe20008000000 */
[----:B------:R-:W0:Y:S01]  /*19ca0*/  LDTM.x64 R4, tmem[UR10] ;  /* 0x0000000a000479ee */ /* 0x000e220008340000 */
[----:B------:R-:W1:Y:S01]  /*19cb0*/  @!P3 SYNCS.CCTL.IV [UR9+0xc008] ;  /* 0x00c00800ff00b9b1 */ /* 0x000e620008000009 */
[----:B------:R-:W-:Y:S01]  /*19cc0*/  NOP ;  /* 0x0000000000007918 */ /* 0x000fe20000000000 */
[----:B0-----:R0:W-:Y:S04]  /*19cd0*/  STL [R1+0x7fc], R66 ;  /* 0x0007fc4201007387 */ /* 0x0011e80000100800 */
[----:B------:R1:W-:Y:S04]  /*19ce0*/  STL [R1+0x7f8], R67 ;  /* 0x0007f84301007387 */ /* 0x0003e80000100800 */
[----:B0-----:R-:W5:Y:S04]  /*19cf0*/  LDL.LU R66, [R1+0x74c] ;  /* 0x00074c0001427983 */ /* 0x001f680000300800 */
[----:B-1----:R-:W5:Y:S04]  /*19d00*/  LDL.LU R67, [R1+0x754] ;  /* 0x0007540001437983 */ /* 0x002f680000300800 */
[----:B------:R-:W5:Y:S01]  /*19d10*/  LDL.LU R91, [R1+0x750] ;  /* 0x00075000015b7983 */ /* 0x000f620000300800 */
[----:B------:R-:W-:-:S04]  /*19d20*/  F2FP.SATFINITE.E5M2.F32.PACK_AB_MERGE_C R92, R5, R4, RZ ;  /* 0x00000004055c723e */ /* 0x000fc800048060ff */
[----:B------:R-:W-:-:S04]  /*19d30*/  PRMT R93, R92, 0x9910, RZ ;  /* 0x000099105c5d7816 */ /* 0x000fc800000000ff */
[----:B------:R-:W-:Y:S02]  /*19d40*/  SHF.R.S32.HI R93, RZ, 0x8, R93 ;  /* 0x00000008ff5d7819 */ /* 0x000fe4000001145d */
[C---:B--2---:R-:W-:Y:S01]  /*19d50*/  ISETP.GE.AND P0, PT, R2.reuse, UR14, PT ;  /* 0x0000000e02007c0c */ /* 0x044fe2000bf06270 */
[----:B------:R-:W-:-:S03]  /*19d60*/  IMAD R2, R2, UR5, RZ ;  /* 0x0000000502027c24 */ /* 0x000fc6000f8e02ff */
[----:B---3--:R-:W-:Y:S02]  /*19d70*/  ISETP.LT.AND P1, PT, R72, UR15, !P0 ;  /* 0x0000000f48007c0c */ /* 0x008fe4000c721270 */
[----:B------:R-:W-:Y:S02]  /*19d80*/  IADD3 R0, P4, PT, R2, UR12, RZ ;  /* 0x0000000c02007c10 */ /* 0x000fe4000ff9e0ff */
[----:B----4-:R-:W-:Y:S01]  /*19d90*/  ISETP.LT.AND P2, PT, R71, UR15, !P0 ;  /* 0x0000000f47007c0c */ /* 0x010fe2000c741270 */
[----:B------:R-:W-:Y:S01]  /*19da0*/  VIADD R71, R73, UR7 ;  /* 0x0000000749477c36 */ /* 0x000fe20008000000 */
[----:B------:R-:W-:Y:S02]  /*19db0*/  ISETP.LT.AND P5, PT, R68, UR15, !P0 ;  /* 0x0000000f44007c0c */ /* 0x000fe4000c7a1270 */
[----:B------:R-:W-:Y:S01]  /*19dc0*/  LEA.HI.X.SX32 R2, R2, UR13, 0x1, P4 ;  /* 0x0000000d02027c11 */ /* 0x000fe2000a0f0eff */
[----:B------:R-:W-:Y:S01]  /*19dd0*/  VIADD R72, R71, UR7 ;  /* 0x0000000747487c36 */ /* 0x000fe20008000000 */
[----:B------:R-:W-:-:S02]  /*19de0*/  IADD3 R68, P3, PT, R69, R0, RZ ;  /* 0x0000000045447210 */ /* 0x000fc40007f7e0ff */
[----:B-----5:R-:W-:Y:S01]  /*19df0*/  ISETP.LT.AND P6, PT, R70, UR15, !P0 ;  /* 0x0000000f46007c0c */ /* 0x020fe2000c7c1270 */
[----:B------:R-:W-:Y:S01]  /*19e00*/  VIADD R70, R72, UR7 ;  /* 0x0000000748467c36 */ /* 0x000fe20008000000 */
[----:B------:R-:W-:Y:S02]  /*19e10*/  LEA.HI.X.SX32 R69, R69, R2, 0x1, P3 ;  /* 0x0000000245457211 */ /* 0x000fe400018f0eff */
[-C--:B------:R-:W-:Y:S02]  /*19e20*/  IADD3 R86, P4, PT, R74, R0.reuse, RZ ;  /* 0x000000004a567210 */ /* 0x080fe40007f9e0ff */
[C---:B------:R-:W-:Y:S01]  /*19e30*/  IADD3 R84, P3, PT, R3.reuse, R0, RZ ;  /* 0x0000000003547210 */ /* 0x040fe20007f7e0ff */
[----:B------:R-:W-:Y:S01]  /*19e40*/  VIADD R4, R70, UR7 ;  /* 0x0000000746047c36 */ /* 0x000fe20008000000 */
[-C--:B------:R-:W-:Y:S02]  /*19e50*/  LEA.HI.X.SX32 R87, R74, R2.reuse, 0x1, P4 ;  /* 0x000000024a577211 */ /* 0x080fe400020f0eff */
[----:B------:R-:W-:Y:S01]  /*19e60*/  LEA.HI.X.SX32 R85, R3, R2, 0x1, P3 ;  /* 0x0000000203557211 */ /* 0x000fe200018f0eff */
[----:B------:R-:W-:Y:S01]  /*19e70*/  VIADD R3, R4, UR7 ;  /* 0x0000000704037c36 */ /* 0x000fe20008000000 */
[----:B------:R-:W-:-:S02]  /*19e80*/  IADD3 R82, P4, PT, R73, R0, RZ ;  /* 0x0000000049527210 */ /* 0x000fc40007f9e0ff */
[----:B------:R-:W-:Y:S02]  /*19e90*/  IADD3 R80, P3, PT, R71, R0, RZ ;  /* 0x0000000047507210 */ /* 0x000fe40007f7e0ff */
[-C--:B------:R-:W-:Y:S02]  /*19ea0*/  LEA.HI.X.SX32 R83, R73, R2.reuse, 0x1, P4 ;  /* 0x0000000249537211 */ /* 0x080fe400020f0eff */
[----:B------:R-:W-:Y:S01]  /*19eb0*/  LEA.HI.X.SX32 R81, R71, R2, 0x1, P3 ;  /* 0x0000000247517211 */ /* 0x000fe200018f0eff */
[----:B------:R-:W-:Y:S01]  /*19ec0*/  VIADD R71, R3, UR7 ;  /* 0x0000000703477c36 */ /* 0x000fe20008000000 */
[-C--:B------:R-:W-:Y:S02]  /*19ed0*/  IADD3 R76, P4, PT, R72, R0.reuse, RZ ;  /* 0x00000000484c7210 */ /* 0x080fe40007f9e0ff */
[----:B------:R-:W-:Y:S01]  /*19ee0*/  IADD3 R78, P3, PT, R70, R0, RZ ;  /* 0x00000000464e7210 */ /* 0x000fe20007f7e0ff */
[----:B------:R-:W-:Y:S01]  /*19ef0*/  VIADD R5, R71, UR7 ;  /* 0x0000000747057c36 */ /* 0x000fe20008000000 */
[----:B------:R-:W-:-:S02]  /*19f00*/  LEA.HI.X.SX32 R77, R72, R2, 0x1, P4 ;  /* 0x00000002484d7211 */ /* 0x000fc400020f0eff */
[----:B------:R-:W-:Y:S02]  /*19f10*/  IADD3 R72, P4, PT, R4, R0, RZ ;  /* 0x0000000004487210 */ /* 0x000fe40007f9e0ff */
[----:B------:R-:W-:Y:S01]  /*19f20*/  LEA.HI.X.SX32 R79, R70, R2, 0x1, P3 ;  /* 0x00000002464f7211 */ /* 0x000fe200018f0eff */
[----:B------:R-:W-:Y:S01]  /*19f30*/  VIADD R89, R5, UR7 ;  /* 0x0000000705597c36 */ /* 0x000fe20008000000 */
[----:B------:R-:W-:Y:S02]  /*19f40*/  IADD3 R74, P3, PT, R3, R0, RZ ;  /* 0x00000000034a7210 */ /* 0x000fe40007f7e0ff */
[----:B------:R-:W-:Y:S02]  /*19f50*/  LEA.HI.X.SX32 R73, R4, R2, 0x1, P4 ;  /* 0x0000000204497211 */ /* 0x000fe400020f0eff */
[----:B------:R-:W-:Y:S02]  /*19f60*/  IADD3 R70, P4, PT, R71, R0, RZ ;  /* 0x0000000047467210 */ /* 0x000fe40007f9e0ff */
[----:B------:R-:W-:Y:S01]  /*19f70*/  LEA.HI.X.SX32 R75, R3, R2, 0x1, P3 ;  /* 0x00000002034b7211 */ /* 0x000fe200018f0eff */
[----:B------:R-:W-:Y:S01]  /*19f80*/  VIADD R3, R89, UR7 ;  /* 0x0000000759037c36 */ /* 0x000fe20008000000 */
[----:B------:R-:W-:-:S02]  /*19f90*/  IADD3 R4, P3, PT, R5, R0, RZ ;  /* 0x0000000005047210 */ /* 0x000fc40007f7e0ff */
[----:B------:R-:W-:Y:S02]  /*19fa0*/  LEA.HI.X.SX32 R71, R71, R2, 0x1, P4 ;  /* 0x0000000247477211 */ /* 0x000fe400020f0eff */
[----:B------:R-:W-:Y:S02]  /*19fb0*/  IADD3 R88, P4, PT, R89, R0, RZ ;  /* 0x0000000059587210 */ /* 0x000fe40007f9e0ff */
[----:B------:R-:W-:Y:S02]  /*19fc0*/  LEA.HI.X.SX32 R5, R5, R2, 0x1, P3 ;  /* 0x0000000205057211 */ /* 0x000fe400018f0eff */
[----:B------:R-:W-:Y:S02]  /*19fd0*/  IADD3 R90, P3, PT, R3, R0, RZ ;  /* 0x00000000035a7210 */ /* 0x000fe40007f7e0ff */
[----:B------:R-:W-:Y:S02]  /*19fe0*/  LEA.HI.X.SX32 R89, R89, R2, 0x1, P4 ;  /* 0x0000000259597211 */ /* 0x000fe400020f0eff */
[----:B------:R-:W-:-:S02]  /*19ff0*/  ISETP.LT.AND P4, PT, R91, UR15, !P0 ;  /* 0x0000000f5b007c0c */ /* 0x000fc4000c781270 */
[----:B------:R-:W-:Y:S01]  /*1a000*/  LEA.HI.X.SX32 R91, R3, R2, 0x1, P3 ;  /* 0x00000002035b7211 */ /* 0x000fe200018f0eff */
[----:B------:R0:W-:Y:S01]  /*1a010*/  @P5 STG.E.U8 desc[UR18][R68.64], R92 ;  /* 0x0000005c44005986 */ /* 0x0001e2000c101112 */
[----:B------:R-:W-:-:S03]  /*1a020*/  ISETP.LT.AND P3, PT, R66, UR15, !P0 ;  /* 0x0000000f42007c0c */ /* 0x000fc6000c761270 */
[----:B------:R-:W2:Y:S04]  /*1a030*/  LDL.LU R66, [R1+0x7fc] ;  /* 0x0007fc0001427983 */ /* 0x000ea80000300800 */
[----:B0-----:R-:W3:Y:S01]  /*1a040*/  LDL.LU R92, [R1+0x758] ;  /* 0x00075800015c7983 */ /* 0x001ee20000300800 */
[----:B------:R-:W-:-:S03]  /*1a050*/  ISETP.LT.AND P5, PT, R67, UR15, !P0 ;  /* 0x0000000f43007c0c */ /* 0x000fc6000c7a1270 */
[----:B------:R-:W4:Y:S04]  /*1a060*/  LDL.LU R69, [R1+0x75c] ;  /* 0x00075c0001457983 */ /* 0x000f280000300800 */
[----:B------:R-:W5:Y:S04]  /*1a070*/  LDL.LU R68, [R1+0x760] ;  /* 0x0007600001447983 */ /* 0x000f680000300800 */
[----:B------:R-:W2:Y:S04]  /*1a080*/  LDL.LU R67, [R1+0x7f8] ;  /* 0x0007f80001437983 */ /* 0x000ea80000300800 */
[----:B------:R0:W-:Y:S04]  /*1a090*/  @P1 STG.E.U8 desc[UR18][R86.64], R93 ;  /* 0x0000005d56001986 */ /* 0x0001e8000c101112 */
[----:B0-----:R-:W2:Y:S01]  /*1a0a0*/  LDL.LU R93, [R1+0x764] ;  /* 0x00076400015d7983 */ /* 0x001ea20000300800 */
[----:B------:R-:W-:-:S02]  /*1a0b0*/  F2FP.SATFINITE.E5M2.F32.PACK_AB_MERGE_C R6, R7, R6, RZ ;  /* 0x000000060706723e */ /* 0x000fc400048060ff */
[----:B------:R-:W-:Y:S02]  /*1a0c0*/  F2FP.SATFINITE.E5M2.F32.PACK_AB_MERGE_C R8, R9, R8, RZ ;  /* 0x000000080908723e */ /* 0x000fe400048060ff */
[----:B------:R-:W-:Y:S01]  /*1a0d0*/  PRMT R7, R6, 0x9910, RZ ;  /* 0x0000991006077816 */ /* 0x000fe200000000ff */
[----:B------:R0:W-:Y:S03]  /*1a0e0*/  @P2 STG.E.U8 desc[UR18][R84.64], R6 ;  /* 0x0000000654002986 */ /* 0x0001e6000c101112 */
[----:B------:R-:W-:Y:S02]  /*1a0f0*/  SHF.R.S32.HI R7, RZ, 0x8, R7 ;  /* 0x00000008ff077819 */ /* 0x000fe40000011407 */
[----:B------:R-:W-:Y:S02]  /*1a100*/  F2FP.SATFINITE.E5M2.F32.PACK_AB_MERGE_C R10, R11, R10, RZ ;  /* 0x0000000a0b0a723e */ /* 0x000fe400048060ff */
[----:B0-----:R-:W-:Y:S01]  /*1a110*/  PRMT R6, R8, 0x9910, RZ ;  /* 0x0000991008067816 */ /* 0x001fe200000000ff */
[----:B------:R0:W-:Y:S03]  /*1a120*/  @P6 STG.E.U8 desc[UR18][R82.64], R7 ;  /* 0x0000000752006986 */ /* 0x0001e6000c101112 */
[----:B------:R-:W-:Y:S01]  /*1a130*/  SHF.R.S32.HI R6, RZ, 0x8, R6 ;  /* 0x00000008ff067819 */ /* 0x000fe20000011406 */
[----:B------:R-:W-:Y:S01]  /*1a140*/  @P4 STG.E.U8 desc[UR18][R80.64], R8 ;  /* 0x0000000850004986 */ /* 0x000fe2000c101112 */
[----:B------:R-:W-:-:S03]  /*1a150*/  F2FP.SATFINITE.E5M2.F32.PACK_AB_MERGE_C R12, R13, R12, RZ ;  /* 0x0000000c0d0c723e */ /* 0x000fc600048060ff */
[----:B------:R1:W-:Y:S01]  /*1a160*/  @P3 STG.E.U8 desc[UR18][R76.64], R6 ;  /* 0x000000064c003986 */ /* 0x0003e2000c101112 */
[----:B0-----:R-:W-:-:S03]  /*1a170*/  PRMT R7, R10, 0x9910, RZ ;  /* 0x000099100a077816 */ /* 0x001fc600000000ff */
[----:B------:R0:W-:Y:S01]  /*1a180*/  @P5 STG.E.U8 desc[UR18][R78.64], R10 ;  /* 0x0000000a4e005986 */ /* 0x0001e2000c101112 */
[----:B------:R-:W-:Y:S02]  /*1a190*/  SHF.R.S32.HI R7, RZ, 0x8, R7 ;  /* 0x00000008ff077819 */ /* 0x000fe40000011407 */
[----:B-1----:R-:W-:Y:S02]  /*1a1a0*/  PRMT R6, R12, 0x9910, RZ ;  /* 0x000099100c067816 */ /* 0x002fe400000000ff */
[----:B------:R-:W-:Y:S02]  /*1a1b0*/  F2FP.SATFINITE.E5M2.F32.PACK_AB_MERGE_C R14, R15, R14, RZ ;  /* 0x0000000e0f0e723e */ /* 0x000fe400048060ff */
[----:B------:R-:W-:Y:S02]  /*1a1c0*/  SHF.R.S32.HI R6, RZ, 0x8, R6 ;  /* 0x00000008ff067819 */ /* 0x000fe40000011406 */
[----:B---3--:R-:W-:Y:S02]  /*1a1d0*/  ISETP.LT.AND P1, PT, R92, UR15, !P0 ;  /* 0x0000000f5c007c0c */ /* 0x008fe4000c721270 */
[----:B------:R-:W3:Y:S04]  /*1a1e0*/  LDL.LU R92, [R1+0x76c] ;  /* 0x00076c00015c7983 */ /* 0x000ee80000300800 */
[----:B------:R-:W3:Y:S04]  /*1a1f0*/  LDL.LU R87, [R1+0x77c] ;  /* 0x00077c0001577983 */ /* 0x000ee80000300800 */
[----:B------:R-:W3:Y:S04]  /*1a200*/  LDL.LU R86, [R1+0x778] ;  /* 0x0007780001567983 */ /* 0x000ee80000300800 */
[----:B------:R-:W3:Y:S01]  /*1a210*/  LDL.LU R84, [R1+0x774] ;  /* 0x0007740001547983 */ /* 0x000ee20000300800 */
[----:B----4-:R-:W-:-:S02]  /*1a220*/  ISETP.LT.AND P2, PT, R69, UR15, !P0 ;  /* 0x0000000f45007c0c */ /* 0x010fc4000c741270 */
[----:B-----5:R-:W-:Y:S01]  /*1a230*/  ISETP.LT.AND P6, PT, R68, UR15, !P0 ;  /* 0x0000000f44007c0c */ /* 0x020fe2000c7c1270 */
[----:B------:R-:W4:Y:S04]  /*1a240*/  LDL.LU R69, [R1+0x770] ;  /* 0x0007700001457983 */ /* 0x000f280000300800 */
[----:B------:R-:W5:Y:S04]  /*1a250*/  LDL.LU R68, [R1+0x768] ;  /* 0x0007680001447983 */ /* 0x000f680000300800 */
[----:B------:R-:W4:Y:S01]  /*1a260*/  LDL.LU R11, [R1+0x780] ;  /* 0x00078000010b7983 */ /* 0x000f220000300800 */
[----:B--2---:R-:W-:-:S03]  /*1a270*/  ISETP.LT.AND P4, PT, R93, UR15, !P0 ;  /* 0x0000000f5d007c0c */ /* 0x004fc6000c781270 */
[----:B0-----:R-:W2:Y:S04]  /*1a280*/  LDL.LU R10, [R1+0x790] ;  /* 0x00079000010a7983 */ /* 0x001ea80000300800 */
[----:B------:R-:W2:Y:S04]  /*1a290*/  LDL.LU R9, [R1+0x78c] ;  /* 0x00078c0001097983 */ /* 0x000ea80000300800 */
[----:B------:R0:W-:Y:S04]  /*1a2a0*/  @P1 STG.E.U8 desc[UR18][R72.64], R7 ;  /* 0x0000000748001986 */ /* 0x0001e8000c101112 */
[----:B------:R-:W-:Y:S04]  /*1a2b0*/  @P2 STG.E.U8 desc[UR18][R74.64], R12 ;  /* 0x0000000c4a002986 */ /* 0x000fe8000c101112 */
[----:B------:R-:W-:Y:S01]  /*1a2c0*/  @P6 STG.E.U8 desc[UR18][R70.64], R6 ;  /* 0x0000000646006986 */ /* 0x000fe2000c101112 */
[----:B0-----:R-:W-:-:S03]  /*1a2d0*/  PRMT R7, R14, 0x9910, RZ ;  /* 0x000099100e077816 */ /* 0x001fc600000000ff */
[----:B------:R0:W-:Y:S04]  /*1a2e0*/  @P4 STG.E.U8 desc[UR18][R4.64], R14 ;  /* 0x0000000e04004986 */ /* 0x0001e8000c101112 */
[----:B0-----:R-:W5:Y:S04]  /*1a2f0*/  LDL.LU R14, [R1+0x794] ;  /* 0x00079400010e7983 */ /* 0x001f680000300800 */
[----:B------:R-:W5:Y:S04]  /*1a300*/  LDL.LU R13, [R1+0x798] ;  /* 0x00079800010d7983 */ /* 0x000f680000300800 */
[----:B------:R-:W5:Y:S01]  /*1a310*/  LDL.LU R12, [R1+0x7a8] ;  /* 0x0007a800010c7983 */ /* 0x000f620000300800 */
[----:B------:R-:W-:Y:S01]  /*1a320*/  F2FP.SATFINITE.E5M2.F32.PACK_AB_MERGE_C R16, R17, R16, RZ ;  /* 0x000000101110723e */ /* 0x000fe200048060ff */
[----:B------:R-:W-:Y:S01]  /*1a330*/  VIADD R3, R3, UR7 ;  /* 0x0000000703037c36 */ /* 0x000fe20008000000 */
[----:B------:R-:W-:-:S02]  /*1a340*/  SHF.R.S32.HI R7, RZ, 0x8, R7 ;  /* 0x00000008ff077819 */ /* 0x000fc40000011407 */
[----:B------:R-:W-:Y:S01]  /*1a350*/  PRMT R4, R16, 0x9910, RZ ;  /* 0x0000991010047816 */ /* 0x000fe200000000ff */
[----:B------:R-:W-:-:S04]  /*1a360*/  VIADD R8, R3, UR7 ;  /* 0x0000000703087c36 */ /* 0x000fc80008000000 */
[----:B------:R-:W-:Y:S01]  /*1a370*/  IMAD.MOV.U32 R6, RZ, RZ, R4 ;  /* 0x000000ffff067224 */ /* 0x000fe200078e0004 */
[----:B------:R-:W-:Y:S02]  /*1a380*/  F2FP.SATFINITE.E5M2.F32.PACK_AB_MERGE_C R18, R19, R18, RZ ;  /* 0x000000121312723e */ /* 0x000fe400048060ff */
[----:B------:R-:W-:Y:S02]  /*1a390*/  F2FP.SATFINITE.E5M2.F32.PACK_AB_MERGE_C R20, R21, R20, RZ ;  /* 0x000000141514723e */ /* 0x000fe400048060ff */
[----:B---3--:R-:W-:Y:S02]  /*1a3a0*/  ISETP.LT.AND P3, PT, R92, UR15, !P0 ;  /* 0x0000000f5c007c0c */ /* 0x008fe4000c761270 */
[----:B------:R-:W-:Y:S02]  /*1a3b0*/  ISETP.LT.AND P5, PT, R87, UR15, !P0 ;  /* 0x0000000f57007c0c */ /* 0x000fe4000c7a1270 */
[----:B------:R-:W-:-:S09]  /*1a3c0*/  ISETP.LT.AND P1, PT, R86, UR15, !P0 ;  /* 0x0000000f56007c0c */ /* 0x000fd2000c721270 */
[----:B------:R0:W-:Y:S01]  /*1a3d0*/  @P3 STG.E.U8 desc[UR18][R88.64], R7 ;  /* 0x0000000758003986 */ /* 0x0001e2000c101112 */
[C---:B------:R-:W-:Y:S02]  /*1a3e0*/  IADD3 R4, P3, PT, R3.reuse, R0, RZ ;  /* 0x0000000003047210 */ /* 0x040fe40007f7e0ff */
[----:B------:R-:W-:Y:S02]  /*1a3f0*/  ISETP.LT.AND P2, PT, R84, UR15, !P0 ;  /* 0x0000000f54007c0c */ /* 0x000fe4000c741270 */
[----:B------:R-:W-:Y:S01]  /*1a400*/  LEA.HI.X.SX32 R5, R3, R2, 0x1, P3 ;  /* 0x0000000203057211 */ /* 0x000fe200018f0eff */
[----:B------:R-:W-:Y:S01]  /*1a410*/  @P5 STG.E.U8 desc[UR18][R90.64], R16 ;  /* 0x000000105a005986 */ /* 0x000fe2000c101112 */
[----:B------:R-:W-:Y:S02]  /*1a420*/  SHF.R.S32.HI R3, RZ, 0x8, R6 ;  /* 0x00000008ff037819 */ /* 0x000fe40000011406 */
[----:B------:R-:W-:-:S03]  /*1a430*/  IADD3 R6, P5, PT, R8, R0, RZ ;  /* 0x0000000008067210 */ /* 0x000fc60007fbe0ff */
[----:B------:R1:W-:Y:S01]  /*1a440*/  @P1 STG.E.U8 desc[UR18][R4.64], R3 ;  /* 0x0000000304001986 */ /* 0x0003e2000c101112 */
[C---:B0-----:R-:W-:Y:S01]  /*1a450*/  LEA.HI.X.SX32 R7, R8.reuse, R2, 0x1, P5 ;  /* 0x0000000208077211 */ /* 0x041fe200028f0eff */
[----:B------:R-:W-:-:S04]  /*1a460*/  VIADD R8, R8, UR7 ;  /* 0x0000000708087c36 */ /* 0x000fc80008000000 */
[----:B------:R0:W-:Y:S01]  /*1a470*/  @P2 STG.E.U8 desc[UR18][R6.64], R18 ;  /* 0x0000001206002986 */ /* 0x0001e2000c101112 */
[----:B--2---:R-:W-:Y:S02]  /*1a480*/  ISETP.LT.AND P5, PT, R9, UR15, !P0 ;  /* 0x0000000f09007c0c */ /* 0x004fe4000c7a1270 */
[----:B-1----:R-:W-:Y:S02]  /*1a490*/  PRMT R3, R18, 0x9910, RZ ;  /* 0x0000991012037816 */ /* 0x002fe400000000ff */
[----:B------:R-:W-:-:S03]  /*1a4a0*/  IADD3 R4, P2, PT, R8, R0, RZ ;  /* 0x0000000008047210 */ /* 0x000fc60007f5e0ff */
[----:B------:R-:W-:Y:S02]  /*1a4b0*/  IMAD.MOV.U32 R9, RZ, RZ, R3 ;  /* 0x000000ffff097224 */ /* 0x000fe400078e0003 */
[C---:B------:R-:W-:Y:S01]  /*1a4c0*/  VIADD R3, R8.reuse, UR7 ;  /* 0x0000000708037c36 */ /* 0x040fe20008000000 */
[----:B------:R-:W-:-:S04]  /*1a4d0*/  LEA.HI.X.SX32 R5, R8, R2, 0x1, P2 ;  /* 0x0000000208057211 */ /* 0x000fc800010f0eff */
[----:B0-----:R-:W-:Y:S02]  /*1a4e0*/  IADD3 R6, P2, PT, R3, R0, RZ ;  /* 0x0000000003067210 */ /* 0x001fe40007f5e0ff */
[----:B----4-:R-:W-:Y:S02]  /*1a4f0*/  ISETP.LT.AND P6, PT, R69, UR15, !P0 ;  /* 0x0000000f45007c0c */ /* 0x010fe4000c7c1270 */
[----:B------:R-:W-:Y:S02]  /*1a500*/  ISETP.LT.AND P3, PT, R11, UR15, !P0 ;  /* 0x0000000f0b007c0c */ /* 0x000fe4000c761270 */
[----:B------:R-:W-:Y:S01]  /*1a510*/  LEA.HI.X.SX32 R7, R3, R2, 0x1, P2 ;  /* 0x0000000203077211 */ /* 0x000fe200010f0eff */
[----:B------:R-:W2:Y:S01]  /*1a520*/  LDL.LU R11, [R1+0x7a4] ;  /* 0x0007a400010b7983 */ /* 0x000ea20000300800 */
[----:B-----5:R-:W-:-:S03]  /*1a530*/  ISETP.LT.AND P2, PT, R14, UR15, !P0 ;  /* 0x0000000f0e007c0c */ /* 0x020fc6000c741270 */
[----:B------:R-:W3:Y:S01]  /*1a540*/  LDL.LU R14, [R1+0x7ac] ;  /* 0x0007ac00010e7983 */ /* 0x000ee20000300800 */
[----:B------:R-:W-:Y:S01]  /*1a550*/  SHF.R.S32.HI R9, RZ, 0x8, R9 ;  /* 0x00000008ff097819 */ /* 0x000fe20000011409 */
[----:B------:R-:W-:Y:S01]  /*1a560*/  VIADD R8, R3, UR7 ;  /* 0x0000000703087c36 */ /* 0x000fe20008000000 */
[----:B------:R-:W-:Y:S01]  /*1a570*/  ISETP.LT.AND P4, PT, R68, UR15, !P0 ;  /* 0x0000000f44007c0c */ /* 0x000fe2000c781270 */
[----:B------:R-:W4:Y:S01]  /*1a580*/  LDL.LU R15, [R1+0x7b0] ;  /* 0x0007b000010f7983 */ /* 0x000f220000300800 */
[----:B------:R-:W-:Y:S02]  /*1a590*/  ISETP.LT.AND P1, PT, R10, UR15, !P0 ;  /* 0x0000000f0a007c0c */ /* 0x000fe4000c721270 */
[----:B------:R-:W-:Y:S01]  /*1a5a0*/  PRMT R10, R20, 0x9910, RZ ;  /* 0x00009910140a7816 */ /* 0x000fe200000000ff */
[----:B------:R0:W-:Y:S03]  /*1a5b0*/  @P6 STG.E.U8 desc[UR18][R4.64], R9 ;  /* 0x0000000904006986 */ /* 0x0001e6000c101112 */
[----:B------:R-:W-:-:S02]  /*1a5c0*/  SHF.R.S32.HI R10, RZ, 0x8, R10 ;  /* 0x00000008ff0a7819 */ /* 0x000fc4000001140a */
[----:B0-----:R-:W-:-:S04]  /*1a5d0*/  IADD3 R4, P6, PT, R8, R0, RZ ;  /* 0x0000000008047210 */ /* 0x001fc80007fde0ff */
[----:B------:R-:W-:Y:S01]  /*1a5e0*/  LEA.HI.X.SX32 R5, R8, R2, 0x1, P6 ;  /* 0x0000000208057211 */ /* 0x000fe200030f0eff */
[----:B------:R0:W-:Y:S04]  /*1a5f0*/  @P4 STG.E.U8 desc[UR18][R6.64], R20 ;  /* 0x0000001406004986 */ /* 0x0001e8000c101112 */
[----:B------:R1:W-:Y:S01]  /*1a600*/  @P3 STG.E.U8 desc[UR18][R4.64], R10 ;  /* 0x0000000a04003986 */ /* 0x0003e2000c101112 */
[----:B------:R-:W-:-:S03]  /*1a610*/  ISETP.LT.AND P3, PT, R12, UR15, !P0 ;  /* 0x0000000f0c007c0c */ /* 0x000fc6000c761270 */
[----:B------:R-:W5:Y:S01]  /*1a620*/  LDL.LU R12, [R1+0x7c0] ;  /* 0x0007c000010c7983 */ /* 0x000f620000300800 */
[----:B------:R-:W-:Y:S01]  /*1a630*/  VIADD R3, R8, UR7 ;  /* 0x0000000708037c36 */ /* 0x000fe20008000000 */
[----:B------:R-:W-:Y:S02]  /*1a640*/  F2FP.SATFINITE.E5M2.F32.PACK_AB_MERGE_C R22, R23, R22, RZ ;  /* 0x000000161716723e */ /* 0x000fe400048060ff */
[----:B------:R-:W4:Y:S02]  /*1a650*/  LDL.LU R8, [R1+0x7bc] ;  /* 0x0007bc0001087983 */ /* 0x000f240000300800 */
[----:B0-----:R-:W-:-:S04]  /*1a660*/  IADD3 R6, P6, PT, R3, R0, RZ ;  /* 0x0000000003067210 */ /* 0x001fc80007fde0ff */
[C---:B------:R-:W-:Y:S01]  /*1a670*/  LEA.HI.X.SX32 R7, R3.reuse, R2, 0x1, P6 ;  /* 0x0000000203077211 */ /* 0x040fe200030f0eff */
[----:B------:R-:W-:-:S04]  /*1a680*/  VIADD R3, R3, UR7 ;  /* 0x0000000703037c36 */ /* 0x000fc80008000000 */
[----:B------:R0:W-:Y:S01]  /*1a690*/  @P1 STG.E.U8 desc[UR18][R6.64], R22 ;  /* 0x0000001606001986 */ /* 0x0001e2000c101112 */
[C---:B-1----:R-:W-:Y:S01]  /*1a6a0*/  IADD3 R4, P1, PT, R3.reuse, R0, RZ ;  /* 0x0000000003047210 */ /* 0x042fe20007f3e0ff */
[----:B------:R-:W-:-:S03]  /*1a6b0*/  VIADD R9, R3, UR7 ;  /* 0x0000000703097c36 */ /* 0x000fc60008000000 */
[----:B------:R-:W-:Y:S02]  /*1a6c0*/  LEA.HI.X.SX32 R5, R3, R2, 0x1, P1 ;  /* 0x0000000203057211 */ /* 0x000fe400008f0eff */
[----:B0-----:R-:W-:-:S04]  /*1a6d0*/  IADD3 R6, P1, PT, R9, R0, RZ ;  /* 0x0000000009067210 */ /* 0x001fc80007f3e0ff */
[C---:B------:R-:W-:Y:S01]  /*1a6e0*/  LEA.HI.X.SX32 R7, R9.reuse, R2, 0x1, P1 ;  /* 0x0000000209077211 */ /* 0x040fe200008f0eff */
[----:B------:R-:W-:Y:S01]  /*1a6f0*/  VIADD R3, R9, UR7 ;  /* 0x0000000709037c36 */ /* 0x000fe20008000000 */
[----:B------:R-:W-:Y:S02]  /*1a700*/  ISETP.LT.AND P4, PT, R13, UR15, !P0 ;  /* 0x0000000f0d007c0c */ /* 0x000fe4000c781270 */
[----:B------:R-:W-:-:S04]  /*1a710*/  F2FP.SATFINITE.E5M2.F32.PACK_AB_MERGE_C R25, R25, R24, RZ ;  /* 0x000000181919723e */ /* 0x000fc800048060ff */
[----:B------:R-:W-:-:S04]  /*1a720*/  PRMT R13, R25, 0x9910, RZ ;  /* 0x00009910190d7816 */ /* 0x000fc800000000ff */
[----:B------:R-:W-:Y:S02]  /*1a730*/  SHF.R.S32.HI R13, RZ, 0x8, R13 ;  /* 0x00000008ff0d7819 */ /* 0x000fe4000001140d */
[----:B--2---:R-:W-:Y:S02]  /*1a740*/  ISETP.LT.AND P6, PT, R11, UR15, !P0 ;  /* 0x0000000f0b007c0c */ /* 0x004fe4000c7c1270 */
[----:B------:R-:W-:Y:S02]  /*1a750*/  PRMT R11, R22, 0x9910, RZ ;  /* 0x00009910160b7816 */ /* 0x000fe400000000ff */
[----:B---3--:R-:W-:Y:S02]  /*1a760*/  ISETP.LT.AND P1, PT, R14, UR15, !P0 ;  /* 0x0000000f0e007c0c */ /* 0x008fe4000c721270 */
[----:B------:R-:W2:Y:S04]  /*1a770*/  LDL.LU R14, [R1+0x7c4] ;  /* 0x0007c400010e7983 */ /* 0x000ea80000300800 */
[----:B------:R-:W3:Y:S01]  /*1a780*/  LDL.LU R10, [R1+0x7c8] ;  /* 0x0007c800010a7983 */ /* 0x000ee20000300800 */
[----:B------:R-:W-:-:S05]  /*1a790*/  SHF.R.S32.HI R11, RZ, 0x8, R11 ;  /* 0x00000008ff0b7819 */ /* 0x000fca000001140b */
[----:B------:R0:W-:Y:S04]  /*1a7a0*/  @P5 STG.E.U8 desc[UR18][R4.64], R11 ;  /* 0x0000000b04005986 */ /* 0x0001e8000c101112 */
[----:B------:R1:W-:Y:S01]  /*1a7b0*/  @P2 STG.E.U8 desc[UR18][R6.64], R25 ;  /* 0x0000001906002986 */ /* 0x0003e2000c101112 */
[----:B0-----:R-:W-:-:S04]  /*1a7c0*/  IADD3 R4, P5, PT, R3, R0, RZ ;  /* 0x0000000003047210 */ /* 0x001fc80007fbe0ff */
[----:B------:R-:W-:-:S05]  /*1a7d0*/  LEA.HI.X.SX32 R5, R3, R2, 0x1, P5 ;  /* 0x0000000203057211 */ /* 0x000fca00028f0eff */
[----:B------:R0:W-:Y:S01]  /*1a7e0*/  @P4 STG.E.U8 desc[UR18][R4.64], R13 ;  /* 0x0000000d04004986 */ /* 0x0001e2000c101112 */
[----:B-----5:R-:W-:-:S03]  /*1a7f0*/  ISETP.LT.AND P4, PT, R12, UR15, !P0 ;  /* 0x0000000f0c007c0c */ /* 0x020fc6000c781270 */
[----:B------:R-:W5:Y:S01]  /*1a800*/  LDL.LU R12, [R1+0x7d8] ;  /* 0x0007d800010c7983 */ /* 0x000f620000300800 */
[----:B------:R-:W-:Y:S01]  /*1a810*/  VIADD R9, R3, UR7 ;  /* 0x0000000703097c36 */ /* 0x000fe20008000000 */
[----:B------:R-:W-:-:S04]  /*1a820*/  F2FP.SATFINITE.E5M2.F32.PACK_AB_MERGE_C R27, R27, R26, RZ ;  /* 0x0000001a1b1b723e */ /* 0x000fc800048060ff */
[----:B-1----:R-:W-:-:S04]  /*1a830*/  IADD3 R6, P5, PT, R9, R0, RZ ;  /* 0x0000000009067210 */ /* 0x002fc80007fbe0ff */
[C---:B------:R-:W-:Y:S01]  /*1a840*/  LEA.HI.X.SX32 R7, R9.reuse, R2, 0x1, P5 ;  /* 0x0000000209077211 */ /* 0x040fe200028f0eff */
[----:B------:R-:W-:Y:S01]  /*1a850*/  VIADD R9, R9, UR7 ;  /* 0x0000000709097c36 */ /* 0x000fe20008000000 */
[----:B----4-:R-:W-:Y:S02]  /*1a860*/  ISETP.LT.AND P5, PT, R8, UR15, !P0 ;  /* 0x0000000f08007c0c */ /* 0x010fe4000c7a1270 */
[----:B------:R-:W4:Y:S01]  /*1a870*/  LDL.LU R8, [R1+0x7d4] ;  /* 0x0007d40001087983 */ /* 0x000f220000300800 */
[----:B------:R-:W-:-:S03]  /*1a880*/  VIADD R3, R9, UR7 ;  /* 0x0000000709037c36 */ /* 0x000fc60008000000 */
[----:B------:R1:W-:Y:S01]  /*1a890*/  @P3 STG.E.U8 desc[UR18][R6.64], R27 ;  /* 0x0000001b06003986 */ /* 0x0003e2000c101112 */
[----:B0-----:R-:W-:Y:S02]  /*1a8a0*/  IADD3 R4, P3, PT, R9, R0, RZ ;  /* 0x0000000009047210 */ /* 0x001fe40007f7e0ff */
[----:B------:R-:W-:Y:S02]  /*1a8b0*/  PRMT R11, R27, 0x9910, RZ ;  /* 0x000099101b0b7816 */ /* 0x000fe400000000ff */
[----:B------:R-:W-:Y:S02]  /*1a8c0*/  LEA.HI.X.SX32 R5, R9, R2, 0x1, P3 ;  /* 0x0000000209057211 */ /* 0x000fe400018f0eff */
[----:B------:R-:W-:Y:S02]  /*1a8d0*/  SHF.R.S32.HI R11, RZ, 0x8, R11 ;  /* 0x00000008ff0b7819 */ /* 0x000fe4000001140b */
[----:B-1----:R-:W-:Y:S02]  /*1a8e0*/  IADD3 R6, P3, PT, R3, R0, RZ ;  /* 0x0000000003067210 */ /* 0x002fe40007f7e0ff */
[----:B------:R-:W-:-:S02]  /*1a8f0*/  F2FP.SATFINITE.E5M2.F32.PACK_AB_MERGE_C R29, R29, R28, RZ ;  /* 0x0000001c1d1d723e */ /* 0x000fc400048060ff */
[C---:B------:R-:W-:Y:S01]  /*1a900*/  LEA.HI.X.SX32 R7, R3.reuse, R2, 0x1, P3 ;  /* 0x0000000203077211 */ /* 0x040fe200018f0eff */
[----:B------:R0:W-:Y:S04]  /*1a910*/  @P6 STG.E.U8 desc[UR18][R4.64], R11 ;  /* 0x0000000b04006986 */ /* 0x0001e8000c101112 */
[----:B------:R1:W-:Y:S01]  /*1a920*/  @P1 STG.E.U8 desc[UR18][R6.64], R29 ;  /* 0x0000001d06001986 */ /* 0x0003e2000c101112 */
[----:B------:R-:W-:Y:S01]  /*1a930*/  VIADD R9, R3, UR7 ;  /* 0x0000000703097c36 */ /* 0x000fe20008000000 */
[----:B------:R-:W-:Y:S02]  /*1a940*/  ISETP.LT.AND P2, PT, R15, UR15, !P0 ;  /* 0x0000000f0f007c0c */ /* 0x000fe4000c741270 */
[----:B------:R-:W-:Y:S02]  /*1a950*/  PRMT R13, R29, 0x9910, RZ ;  /* 0x000099101d0d7816 */ /* 0x000fe400000000ff */
[----:B0-----:R-:W-:-:S02]  /*1a960*/  IADD3 R4, P6, PT, R9, R0, RZ ;  /* 0x0000000009047210 */ /* 0x001fc40007fde0ff */
[----:B------:R-:W-:Y:S02]  /*1a970*/  SHF.R.S32.HI R13, RZ, 0x8, R13 ;  /* 0x00000008ff0d7819 */ /* 0x000fe4000001140d */
[----:B------:R-:W-:-:S05]  /*1a980*/  LEA.HI.X.SX32 R5, R9, R2, 0x1, P6 ;  /* 0x0000000209057211 */ /* 0x000fca00030f0eff */
[----:B------:R0:W-:Y:S01]  /*1a990*/  @P2 STG.E.U8 desc[UR18][R4.64], R13 ;  /* 0x0000000d04002986 */ /* 0x0001e2000c101112 */
[----:B--2---:R-:W-:-:S03]  /*1a9a0*/  ISETP.LT.AND P3, PT, R14, UR15, !P0 ;  /* 0x0000000f0e007c0c */ /* 0x004fc6000c761270 */
[----:B------:R-:W2:Y:S01]  /*1a9b0*/  LDL.LU R14, [R1+0x7dc] ;  /* 0x0007dc00010e7983 */ /* 0x000ea20000300800 */
[----:B---3--:R-:W-:-:S03]  /*1a9c0*/  ISETP.LT.AND P1, PT, R10, UR15, !P0 ;  /* 0x0000000f0a007c0c */ /* 0x008fc6000c721270 */
[----:B------:R-:W3:Y:S01]  /*1a9d0*/  LDL.LU R10, [R1+0x7e0] ;  /* 0x0007e000010a7983 */ /* 0x000ee20000300800 */
        /* <DEDUP_REMOVED lines=20> */
[----:B------:R-:W-:-:S03]  /*1ab20*/  VIADD R3, R9, UR7 ;  /* 0x0000000709037c36 */ /* 0x000fc60008000000 */
[----:B0-----:R-:W4:Y:S01]  /*1ab30*/  LDL.LU R11, [R1+0x7f4] ;  /* 0x0007f400010b7983 */ /* 0x001f220000300800 */
[----:B------:R-:W-:Y:S02]  /*1ab40*/  PRMT R13, R33, 0x9910, RZ ;  /* 0x00009910210d7816 */ /* 0x000fe400000000ff */
[C---:B------:R-:W-:Y:S02]  /*1ab50*/  IADD3 R4, P5, PT, R3.reuse, R0, RZ ;  /* 0x0000000003047210 */ /* 0x040fe40007fbe0ff */
[----:B------:R-:W-:Y:S02]  /*1ab60*/  SHF.R.S32.HI R13, RZ, 0x8, R13 ;  /* 0x00000008ff0d7819 */ /* 0x000fe4000001140d */
[----:B------:R-:W-:-:S05]  /*1ab70*/  LEA.HI.X.SX32 R5, R3, R2, 0x1, P5 ;  /* 0x0000000203057211 */ /* 0x000fca00028f0eff */
[----:B------:R0:W-:Y:S01]  /*1ab80*/  @P1 STG.E.U8 desc[UR18][R4.64], R13 ;  /* 0x0000000d04001986 */ /* 0x0001e2000c101112 */
[----:B---3--:R-:W-:-:S03]  /*1ab90*/  ISETP.LT.AND P3, PT, R10, UR15, !P0 ;  /* 0x0000000f0a007c0c */ /* 0x008fc6000c761270 */
[----:B------:R-:W3:Y:S04]  /*1aba0*/  LDL.LU R10, [R1+0x7e8] ;  /* 0x0007e800010a7983 */ /* 0x000ee80000300800 */
[----:B------:R-:W3:Y:S04]  /*1abb0*/  LDL.LU R16, [R1+0x7e4] ;  /* 0x0007e40001107983 */ /* 0x000ee80000300800 */
[----:B------:R-:W3:Y:S01]  /*1abc0*/  LDL.LU R17, [R1+0x7d0] ;  /* 0x0007d00001117983 */ /* 0x000ee20000300800 */
[----:B--2---:R-:W-:Y:S02]  /*1abd0*/  ISETP.LT.AND P4, PT, R14, UR15, !P0 ;  /* 0x0000000f0e007c0c */ /* 0x004fe4000c781270 */
[----:B-----5:R-:W-:-:S02]  /*1abe0*/  ISETP.LT.AND P1, PT, R12, UR15, !P0 ;  /* 0x0000000f0c007c0c */ /* 0x020fc4000c721270 */
[----:B------:R-:W2:Y:S04]  /*1abf0*/  LDL.LU R12, [R1+0x7cc] ;  /* 0x0007cc00010c7983 */ /* 0x000ea80000300800 */
[----:B------:R-:W5:Y:S01]  /*1ac00*/  LDL.LU R14, [R1+0x7b8] ;  /* 0x0007b800010e7983 */ /* 0x000f620000300800 */
[----:B------:R-:W-:Y:S01]  /*1ac10*/  VIADD R9, R3, UR7 ;  /* 0x0000000703097c36 */ /* 0x000fe20008000000 */
[----:B------:R-:W-:-:S04]  /*1ac20*/  F2FP.SATFINITE.E5M2.F32.PACK_AB_MERGE_C R35, R35, R34, RZ ;  /* 0x000000222323723e */ /* 0x000fc800048060ff */
[----:B-1----:R-:W-:-:S04]  /*1ac30*/  IADD3 R6, P5, PT, R9, R0, RZ ;  /* 0x0000000009067210 */ /* 0x002fc80007fbe0ff */
[C---:B------:R-:W-:Y:S01]  /*1ac40*/  LEA.HI.X.SX32 R7, R9.reuse, R2, 0x1, P5 ;  /* 0x0000000209077211 */ /* 0x040fe200028f0eff */
[----:B------:R-:W-:Y:S01]  /*1ac50*/  VIADD R9, R9, UR7 ;  /* 0x0000000709097c36 */ /* 0x000fe20008000000 */
[----:B----4-:R-:W-:-:S03]  /*1ac60*/  ISETP.LT.AND P5, PT, R8, UR15, !P0 ;  /* 0x0000000f08007c0c */ /* 0x010fc6000c7a1270 */
[----:B------:R1:W-:Y:S01]  /*1ac70*/  @P2 STG.E.U8 desc[UR18][R6.64], R35 ;  /* 0x0000002306002986 */ /* 0x0003e2000c101112 */
[C---:B0-----:R-:W-:Y:S01]  /*1ac80*/  IADD3 R4, P2, PT, R9.reuse, R0, RZ ;  /* 0x0000000009047210 */ /* 0x041fe20007f5e0ff */
[----:B------:R-:W-:Y:S01]  /*1ac90*/  VIADD R3, R9, UR7 ;  /* 0x0000000709037c36 */ /* 0x000fe20008000000 */
[----:B------:R-:W-:Y:S02]  /*1aca0*/  PRMT R8, R35, 0x9910, RZ ;  /* 0x0000991023087816 */ /* 0x000fe400000000ff */
[----:B------:R-:W-:Y:S01]  /*1acb0*/  LEA.HI.X.SX32 R5, R9, R2, 0x1, P2 ;  /* 0x0000000209057211 */ /* 0x000fe200010f0eff */
[C---:B------:R-:W-:Y:S01]  /*1acc0*/  VIADD R9, R3.reuse, UR7 ;  /* 0x0000000703097c36 */ /* 0x040fe20008000000 */
[----:B------:R-:W-:Y:S02]  /*1acd0*/  SHF.R.S32.HI R13, RZ, 0x8, R8 ;  /* 0x00000008ff0d7819 */ /* 0x000fe40000011408 */
[----:B-1----:R-:W-:-:S03]  /*1ace0*/  IADD3 R6, P2, PT, R3, R0, RZ ;  /* 0x0000000003067210 */ /* 0x002fc60007f5e0ff */
[----:B------:R-:W-:Y:S01]  /*1acf0*/  @P6 STG.E.U8 desc[UR18][R4.64], R13 ;  /* 0x0000000d04006986 */ /* 0x000fe2000c101112 */
[----:B------:R-:W-:Y:S02]  /*1ad00*/  F2FP.SATFINITE.E5M2.F32.PACK_AB_MERGE_C R37, R37, R36, RZ ;  /* 0x000000242525723e */ /* 0x000fe400048060ff */
[----:B------:R-:W-:Y:S01]  /*1ad10*/  LEA.HI.X.SX32 R7, R3, R2, 0x1, P2 ;  /* 0x0000000203077211 */ /* 0x000fe200010f0eff */
[C---:B------:R-:W-:Y:S01]  /*1ad20*/  VIADD R3, R9.reuse, UR7 ;  /* 0x0000000709037c36 */ /* 0x040fe20008000000 */
[----:B------:R-:W-:Y:S02]  /*1ad30*/  IADD3 R8, P6, PT, R9, R0, RZ ;  /* 0x0000000009087210 */ /* 0x000fe40007fde0ff */
[----:B------:R-:W-:Y:S01]  /*1ad40*/  PRMT R15, R37, 0x9910, RZ ;  /* 0x00009910250f7816 */ /* 0x000fe200000000ff */
[----:B------:R0:W-:Y:S01]  /*1ad50*/  @P4 STG.E.U8 desc[UR18][R6.64], R37 ;  /* 0x0000002506004986 */ /* 0x0001e2000c101112 */
[----:B------:R-:W-:Y:S02]  /*1ad60*/  LEA.HI.X.SX32 R9, R9, R2, 0x1, P6 ;  /* 0x0000000209097211 */ /* 0x000fe400030f0eff */
[----:B------:R-:W-:-:S02]  /*1ad70*/  SHF.R.S32.HI R15, RZ, 0x8, R15 ;  /* 0x00000008ff0f7819 */ /* 0x000fc4000001140f */
[----:B------:R-:W-:Y:S02]  /*1ad80*/  ISETP.LT.AND P2, PT, R11, UR15, !P0 ;  /* 0x0000000f0b007c0c */ /* 0x000fe4000c741270 */
[----:B------:R-:W-:Y:S01]  /*1ad90*/  F2FP.SATFINITE.E5M2.F32.PACK_AB_MERGE_C R39, R39, R38, RZ ;  /* 0x000000262727723e */ /* 0x000fe200048060ff */
[----:B------:R1:W-:Y:S03]  /*1ada0*/  @P3 STG.E.U8 desc[UR18][R8.64], R15 ;  /* 0x0000000f08003986 */ /* 0x0003e6000c101112 */
[----:B0-----:R-:W-:-:S04]  /*1adb0*/  PRMT R6, R39, 0x9910, RZ ;  /* 0x0000991027067816 */ /* 0x001fc800000000ff */
[----:B-1----:R-:W-:Y:S02]  /*1adc0*/  SHF.R.S32.HI R15, RZ, 0x8, R6 ;  /* 0x00000008ff0f7819 */ /* 0x002fe40000011406 */
[----:B------:R-:W-:Y:S02]  /*1add0*/  F2FP.SATFINITE.E5M2.F32.PACK_AB_MERGE_C R41, R41, R40, RZ ;  /* 0x000000282929723e */ /* 0x000fe400048060ff */
[----:B---3--:R-:W-:Y:S02]  /*1ade0*/  ISETP.LT.AND P4, PT, R10, UR15, !P0 ;  /* 0x0000000f0a007c0c */ /* 0x008fe4000c781270 */
[----:B------:R-:W-:-:S04]  /*1adf0*/  IADD3 R10, P6, PT, R3, R0, RZ ;  /* 0x00000000030a7210 */ /* 0x000fc80007fde0ff */
[C---:B------:R-:W-:Y:S01]  /*1ae00*/  LEA.HI.X.SX32 R11, R3.reuse, R2, 0x1, P6 ;  /* 0x00000002030b7211 */ /* 0x040fe200030f0eff */
[----:B------:R-:W-:-:S04]  /*1ae10*/  VIADD R3, R3, UR7 ;  /* 0x0000000703037c36 */ /* 0x000fc80008000000 */
[----:B------:R0:W-:Y:S01]  /*1ae20*/  @P1 STG.E.U8 desc[UR18][R10.64], R39 ;  /* 0x000000270a001986 */ /* 0x0001e2000c101112 */
[C---:B------:R-:W-:Y:S01]  /*1ae30*/  IADD3 R4, P1, PT, R3.reuse, R0, RZ ;  /* 0x0000000003047210 */ /* 0x040fe20007f3e0ff */
[----:B------:R-:W-:-:S03]  /*1ae40*/  VIADD R7, R3, UR7 ;  /* 0x0000000703077c36 */ /* 0x000fc60008000000 */
[----:B------:R-:W-:Y:S02]  /*1ae50*/  LEA.HI.X.SX32 R5, R3, R2, 0x1, P1 ;  /* 0x0000000203057211 */ /* 0x000fe400008f0eff */
[C---:B------:R-:W-:Y:S01]  /*1ae60*/  IADD3 R6, P1, PT, R7.reuse, R0, RZ ;  /* 0x0000000007067210 */ /* 0x040fe20007f3e0ff */
[C---:B------:R-:W-:Y:S01]  /*1ae70*/  VIADD R3, R7.reuse, UR7 ;  /* 0x0000000707037c36 */ /* 0x040fe20008000000 */
[----:B------:R-:W-:Y:S02]  /*1ae80*/  ISETP.LT.AND P3, PT, R16, UR15, !P0 ;  /* 0x0000000f10007c0c */ /* 0x000fe4000c761270 */
[----:B------:R-:W3:Y:S01]  /*1ae90*/  LDL.LU R16, [R1+0x7b4] ;  /* 0x0007b40001107983 */ /* 0x000ee20000300800 */
[----:B------:R-:W-:-:S03]  /*1aea0*/  LEA.HI.X.SX32 R7, R7, R2, 0x1, P1 ;  /* 0x0000000207077211 */ /* 0x000fc600008f0eff */
[----:B------:R-:W4:Y:S01]  /*1aeb0*/  LDL.LU R18, [R1+0x7a0] ;  /* 0x0007a00001127983 */ /* 0x000f220000300800 */
[----:B--2---:R-:W-:-:S03]  /*1aec0*/  ISETP.LT.AND P1, PT, R12, UR15, !P0 ;  /* 0x0000000f0c007c0c */ /* 0x004fc6000c721270 */
[----:B------:R-:W2:Y:S04]  /*1aed0*/  LDL.LU R12, [R1+0x79c] ;  /* 0x00079c00010c7983 */ /* 0x000ea80000300800 */
[----:B------:R-:W-:Y:S04]  /*1aee0*/  @P5 STG.E.U8 desc[UR18][R4.64], R15 ;  /* 0x0000000f04005986 */ /* 0x000fe8000c101112 */
[----:B------:R1:W-:Y:S01]  /*1aef0*/  @P2 STG.E.U8 desc[UR18][R6.64], R41 ;  /* 0x0000002906002986 */ /* 0x0003e2000c101112 */
[----:B-----5:R-:W-:-:S03]  /*1af00*/  ISETP.LT.AND P2, PT, R14, UR15, !P0 ;  /* 0x0000000f0e007c0c */ /* 0x020fc6000c741270 */
[----:B------:R-:W5:Y:S01]  /*1af10*/  LDL.LU R14, [R1+0x788] ;  /* 0x00078800010e7983 */ /* 0x000f620000300800 */
[C---:B------:R-:W-:Y:S01]  /*1af20*/  IADD3 R8, P5, PT, R3.reuse, R0, RZ ;  /* 0x0000000003087210 */ /* 0x040fe20007fbe0ff */
[----:B------:R-:W-:Y:S01]  /*1af30*/  VIADD R13, R3, UR7 ;  /* 0x00000007030d7c36 */ /* 0x000fe20008000000 */
[----:B------:R-:W-:Y:S02]  /*1af40*/  ISETP.LT.AND P6, PT, R17, UR15, !P0 ;  /* 0x0000000f11007c0c */ /* 0x000fe4000c7c1270 */
[----:B------:R-:W-:Y:S02]  /*1af50*/  PRMT R17, R41, 0x9910, RZ ;  /* 0x0000991029117816 */ /* 0x000fe400000000ff */
[----:B------:R-:W-:Y:S02]  /*1af60*/  LEA.HI.X.SX32 R9, R3, R2, 0x1, P5 ;  /* 0x0000000203097211 */ /* 0x000fe400028f0eff */
[----:B0-----:R-:W-:Y:S02]  /*1af70*/  IADD3 R10, P5, PT, R13, R0, RZ ;  /* 0x000000000d0a7210 */ /* 0x001fe40007fbe0ff */
[----:B------:R-:W-:-:S02]  /*1af80*/  SHF.R.S32.HI R17, RZ, 0x8, R17 ;  /* 0x00000008ff117819 */ /* 0x000fc40000011411 */
[----:B------:R-:W-:Y:S02]  /*1af90*/  F2FP.SATFINITE.E5M2.F32.PACK_AB_MERGE_C R43, R43, R42, RZ ;  /* 0x0000002a2b2b723e */ /* 0x000fe400048060ff */
[C---:B------:R-:W-:Y:S01]  /*1afa0*/  LEA.HI.X.SX32 R11, R13.reuse, R2, 0x1, P5 ;  /* 0x000000020d0b7211 */ /* 0x040fe200028f0eff */
[----:B------:R-:W-:Y:S01]  /*1afb0*/  VIADD R13, R13, UR7 ;  /* 0x000000070d0d7c36 */ /* 0x000fe20008000000 */
[----:B------:R0:W-:Y:S01]  /*1afc0*/  @P4 STG.E.U8 desc[UR18][R8.64], R17 ;  /* 0x0000001108004986 */ /* 0x0001e2000c101112 */
[----:B-1----:R-:W-:-:S03]  /*1afd0*/  PRMT R6, R43, 0x9910, RZ ;  /* 0x000099102b067816 */ /* 0x002fc600000000ff */
[----:B------:R1:W-:Y:S01]  /*1afe0*/  @P3 STG.E.U8 desc[UR18][R10.64], R43 ;  /* 0x0000002b0a003986 */ /* 0x0003e2000c101112 */
[C---:B------:R-:W-:Y:S01]  /*1aff0*/  IADD3 R4, P3, PT, R13.reuse, R0, RZ ;  /* 0x000000000d047210 */ /* 0x040fe20007f7e0ff */
[----:B------:R-:W-:-:S03]  /*1b000*/  VIADD R3, R13, UR7 ;  /* 0x000000070d037c36 */ /* 0x000fc60008000000 */
[----:B------:R-:W-:Y:S02]  /*1b010*/  LEA.HI.X.SX32 R5, R13, R2, 0x1, P3 ;  /* 0x000000020d057211 */ /* 0x000fe400018f0eff */
[----:B------:R-:W-:Y:S02]  /*1b020*/  SHF.R.S32.HI R13, RZ, 0x8, R6 ;  /* 0x00000008ff0d7819 */ /* 0x000fe40000011406 */
[----:B------:R-:W-:-:S04]  /*1b030*/  IADD3 R6, P3, PT, R3, R0, RZ ;  /* 0x0000000003067210 */ /* 0x000fc80007f7e0ff */
[----:B------:R-:W-:Y:S02]  /*1b040*/  LEA.HI.X.SX32 R7, R3, R2, 0x1, P3 ;  /* 0x0000000203077211 */ /* 0x000fe400018f0eff */
[----:B------:R-:W-:Y:S01]  /*1b050*/  F2FP.SATFINITE.E5M2.F32.PACK_AB_MERGE_C R45, R45, R44, RZ ;  /* 0x0000002c2d2d723e */ /* 0x000fe200048060ff */
[----:B------:R-:W-:Y:S04]  /*1b060*/  @P6 STG.E.U8 desc[UR18][R4.64], R13 ;  /* 0x0000000d04006986 */ /* 0x000fe8000c101112 */
[----:B------:R0:W-:Y:S01]  /*1b070*/  @P1 STG.E.U8 desc[UR18][R6.64], R45 ;  /* 0x0000002d06001986 */ /* 0x0001e2000c101112 */
[----:B---3--:R-:W-:-:S03]  /*1b080*/  ISETP.LT.AND P4, PT, R16, UR15, !P0 ;  /* 0x0000000f10007c0c */ /* 0x008fc6000c781270 */
[----:B------:R-:W3:Y:S04]  /*1b090*/  LDL.LU R16, [R1+0x784] ;  /* 0x0007840001107983 */ /* 0x000ee80000300800 */
[----:B0-----:R-:W3:Y:S01]  /*1b0a0*/  LDL.LU R17, [R1+0x73c] ;  /* 0x00073c0001117983 */ /* 0x001ee20000300800 */
[----:B--2---:R-:W-:-:S03]  /*1b0b0*/  ISETP.LT.AND P3, PT, R12, UR15, !P0 ;  /* 0x0000000f0c007c0c */ /* 0x004fc6000c761270 */
[----:B------:R-:W2:Y:S01]  /*1b0c0*/  LDL.LU R12, [R1+0x738] ;  /* 0x00073800010c7983 */ /* 0x000ea20000300800 */
[----:B-----5:R-:W-:-:S03]  /*1b0d0*/  ISETP.LT.AND P1, PT, R14, UR15, !P0 ;  /* 0x0000000f0e007c0c */ /* 0x020fc6000c721270 */
[----:B------:R-:W5:Y:S01]  /*1b0e0*/  LDL.LU R14, [R1+0x734] ;  /* 0x00073400010e7983 */ /* 0x000f620000300800 */
[----:B------:R-:W-:-:S04]  /*1b0f0*/  VIADD R9, R3, UR7 ;  /* 0x0000000703097c36 */ /* 0x000fc80008000000 */
[C---:B------:R-:W-:Y:S01]  /*1b100*/  VIADD R3, R9.reuse, UR7 ;  /* 0x0000000709037c36 */ /* 0x040fe20008000000 */
[----:B------:R-:W-:Y:S02]  /*1b110*/  IADD3 R8, P6, PT, R9, R0, RZ ;  /* 0x0000000009087210 */ /* 0x000fe40007fde0ff */
[----:B------:R-:W-:Y:S02]  /*1b120*/  PRMT R15, R45, 0x9910, RZ ;  /* 0x000099102d0f7816 */ /* 0x000fe400000000ff */
[----:B------:R-:W-:Y:S02]  /*1b130*/  LEA.HI.X.SX32 R9, R9, R2, 0x1, P6 ;  /* 0x0000000209097211 */ /* 0x000fe400030f0eff */
[----:B-1----:R-:W-:Y:S02]  /*1b140*/  IADD3 R10, P6, PT, R3, R0, RZ ;  /* 0x00000000030a7210 */ /* 0x002fe40007fde0ff */
[----:B------:R-:W-:Y:S02]  /*1b150*/  SHF.R.S32.HI R15, RZ, 0x8, R15 ;  /* 0x00000008ff0f7819 */ /* 0x000fe4000001140f */
[----:B------:R-:W-:-:S02]  /*1b160*/  F2FP.SATFINITE.E5M2.F32.PACK_AB_MERGE_C R47, R47, R46, RZ ;  /* 0x0000002e2f2f723e */ /* 0x000fc400048060ff */
[C---:B------:R-:W-:Y:S01]  /*1b170*/  LEA.HI.X.SX32 R11, R3.reuse, R2, 0x1, P6 ;  /* 0x00000002030b7211 */ /* 0x040fe200030f0eff */
[----:B------:R-:W-:Y:S01]  /*1b180*/  VIADD R3, R3, UR7 ;  /* 0x0000000703037c36 */ /* 0x000fe20008000000 */
[----:B------:R0:W-:Y:S01]  /*1b190*/  @P2 STG.E.U8 desc[UR18][R8.64], R15 ;  /* 0x0000000f08002986 */ /* 0x0001e2000c101112 */
[----:B------:R-:W-:Y:S02]  /*1b1a0*/  PRMT R6, R47, 0x9910, RZ ;  /* 0x000099102f067816 */ /* 0x000fe400000000ff */
[C---:B------:R-:W-:Y:S01]  /*1b1b0*/  VIADD R7, R3.reuse, UR7 ;  /* 0x0000000703077c36 */ /* 0x040fe20008000000 */
[----:B------:R1:W-:Y:S01]  /*1b1c0*/  @P4 STG.E.U8 desc[UR18][R10.64], R47 ;  /* 0x0000002f0a004986 */ /* 0x0003e2000c101112 */
[----:B------:R-:W-:-:S04]  /*1b1d0*/  IADD3 R4, P4, PT, R3, R0, RZ ;  /* 0x0000000003047210 */ /* 0x000fc80007f9e0ff */
[----:B------:R-:W-:Y:S02]  /*1b1e0*/  LEA.HI.X.SX32 R5, R3, R2, 0x1, P4 ;  /* 0x0000000203057211 */ /* 0x000fe400020f0eff */
[----:B0-----:R-:W-:Y:S02]  /*1b1f0*/  SHF.R.S32.HI R15, RZ, 0x8, R6 ;  /* 0x00000008ff0f7819 */ /* 0x001fe40000011406 */
[C---:B------:R-:W-:Y:S01]  /*1b200*/  IADD3 R6, P4, PT, R7.reuse, R0, RZ ;  /* 0x0000000007067210 */ /* 0x040fe20007f9e0ff */
[C---:B------:R-:W-:Y:S01]  /*1b210*/  VIADD R3, R7.reuse, UR7 ;  /* 0x0000000707037c36 */ /* 0x040fe20008000000 */
[----:B----4-:R-:W-:Y:S02]  /*1b220*/  ISETP.LT.AND P5, PT, R18, UR15, !P0 ;  /* 0x0000000f12007c0c */ /* 0x010fe4000c7a1270 */
[----:B------:R-:W4:Y:S01]  /*1b230*/  LDL.LU R18, [R1+0x730] ;  /* 0x0007300001127983 */ /* 0x000f220000300800 */
[----:B------:R-:W-:Y:S02]  /*1b240*/  LEA.HI.X.SX32 R7, R7, R2, 0x1, P4 ;  /* 0x0000000207077211 */ /* 0x000fe400020f0eff */
[----:B------:R-:W-:-:S08]  /*1b250*/  F2FP.SATFINITE.E5M2.F32.PACK_AB_MERGE_C R49, R49, R48, RZ ;  /* 0x000000303131723e */ /* 0x000fd000048060ff */
[----:B------:R-:W-:Y:S04]  /*1b260*/  @P5 STG.E.U8 desc[UR18][R4.64], R15 ;  /* 0x0000000f04005986 */ /* 0x000fe8000c101112 */
[----:B------:R0:W-:Y:S01]  /*1b270*/  @P3 STG.E.U8 desc[UR18][R6.64], R49 ;  /* 0x0000003106003986 */ /* 0x0001e2000c101112 */
[----:B---3--:R-:W-:-:S03]  /*1b280*/  ISETP.LT.AND P2, PT, R16, UR15, !P0 ;  /* 0x0000000f10007c0c */ /* 0x008fc6000c741270 */
[----:B------:R-:W3:Y:S01]  /*1b290*/  LDL.LU R16, [R1+0x72c] ;  /* 0x00072c0001107983 */ /* 0x000ee20000300800 */
[----:B--2---:R-:W-:-:S03]  /*1b2a0*/  ISETP.LT.AND P4, PT, R12, UR15, !P0 ;  /* 0x0000000f0c007c0c */ /* 0x004fc6000c781270 */
[----:B------:R-:W2:Y:S01]  /*1b2b0*/  LDL.LU R12, [R1+0x728] ;  /* 0x00072800010c7983 */ /* 0x000ea20000300800 */
[----:B-----5:R-:W-:-:S03]  /*1b2c0*/  ISETP.LT.AND P3, PT, R14, UR15, !P0 ;  /* 0x0000000f0e007c0c */ /* 0x020fc6000c761270 */
[----:B------:R-:W5:Y:S01]  /*1b2d0*/  LDL.LU R14, [R1+0x724] ;  /* 0x00072400010e7983 */ /* 0x000f620000300800 */
[C---:B------:R-:W-:Y:S01]  /*1b2e0*/  IADD3 R8, P5, PT, R3.reuse, R0, RZ ;  /* 0x0000000003087210 */ /* 0x040fe20007fbe0ff */
[----:B------:R-:W-:Y:S01]  /*1b2f0*/  VIADD R13, R3, UR7 ;  /* 0x00000007030d7c36 */ /* 0x000fe20008000000 */
[----:B------:R-:W-:Y:S01]  /*1b300*/  ISETP.LT.AND P6, PT, R17, UR15, !P0 ;  /* 0x0000000f11007c0c */ /* 0x000fe2000c7c1270 */
[----:B------:R-:W5:Y:S01]  /*1b310*/  LDL.LU R19, [R1+0x720] ;  /* 0x0007200001137983 */ /* 0x000f620000300800 */
[----:B------:R-:W-:Y:S02]  /*1b320*/  PRMT R17, R49, 0x9910, RZ ;  /* 0x0000991031117816 */ /* 0x000fe400000000ff */
[----:B------:R-:W-:Y:S02]  /*1b330*/  LEA.HI.X.SX32 R9, R3, R2, 0x1, P5 ;  /* 0x0000000203097211 */ /* 0x000fe400028f0eff */
[----:B-1----:R-:W-:Y:S02]  /*1b340*/  IADD3 R10, P5, PT, R13, R0, RZ ;  /* 0x000000000d0a7210 */ /* 0x002fe40007fbe0ff */
[----:B------:R-:W-:-:S02]  /*1b350*/  SHF.R.S32.HI R17, RZ, 0x8, R17 ;  /* 0x00000008ff117819 */ /* 0x000fc40000011411 */
[----:B------:R-:W-:Y:S02]  /*1b360*/  F2FP.SATFINITE.E5M2.F32.PACK_AB_MERGE_C R51, R51, R50, RZ ;  /* 0x000000323333723e */ /* 0x000fe400048060ff */
[C---:B------:R-:W-:Y:S01]  /*1b370*/  LEA.HI.X.SX32 R11, R13.reuse, R2, 0x1, P5 ;  /* 0x000000020d0b7211 */ /* 0x040fe200028f0eff */
[----:B------:R-:W-:Y:S01]  /*1b380*/  VIADD R13, R13, UR7 ;  /* 0x000000070d0d7c36 */ /* 0x000fe20008000000 */
[----:B------:R1:W-:Y:S01]  /*1b390*/  @P1 STG.E.U8 desc[UR18][R8.64], R17 ;  /* 0x0000001108001986 */ /* 0x0003e2000c101112 */
[----:B0-----:R-:W-:-:S03]  /*1b3a0*/  PRMT R6, R51, 0x9910, RZ ;  /* 0x0000991033067816 */ /* 0x001fc600000000ff */
[----:B------:R0:W-:Y:S01]  /*1b3b0*/  @P2 STG.E.U8 desc[UR18][R10.64], R51 ;  /* 0x000000330a002986 */ /* 0x0001e2000c101112 */
[C---:B------:R-:W-:Y:S01]  /*1b3c0*/  IADD3 R4, P2, PT, R13.reuse, R0, RZ ;  /* 0x000000000d047210 */ /* 0x040fe20007f5e0ff */
[----:B------:R-:W-:-:S03]  /*1b3d0*/  VIADD R3, R13, UR7 ;  /* 0x000000070d037c36 */ /* 0x000fc60008000000 */
[----:B------:R-:W-:Y:S02]  /*1b3e0*/  LEA.HI.X.SX32 R5, R13, R2, 0x1, P2 ;  /* 0x000000020d057211 */ /* 0x000fe400010f0eff */
[----:B------:R-:W-:Y:S01]  /*1b3f0*/  SHF.R.S32.HI R13, RZ, 0x8, R6 ;  /* 0x00000008ff0d7819 */ /* 0x000fe20000011406 */
[----:B-1----:R-:W5:Y:S01]  /*1b400*/  LDL.LU R17, [R1+0x71c] ;  /* 0x00071c0001117983 */ /* 0x002f620000300800 */
[----:B------:R-:W-:-:S04]  /*1b410*/  IADD3 R6, P2, PT, R3, R0, RZ ;  /* 0x0000000003067210 */ /* 0x000fc80007f5e0ff */
[----:B------:R-:W-:Y:S02]  /*1b420*/  LEA.HI.X.SX32 R7, R3, R2, 0x1, P2 ;  /* 0x0000000203077211 */ /* 0x000fe400010f0eff */
[----:B------:R-:W-:Y:S02]  /*1b430*/  F2FP.SATFINITE.E5M2.F32.PACK_AB_MERGE_C R53, R53, R52, RZ ;  /* 0x000000343535723e */ /* 0x000fe400048060ff */
[----:B----4-:R-:W-:Y:S01]  /*1b440*/  ISETP.LT.AND P1, PT, R18, UR15, !P0 ;  /* 0x0000000f12007c0c */ /* 0x010fe2000c721270 */
[----:B------:R-:W-:Y:S04]  /*1b450*/  @P6 STG.E.U8 desc[UR18][R4.64], R13 ;  /* 0x0000000d04006986 */ /* 0x000fe8000c101112 */
[----:B------:R1:W-:Y:S01]  /*1b460*/  @P4 STG.E.U8 desc[UR18][R6.64], R53 ;  /* 0x0000003506004986 */ /* 0x0003e2000c101112 */
[----:B---3--:R-:W-:-:S02]  /*1b470*/  ISETP.LT.AND P5, PT, R16, UR15, !P0 ;  /* 0x0000000f10007c0c */ /* 0x008fc4000c7a1270 */
[----:B--2---:R-:W-:Y:S02]  /*1b480*/  ISETP.LT.AND P2, PT, R12, UR15, !P0 ;  /* 0x0000000f0c007c0c */ /* 0x004fe4000c741270 */
[----:B------:R-:W2:Y:S04]  /*1b490*/  LDL.LU R12, [R1+0x718] ;  /* 0x00071800010c7983 */ /* 0x000ea80000300800 */
[----:B------:R-:W3:Y:S04]  /*1b4a0*/  LDL.LU R18, [R1+0x714] ;  /* 0x0007140001127983 */ /* 0x000ee80000300800 */
[----:B------:R-:W4:Y:S01]  /*1b4b0*/  LDL.LU R16, [R1+0x710] ;  /* 0x0007100001107983 */ /* 0x000f220000300800 */
[----:B-----5:R-:W-:-:S03]  /*1b4c0*/  ISETP.LT.AND P4, PT, R14, UR15, !P0 ;  /* 0x0000000f0e007c0c */ /* 0x020fc6000c781270 */
[----:B------:R-:W5:Y:S01]  /*1b4d0*/  LDL.LU R14, [R1+0x70c] ;  /* 0x00070c00010e7983 */ /* 0x000f620000300800 */
[----:B------:R-:W-:-:S04]  /*1b4e0*/  VIADD R9, R3, UR7 ;  /* 0x0000000703097c36 */ /* 0x000fc80008000000 */
[C---:B------:R-:W-:Y:S01]  /*1b4f0*/  VIADD R3, R9.reuse, UR7 ;  /* 0x0000000709037c36 */ /* 0x040fe20008000000 */
[----:B------:R-:W-:Y:S02]  /*1b500*/  IADD3 R8, P6, PT, R9, R0, RZ ;  /* 0x0000000009087210 */ /* 0x000fe40007fde0ff */
[----:B------:R-:W-:Y:S02]  /*1b510*/  PRMT R15, R53, 0x9910, RZ ;  /* 0x00009910350f7816 */ /* 0x000fe400000000ff */
[----:B------:R-:W-:Y:S02]  /*1b520*/  LEA.HI.X.SX32 R9, R9, R2, 0x1, P6 ;  /* 0x0000000209097211 */ /* 0x000fe400030f0eff */
[----:B0-----:R-:W-:Y:S02]  /*1b530*/  IADD3 R10, P6, PT, R3, R0, RZ ;  /* 0x00000000030a7210 */ /* 0x001fe40007fde0ff */
[----:B------:R-:W-:Y:S02]  /*1b540*/  SHF.R.S32.HI R15, RZ, 0x8, R15 ;  /* 0x00000008ff0f7819 */ /* 0x000fe4000001140f */
[----:B------:R-:W-:-:S02]  /*1b550*/  F2FP.SATFINITE.E5M2.F32.PACK_AB_MERGE_C R55, R55, R54, RZ ;  /* 0x000000363737723e */ /* 0x000fc400048060ff */
[C---:B------:R-:W-:Y:S01]  /*1b560*/  LEA.HI.X.SX32 R11, R3.reuse, R2, 0x1, P6 ;  /* 0x00000002030b7211 */ /* 0x040fe200030f0eff */
[----:B------:R-:W-:Y:S01]  /*1b570*/  VIADD R3, R3, UR7 ;  /* 0x0000000703037c36 */ /* 0x000fe20008000000 */
[----:B------:R0:W-:Y:S01]  /*1b580*/  @P3 STG.E.U8 desc[UR18][R8.64], R15 ;  /* 0x0000000f08003986 */ /* 0x0001e2000c101112 */
[----:B-1----:R-:W-:Y:S02]  /*1b590*/  PRMT R6, R55, 0x9910, RZ ;  /* 0x0000991037067816 */ /* 0x002fe400000000ff */
[C---:B------:R-:W-:Y:S01]  /*1b5a0*/  VIADD R7, R3.reuse, UR7 ;  /* 0x0000000703077c36 */ /* 0x040fe20008000000 */
[----:B------:R1:W-:Y:S01]  /*1b5b0*/  @P1 STG.E.U8 desc[UR18][R10.64], R55 ;  /* 0x000000370a001986 */ /* 0x0003e2000c101112 */
[----:B------:R-:W-:-:S04]  /*1b5c0*/  IADD3 R4, P1, PT, R3, R0, RZ ;  /* 0x0000000003047210 */ /* 0x000fc80007f3e0ff */
[----:B------:R-:W-:Y:S01]  /*1b5d0*/  LEA.HI.X.SX32 R5, R3, R2, 0x1, P1 ;  /* 0x0000000203057211 */ /* 0x000fe200008f0eff */
[C---:B------:R-:W-:Y:S01]  /*1b5e0*/  VIADD R3, R7.reuse, UR7 ;  /* 0x0000000707037c36 */ /* 0x040fe20008000000 */
[----:B0-----:R-:W-:Y:S02]  /*1b5f0*/  SHF.R.S32.HI R15, RZ, 0x8, R6 ;  /* 0x00000008ff0f7819 */ /* 0x001fe40000011406 */
[----:B------:R-:W-:Y:S01]  /*1b600*/  IADD3 R6, P1, PT, R7, R0, RZ ;  /* 0x0000000007067210 */ /* 0x000fe20007f3e0ff */
[----:B------:R-:W-:Y:S01]  /*1b610*/  VIADD R13, R3, UR7 ;  /* 0x00000007030d7c36 */ /* 0x000fe20008000000 */
[----:B------:R-:W-:Y:S01]  /*1b620*/  F2FP.SATFINITE.E5M2.F32.PACK_AB_MERGE_C R57, R57, R56, RZ ;  /* 0x000000383939723e */ /* 0x000fe200048060ff */
[----:B------:R0:W-:Y:S01]  /*1b630*/  @P5 STG.E.U8 desc[UR18][R4.64], R15 ;  /* 0x0000000f04005986 */ /* 0x0001e2000c101112 */
[----:B------:R-:W-:Y:S02]  /*1b640*/  LEA.HI.X.SX32 R7, R7, R2, 0x1, P1 ;  /* 0x0000000207077211 */ /* 0x000fe400008f0eff */
[----:B------:R-:W-:-:S02]  /*1b650*/  IADD3 R8, P5, PT, R3, R0, RZ ;  /* 0x0000000003087210 */ /* 0x000fc40007fbe0ff */
[----:B------:R-:W-:Y:S02]  /*1b660*/  ISETP.LT.AND P6, PT, R17, UR15, !P0 ;  /* 0x0000000f11007c0c */ /* 0x000fe4000c7c1270 */
[----:B------:R-:W-:Y:S02]  /*1b670*/  PRMT R17, R57, 0x9910, RZ ;  /* 0x0000991039117816 */ /* 0x000fe400000000ff */
[----:B------:R-:W-:Y:S02]  /*1b680*/  LEA.HI.X.SX32 R9, R3, R2, 0x1, P5 ;  /* 0x0000000203097211 */ /* 0x000fe400028f0eff */
[C---:B-1----:R-:W-:Y:S01]  /*1b690*/  IADD3 R10, P5, PT, R13.reuse, R0, RZ ;  /* 0x000000000d0a7210 */ /* 0x042fe20007fbe0ff */
[----:B------:R-:W-:Y:S01]  /*1b6a0*/  @P2 STG.E.U8 desc[UR18][R6.64], R57 ;  /* 0x0000003906002986 */ /* 0x000fe2000c101112 */
[----:B------:R-:W-:Y:S02]  /*1b6b0*/  SHF.R.S32.HI R17, RZ, 0x8, R17 ;  /* 0x00000008ff117819 */ /* 0x000fe40000011411 */
[----:B------:R-:W-:-:S03]  /*1b6c0*/  LEA.HI.X.SX32 R11, R13, R2, 0x1, P5 ;  /* 0x000000020d0b7211 */ /* 0x000fc600028f0eff */
[----:B------:R1:W-:Y:S01]  /*1b6d0*/  @P4 STG.E.U8 desc[UR18][R8.64], R17 ;  /* 0x0000001108004986 */ /* 0x0003e2000c101112 */
[----:B--2---:R-:W-:-:S03]  /*1b6e0*/  ISETP.LT.AND P1, PT, R12, UR15, !P0 ;  /* 0x0000000f0c007c0c */ /* 0x004fc6000c721270 */
[----:B------:R-:W2:Y:S01]  /*1b6f0*/  LDL.LU R12, [R1+0x708] ;  /* 0x00070800010c7983 */ /* 0x000ea20000300800 */
[----:B---3--:R-:W-:-:S03]  /*1b700*/  ISETP.LT.AND P2, PT, R18, UR15, !P0 ;  /* 0x0000000f12007c0c */ /* 0x008fc6000c741270 */
[----:B------:R-:W3:Y:S01]  /*1b710*/  LDL.LU R18, [R1+0x700] ;  /* 0x0007000001127983 */ /* 0x000ee20000300800 */
[----:B----4-:R-:W-:-:S03]  /*1b720*/  ISETP.LT.AND P5, PT, R16, UR15, !P0 ;  /* 0x0000000f10007c0c */ /* 0x010fc6000c7a1270 */
[----:B------:R-:W4:Y:S01]  /*1b730*/  LDL.LU R16, [R1+0x6fc] ;  /* 0x0006fc0001107983 */ /* 0x000f220000300800 */
[----:B-----5:R-:W-:-:S03]  /*1b740*/  ISETP.LT.AND P4, PT, R14, UR15, !P0 ;  /* 0x0000000f0e007c0c */ /* 0x020fc6000c781270 */
[----:B------:R-:W5:Y:S01]  /*1b750*/  LDL.LU R14, [R1+0x704] ;  /* 0x00070400010e7983 */ /* 0x000f620000300800 */
[----:B------:R-:W-:Y:S01]  /*1b760*/  ISETP.LT.AND P3, PT, R19, UR15, !P0 ;  /* 0x0000000f13007c0c */ /* 0x000fe2000c761270 */
[----:B------:R-:W-:Y:S01]  /*1b770*/  VIADD R13, R13, UR7 ;  /* 0x000000070d0d7c36 */ /* 0x000fe20008000000 */
[----:B------:R-:W-:-:S03]  /*1b780*/  F2FP.SATFINITE.E5M2.F32.PACK_AB_MERGE_C R59, R59, R58, RZ ;  /* 0x0000003a3b3b723e */ /* 0x000fc600048060ff */
[----:B------:R-:W-:Y:S01]  /*1b790*/  VIADD R3, R13, UR7 ;  /* 0x000000070d037c36 */ /* 0x000fe20008000000 */
[----:B0-----:R-:W-:-:S07]  /*1b7a0*/  PRMT R15, R59, 0x9910, RZ ;  /* 0x000099103b0f7816 */ /* 0x001fce00000000ff */
[----:B------:R0:W-:Y:S01]  /*1b7b0*/  @P3 STG.E.U8 desc[UR18][R10.64], R59 ;  /* 0x0000003b0a003986 */ /* 0x0001e2000c101112 */
[----:B------:R-:W-:Y:S01]  /*1b7c0*/  IADD3 R4, P3, PT, R13, R0, RZ ;  /* 0x000000000d047210 */ /* 0x000fe20007f7e0ff */
[----:B-1----:R-:W-:-:S03]  /*1b7d0*/  VIADD R9, R3, UR7 ;  /* 0x0000000703097c36 */ /* 0x002fc60008000000 */
[----:B------:R-:W-:Y:S02]  /*1b7e0*/  LEA.HI.X.SX32 R5, R13, R2, 0x1, P3 ;  /* 0x000000020d057211 */ /* 0x000fe400018f0eff */
[C---:B------:R-:W-:Y:S02]  /*1b7f0*/  IADD3 R6, P3, PT, R3.reuse, R0, RZ ;  /* 0x0000000003067210 */ /* 0x040fe40007f7e0ff */
[----:B------:R-:W-:Y:S02]  /*1b800*/  SHF.R.S32.HI R15, RZ, 0x8, R15 ;  /* 0x00000008ff0f7819 */ /* 0x000fe4000001140f */
[----:B------:R-:W-:Y:S01]  /*1b810*/  LEA.HI.X.SX32 R7, R3, R2, 0x1, P3 ;  /* 0x0000000203077211 */ /* 0x000fe200018f0eff */
[----:B------:R-:W-:Y:S01]  /*1b820*/  VIADD R3, R9, UR7 ;  /* 0x0000000709037c36 */ /* 0x000fe20008000000 */
[----:B------:R-:W-:Y:S01]  /*1b830*/  F2FP.SATFINITE.E5M2.F32.PACK_AB_MERGE_C R61, R61, R60, RZ ;  /* 0x0000003c3d3d723e */ /* 0x000fe200048060ff */
[----:B------:R1:W-:Y:S02]  /*1b840*/  @P6 STG.E.U8 desc[UR18][R4.64], R15 ;  /* 0x0000000f04006986 */ /* 0x0003e4000c101112 */
[----:B------:R-:W-:-:S02]  /*1b850*/  VIADD R13, R3, UR7 ;  /* 0x00000007030d7c36 */ /* 0x000fc40008000000 */
[----:B------:R-:W-:Y:S01]  /*1b860*/  @P1 STG.E.U8 desc[UR18][R6.64], R61 ;  /* 0x0000003d06001986 */ /* 0x000fe2000c101112 */
[-C--:B0-----:R-:W-:Y:S02]  /*1b870*/  IADD3 R10, P1, PT, R3, R0.reuse, RZ ;  /* 0x00000000030a7210 */ /* 0x081fe40007f3e0ff */
[----:B------:R-:W-:Y:S02]  /*1b880*/  IADD3 R8, P6, PT, R9, R0, RZ ;  /* 0x0000000009087210 */ /* 0x000fe40007fde0ff */
[-C--:B------:R-:W-:Y:S01]  /*1b890*/  LEA.HI.X.SX32 R11, R3, R2.reuse, 0x1, P1 ;  /* 0x00000002030b7211 */ /* 0x080fe200008f0eff */
[----:B-1----:R-:W-:Y:S01]  /*1b8a0*/  VIADD R15, R13, UR7 ;  /* 0x000000070d0f7c36 */ /* 0x002fe20008000000 */
[----:B------:R-:W-:Y:S02]  /*1b8b0*/  LEA.HI.X.SX32 R9, R9, R2, 0x1, P6 ;  /* 0x0000000209097211 */ /* 0x000fe400030f0eff */
[----:B------:R-:W-:Y:S01]  /*1b8c0*/  IADD3 R4, P1, PT, R13, R0, RZ ;  /* 0x000000000d047210 */ /* 0x000fe20007f3e0ff */
[----:B------:R-:W-:Y:S01]  /*1b8d0*/  VIADD R3, R15, UR7 ;  /* 0x000000070f037c36 */ /* 0x000fe20008000000 */
[----:B------:R-:W-:-:S02]  /*1b8e0*/  PRMT R17, R61, 0x9910, RZ ;  /* 0x000099103d117816 */ /* 0x000fc400000000ff */
[----:B------:R-:W-:Y:S02]  /*1b8f0*/  LEA.HI.X.SX32 R5, R13, R2, 0x1, P1 ;  /* 0x000000020d057211 */ /* 0x000fe400008f0eff */
[----:B------:R-:W-:Y:S02]  /*1b900*/  SHF.R.S32.HI R17, RZ, 0x8, R17 ;  /* 0x00000008ff117819 */ /* 0x000fe40000011411 */
[----:B------:R-:W-:-:S03]  /*1b910*/  F2FP.SATFINITE.E5M2.F32.PACK_AB_MERGE_C R63, R63, R62, RZ ;  /* 0x0000003e3f3f723e */ /* 0x000fc600048060ff */
[----:B------:R0:W-:Y:S01]  /*1b920*/  @P2 STG.E.U8 desc[UR18][R8.64], R17 ;  /* 0x0000001108002986 */ /* 0x0001e2000c101112 */
[----:B------:R-:W-:Y:S02]  /*1b930*/  F2FP.SATFINITE.E5M2.F32.PACK_AB_MERGE_C R65, R65, R64, RZ ;  /* 0x000000404141723e */ /* 0x000fe400048060ff */
[----:B------:R-:W-:-:S04]  /*1b940*/  F2FP.SATFINITE.E5M2.F32.PACK_AB_MERGE_C R67, R67, R66, RZ ;  /* 0x000000424343723e */ /* 0x000fc800048060ff */
[----:B------:R-:W-:Y:S02]  /*1b950*/  PRMT R19, R67, 0x9910, RZ ;  /* 0x0000991043137816 */ /* 0x000fe400000000ff */
[----:B0-----:R-:W-:Y:S01]  /*1b960*/  PRMT R17, R65, 0x9910, RZ ;  /* 0x0000991041117816 */ /* 0x001fe200000000ff */
[----:B------:R0:W-:Y:S01]  /*1b970*/  @P5 STG.E.U8 desc[UR18][R10.64], R63 ;  /* 0x0000003f0a005986 */ /* 0x0001e2000c101112 */
[----:B------:R-:W-:Y:S02]  /*1b980*/  SHF.R.S32.HI R19, RZ, 0x8, R19 ;  /* 0x00000008ff137819 */ /* 0x000fe40000011413 */
[----:B------:R-:W-:Y:S02]  /*1b990*/  SHF.R.S32.HI R17, RZ, 0x8, R17 ;  /* 0x00000008ff117819 */ /* 0x000fe40000011411 */
[----:B--2---:R-:W-:Y:S02]  /*1b9a0*/  ISETP.LT.AND P3, PT, R12, UR15, !P0 ;  /* 0x0000000f0c007c0c */ /* 0x004fe4000c761270 */
[----:B------:R-:W-:-:S04]  /*1b9b0*/  IADD3 R12, P6, PT, R15, R0, RZ ;  /* 0x000000000f0c7210 */ /* 0x000fc80007fde0ff */
[----:B------:R-:W-:Y:S01]  /*1b9c0*/  LEA.HI.X.SX32 R13, R15, R2, 0x1, P6 ;  /* 0x000000020f0d7211 */ /* 0x000fe200030f0eff */
[C---:B------:R-:W-:Y:S01]  /*1b9d0*/  VIADD R15, R3.reuse, UR7 ;  /* 0x00000007030f7c36 */ /* 0x040fe20008000000 */
[C---:B------:R-:W-:Y:S02]  /*1b9e0*/  IADD3 R6, P6, PT, R3.reuse, R0, RZ ;  /* 0x0000000003067210 */ /* 0x040fe40007fde0ff */
[----:B----4-:R-:W-:Y:S02]  /*1b9f0*/  ISETP.LT.AND P1, PT, R16, UR15, !P0 ;  /* 0x0000000f10007c0c */ /* 0x010fe4000c721270 */
[----:B------:R-:W-:Y:S01]  /*1ba00*/  LEA.HI.X.SX32 R7, R3, R2, 0x1, P6 ;  /* 0x0000000203077211 */ /* 0x000fe200030f0eff */
[C---:B------:R-:W-:Y:S01]  /*1ba10*/  VIADD R3, R15.reuse, UR7 ;  /* 0x000000070f037c36 */ /* 0x040fe20008000000 */
[----:B------:R-:W-:Y:S02]  /*1ba20*/  IADD3 R8, P6, PT, R15, R0, RZ ;  /* 0x000000000f087210 */ /* 0x000fe40007fde0ff */
[----:B------:R-:W-:-:S02]  /*1ba30*/  PRMT R16, R63, 0x9910, RZ ;  /* 0x000099103f107816 */ /* 0x000fc400000000ff */
[----:B---3--:R-:W-:Y:S02]  /*1ba40*/  ISETP.LT.AND P2, PT, R18, UR15, !P0 ;  /* 0x0000000f12007c0c */ /* 0x008fe4000c741270 */
[----:B-----5:R-:W-:Y:S02]  /*1ba50*/  ISETP.LT.AND P0, PT, R14, UR15, !P0 ;  /* 0x0000000f0e007c0c */ /* 0x020fe4000c701270 */
[----:B------:R-:W-:Y:S02]  /*1ba60*/  LEA.HI.X.SX32 R9, R15, R2, 0x1, P6 ;  /* 0x000000020f097211 */ /* 0x000fe400030f0eff */
[----:B------:R-:W-:Y:S01]  /*1ba70*/  IADD3 R14, P6, PT, R3, R0, RZ ;  /* 0x00000000030e7210 */ /* 0x000fe20007fde0ff */
[----:B------:R-:W-:-:S03]  /*1ba80*/  IMAD.MOV.U32 R0, RZ, RZ, R16 ;  /* 0x000000ffff007224 */ /* 0x000fc600078e0010 */
[----:B------:R-:W-:Y:S02]  /*1ba90*/  LEA.HI.X.SX32 R15, R3, R2, 0x1, P6 ;  /* 0x00000002030f7211 */ /* 0x000fe400030f0eff */
[----:B------:R-:W-:-:S05]  /*1baa0*/  SHF.R.S32.HI R3, RZ, 0x8, R0 ;  /* 0x00000008ff037819 */ /* 0x000fca0000011400 */
[----:B------:R0:W-:Y:S04]  /*1bab0*/  @P4 STG.E.U8 desc[UR18][R4.64], R3 ;  /* 0x0000000304004986 */ /* 0x0001e8000c101112 */
[----:B------:R0:W-:Y:S04]  /*1bac0*/  @P3 STG.E.U8 desc[UR18][R12.64], R65 ;  /* 0x000000410c003986 */ /* 0x0001e8000c101112 */
[----:B------:R0:W-:Y:S04]  /*1bad0*/  @P2 STG.E.U8 desc[UR18][R6.64], R17 ;  /* 0x0000001106002986 */ /* 0x0001e8000c101112 */
[----:B------:R0:W-:Y:S04]  /*1bae0*/  @P1 STG.E.U8 desc[UR18][R8.64], R67 ;  /* 0x0000004308001986 */ /* 0x0001e8000c101112 */
[----:B------:R0:W-:Y:S01]  /*1baf0*/  @P0 STG.E.U8 desc[UR18][R14.64], R19 ;  /* 0x000000130e000986 */ /* 0x0001e2000c101112 */
[----:B------:R-:W-:Y:S06]  /*1bb00*/  BAR.SYNC.DEFER_BLOCKING 0x0 ;  /* 0x0000000000007b1d */ /* 0x000fec0000010000 */
[----:B------:R-:W-:Y:S05]  /*1bb10*/  BRA.U UP0, `(.L_x_13) ;  /* 0x0000000100a07547 */ /* 0x000fea000b800000 */
[----:B------:R-:W1:Y:S01]  /*1bb20*/  S2UR UR5, SR_CgaCtaId ;  /* 0x00000000000579c3 */ /* 0x000e620000008800 */
[----:B------:R-:W-:Y:S01]  /*1bb30*/  NOP ;  /* 0x0000000000007918 */ /* 0x000fe20000000000 */
[----:B------:R-:W-:Y:S01]  /*1bb40*/  UMOV UR4, 0x50 ;  /* 0x0000005000047882 */ /* 0x000fe20000000000 */
[----:B------:R-:W-:Y:S02]  /*1bb50*/  IMAD.U32 R0, RZ, RZ, UR8 ;  /* 0x00000008ff007e24 */ /* 0x000fe4000f8e00ff */
[----:B0-----:R-:W-:Y:S02]  /*1bb60*/  IMAD.MOV.U32 R3, RZ, RZ, 0x3 ;  /* 0x00000003ff037424 */ /* 0x001fe400078e00ff */
[----:B------:R-:W-:Y:S01]  /*1bb70*/  IMAD.MOV.U32 R7, RZ, RZ, 0x1 ;  /* 0x00000001ff077424 */ /* 0x000fe200078e00ff */
[----:B------:R-:W-:-:S04]  /*1bb80*/  LOP3.LUT R0, R0, 0xffff, RZ, 0xc0, !PT ;  /* 0x0000ffff00007812 */ /* 0x000fc800078ec0ff */
[----:B------:R-:W-:-:S05]  /*1bb90*/  SHF.R.U32.HI R0, RZ, 0x5, R0 ;  /* 0x00000005ff007819 */ /* 0x000fca0000011600 */
[----:B------:R-:W-:Y:S01]  /*1bba0*/  VIADD R2, R0, 0x10 ;  /* 0x0000001000027836 */ /* 0x000fe20000000000 */
[----:B------:R-:W-:Y:S01]  /*1bbb0*/  SHF.L.U32 R0, R3, R0, RZ ;  /* 0x0000000003007219 */ /* 0x000fe200000006ff */
[----:B-1----:R-:W-:-:S03]  /*1bbc0*/  ULEA UR6, UR5, UR4, 0x18 ;  /* 0x0000000405067291 */ /* 0x002fc6000f8ec0ff */
[----:B------:R-:W-:-:S04]  /*1bbd0*/  SHF.L.U32 R3, R7, R2, RZ ;  /* 0x0000000207037219 */ /* 0x000fc800000006ff */
[----:B------:R-:W-:Y:S02]  /*1bbe0*/  LOP3.LUT R0, R3, R0, RZ, 0xfc, !PT ;  /* 0x0000000003007212 */ /* 0x000fe400078efcff */
[----:B------:R-:W0:Y:S02]  /*1bbf0*/  LDS R5, [UR6] ;  /* 0x00000006ff057984 */ /* 0x000e240008000800 */
[C---:B------:R-:W-:Y:S02]  /*1bc00*/  LOP3.LUT R2, R0.reuse, 0xffff, RZ, 0xc0, !PT ;  /* 0x0000ffff00027812 */ /* 0x040fe400078ec0ff */
[----:B0-----:R-:W-:-:S04]  /*1bc10*/  LOP3.LUT R3, R0, 0xffff, R5, 0x80, !PT ;  /* 0x0000ffff00037812 */ /* 0x001fc800078e8005 */
[----:B------:R-:W-:-:S13]  /*1bc20*/  ISETP.NE.AND P0, PT, R3, R2, PT ;  /* 0x000000020300720c */ /* 0x000fda0003f05270 */
[----:B------:R-:W-:Y:S05]  /*1bc30*/  @P0 BRA `(.L_x_14) ;  /* 0x0000000000500947 */ /* 0x000fea0003800000 */
[----:B------:R-:W-:Y:S02]  /*1bc40*/  SHF.R.U32.HI R5, RZ, 0x10, R5 ;  /* 0x00000010ff057819 */ /* 0x000fe40000011605 */
[----:B------:R-:W-:-:S04]  /*1bc50*/  SHF.R.U32.HI R2, RZ, 0x10, R0 ;  /* 0x00000010ff027819 */ /* 0x000fc80000011600 */
[----:B------:R-:W-:-:S04]  /*1bc60*/  LOP3.LUT R5, R5, R2, RZ, 0xc0, !PT ;  /* 0x0000000205057212 */ /* 0x000fc800078ec0ff */
[----:B------:R-:W-:-:S13]  /*1bc70*/  ISETP.NE.AND P0, PT, R5, R2, PT ;  /* 0x000000020500720c */ /* 0x000fda0003f05270 */
[----:B------:R-:W-:Y:S05]  /*1bc80*/  @P0 BRA `(.L_x_15) ;  /* 0x0000000000300947 */ /* 0x000fea0003800000 */
[----:B------:R-:W-:Y:S01]  /*1bc90*/  R2UR UR4, R0 ;  /* 0x00000000000472ca */ /* 0x000fe200000e0000 */
[----:B------:R-:W-:Y:S01]  /*1bca0*/  VOTEU.ANY UR5, UPT, PT ;  /* 0x0000000000057886 */ /* 0x000fe200038e0100 */
[----:B------:R-:W0:Y:S01]  /*1bcb0*/  S2R R0, SR_LANEID ;  /* 0x0000000000007919 */ /* 0x000e220000000000 */
[----:B------:R-:W-:-:S10]  /*1bcc0*/  UFLO.U32 UR5, UR5 ;  /* 0x00000005000572bd */ /* 0x000fd400080e0000 */
[----:B------:R-:W-:-:S06]  /*1bcd0*/  ULOP3.LUT UR4, URZ, UR4, URZ, 0x33, !UPT ;  /* 0x00000004ff047292 */ /* 0x000fcc000f8e33ff */
[----:B------:R-:W-:-:S04]  /*1bce0*/  IMAD.U32 R2, RZ, RZ, UR4 ;  /* 0x00000004ff027e24 */ /* 0x000fc8000f8e00ff */
[----:B------:R-:W1:Y:S02]  /*1bcf0*/  REDUX UR7, R2 ;  /* 0x00000000020773c4 */ /* 0x000e640000000000 */
[----:B------:R2:W-:Y:S01]  /*1bd00*/  UTCATOMSWS.AND URZ, UR4 ;  /* 0x0000000400ff79e3 */ /* 0x0005e20008000000 */
[----:B0-----:R-:W-:Y:S01]  /*1bd10*/  ISETP.EQ.U32.AND P0, PT, R0, UR5, PT ;  /* 0x0000000500007c0c */ /* 0x001fe2000bf02070 */
[----:B-1----:R-:W-:-:S12]  /*1bd20*/  IMAD.U32 R0, RZ, RZ, UR7 ;  /* 0x00000007ff007e24 */ /* 0x002fd8000f8e00ff */
[----:B------:R2:W-:Y:S01]  /*1bd30*/  @P0 ATOMS.AND RZ, [UR6], R0 ;  /* 0x00000000ffff098c */ /* 0x0005e2000a800006 */
[----:B------:R-:W-:Y:S05]  /*1bd40*/  BRA `(.L_x_13) ;  /* 0x0000000000147947 */ /* 0x000fea0003800000 */
.L_x_15:
[----:B------:R-:W-:-:S07]  /*1bd50*/  MOV R2, 0x1bd70 ;  /* 0x0001bd7000027802 */ /* 0x000fce0000000f00 */
[----:B------:R-:W-:Y:S05]  /*1bd60*/  CALL.REL.NOINC `($__internal_0_$__cuda_sm10x_tcgen05_guardrail_trap_col_being_dealloced_not_returned_by_alloc) ;  /* 0x00000000002c7944 */ /* 0x000fea0003c00000 */
[----:B------:R-:W-:Y:S05]  /*1bd70*/  BRA `(.L_x_13) ;  /* 0x0000000000087947 */ /* 0x000fea0003800000 */
.L_x_14:
[----:B------:R-:W-:-:S07]  /*1bd80*/  MOV R2, 0x1bda0 ;  /* 0x0001bda000027802 */ /* 0x000fce0000000f00 */
[----:B------:R-:W-:Y:S05]  /*1bd90*/  CALL.REL.NOINC `($__internal_2_$__cuda_sm10x_tcgen05_guardrail_trap_unallocated_columns_being_dealloced) ;  /* 0x0000000000387944 */ /* 0x000fea0003c00000 */
.L_x_13:
[----:B------:R-:W-:Y:S01]  /*1bda0*/  NOP ;  /* 0x0000000000007918 */ /* 0x000fe20000000000 */
[----:B--2---:R-:W-:Y:S05]  /*1bdb0*/  EXIT ;  /* 0x000000000000794d */ /* 0x004fea0003800000 */
.L_x_8:
[----:B------:R-:W0:Y:S02]  /*1bdc0*/  SYNCS.PHASECHK.TRANS64.TRYWAIT P6, [UR6], R6 ;  /* 0x00000006ff0075a7 */ /* 0x000e2400080c1106 */
[----:B0-----:R-:W-:Y:S05]  /*1bdd0*/  @!P6 BRA `(.L_x_8) ;  /* 0xfffffffc00f8e947 */ /* 0x001fea000383ffff */
[----:B------:R-:W-:Y:S05]  /*1bde0*/  BRA `(.L_x_16) ;  /* 0xffffff3c00347947 */ /* 0x000fea000383ffff */
.L_x_12:
[----:B------:R-:W1:Y:S02]  /*1bdf0*/  SYNCS.PHASECHK.TRANS64.TRYWAIT P0, [UR6], R0 ;  /* 0x00000000ff0075a7 */ /* 0x000e640008001106 */
[----:B-1----:R-:W-:Y:S05]  /*1be00*/  @!P0 BRA `(.L_x_12) ;  /* 0xfffffffc00f88947 */ /* 0x002fea000383ffff */
[----:B------:R-:W-:Y:S05]  /*1be10*/  BRA `(.L_x_11) ;  /* 0xffffffdc00787947 */ /* 0x000fea000383ffff */
        .weak           $__internal_0_$__cuda_sm10x_tcgen05_guardrail_trap_col_being_dealloced_not_returned_by_alloc
        .type           $__internal_0_$__cuda_sm10x_tcgen05_guardrail_trap_col_being_dealloced_not_returned_by_alloc,@function
        .size           $__internal_0_$__cuda_sm10x_tcgen05_guardrail_trap_col_being_dealloced_not_returned_by_alloc,($__internal_1_$__cuda_sm10x_tcgen05_guardrail_trap_phase_invalid_during_alloc - $__internal_0_$__cuda_sm10x_tcgen05_guardrail_trap_col_being_dealloced_not_returned_by_alloc)
$__internal_0_$__cuda_sm10x_tcgen05_guardrail_trap_col_being_dealloced_not_returned_by_alloc:
[----:B------:R-:W-:Y:S05]  /*1be20*/  BPT.TRAP 0x1 ;  /* 0x000000040000795c */ /* 0x000fea0000300000 */
[----:B------:R-:W-:-:S04]  /*1be30*/  IMAD.MOV.U32 R3, RZ, RZ, 0x0 ;  /* 0x00000000ff037424 */ /* 0x000fc800078e00ff */
[----:B------:R-:W-:Y:S05]  /*1be40*/  RET.REL.NODEC R2 `(matmul_kernel) ;  /* 0xfffffe40026c7950 */ /* 0x000fea0003c3ffff */
        .weak           $__internal_1_$__cuda_sm10x_tcgen05_guardrail_trap_phase_invalid_during_alloc
        .type           $__internal_1_$__cuda_sm10x_tcgen05_guardrail_trap_phase_invalid_during_alloc,@function
        .size           $__internal_1_$__cuda_sm10x_tcgen05_guardrail_trap_phase_invalid_during_alloc,($__internal_2_$__cuda_sm10x_tcgen05_guardrail_trap_unallocated_columns_being_dealloced - $__internal_1_$__cuda_sm10x_tcgen05_guardrail_trap_phase_invalid_during_alloc)
$__internal_1_$__cuda_sm10x_tcgen05_guardrail_trap_phase_invalid_during_alloc:
[----:B------:R-:W-:Y:S05]  /*1be50*/  BPT.TRAP 0x1 ;  /* 0x000000040000795c */ /* 0x000fea0000300000 */
[----:B------:R-:W-:-:S04]  /*1be60*/  IMAD.MOV.U32 R3, RZ, RZ, 0x0 ;  /* 0x00000000ff037424 */ /* 0x000fc800078e00ff */
[----:B------:R-:W-:Y:S05]  /*1be70*/  RET.REL.NODEC R2 `(matmul_kernel) ;  /* 0xfffffe4002607950 */ /* 0x000fea0003c3ffff */
        .weak           $__internal_2_$__cuda_sm10x_tcgen05_guardrail_trap_unallocated_columns_being_dealloced
        .type           $__internal_2_$__cuda_sm10x_tcgen05_guardrail_trap_unallocated_columns_being_dealloced,@function
        .size           $__internal_2_$__cuda_sm10x_tcgen05_guardrail_trap_unallocated_columns_being_dealloced,(.L_x_20 - $__internal_2_$__cuda_sm10x_tcgen05_guardrail_trap_unallocated_columns_being_dealloced)
$__internal_2_$__cuda_sm10x_tcgen05_guardrail_trap_unallocated_columns_being_dealloced:
[----:B------:R-:W-:Y:S05]  /*1be80*/  BPT.TRAP 0x1 ;  /* 0x000000040000795c */ /* 0x000fea0000300000 */
[----:B------:R-:W-:-:S04]  /*1be90*/  IMAD.MOV.U32 R3, RZ, RZ, 0x0 ;  /* 0x00000000ff037424 */ /* 0x000fc800078e00ff */
[----:B------:R-:W-:Y:S05]  /*1bea0*/  RET.REL.NODEC R2 `(matmul_kernel) ;  /* 0xfffffe4002547950 */ /* 0x000fea0003c3ffff */
.L_x_17:
[----:B------:R-:W-:-:S00]  /*1beb0*/  BRA `(.L_x_17) ;  /* 0xfffffffc00fc7947 */ /* 0x000fc0000383ffff */
[----:B------:R-:W-:-:S00]  /*1bec0*/  NOP ;  /* 0x0000000000007918 */ /* 0x000fc00000000000 */
        /* <DEDUP_REMOVED lines=11> */
.L_x_20:


//--------------------- .nv.shared.matmul_kernel  --------------------------
	.section	.nv.shared.matmul_kernel,"aw",@nobits
	.sectionflags	@""
	.align	16
	.zero		1024


//--------------------- .nv.shared.reserved.0     --------------------------
	.section	.nv.shared.reserved.0,"aw",@nobits
	.align	8
	.weak		__nv_reservedSMEM_offset_0_alias
	.size		__nv_reservedSMEM_offset_0_alias, 0, 64
	.other		__nv_reservedSMEM_offset_0_alias,@"STO_CUDA_RESERVED_SHARED STV_DEFAULT"
__nv_reservedSMEM_offset_0_alias:
	.zero		0
.nv.shared.reserved.0:
	.zero		64
	.weak		__nv_reservedSMEM_allocation_phase
	.type		__nv_reservedSMEM_allocation_phase,@object
	.size		__nv_reservedSMEM_allocation_phase,(.L_0 - __nv_reservedSMEM_allocation_phase)
__nv_reservedSMEM_allocation_phase:
	.zero		1
.L_0:
	.zero		7
	.weak		__nv_reservedSMEM_devtool_atexit_pc
	.type		__nv_reservedSMEM_devtool_atexit_pc,@object
	.size		__nv_reservedSMEM_devtool_atexit_pc,(__nv_reservedSMEM_allocation_mask - __nv_reservedSMEM_devtool_atexit_pc)
__nv_reservedSMEM_devtool_atexit_pc:
	.zero		8
	.weak		__nv_reservedSMEM_allocation_mask
	.type		__nv_reservedSMEM_allocation_mask,@object
	.size		__nv_reservedSMEM_allocation_mask,(.L_2 - __nv_reservedSMEM_allocation_mask)
__nv_reservedSMEM_allocation_mask:
	.zero		4
.L_2:


//--------------------- .nv.constant0.matmul_kernel --------------------------
	.section	.nv.constant0.matmul_kernel,"a",@progbits
	.sectionflags	@""
	.align	4
.nv.constant0.matmul_kernel:
	.zero		976


//--------------------- SYMBOLS --------------------------

	.type		.nv.reservedSmem.offset0,@object
	.size		.nv.reservedSmem.offset0,0x4
	.type		.nv.reservedSmem.cap,@object
	.size		.nv.reservedSmem.cap,0x4
